//
// Generated by NVIDIA NVVM Compiler
//
// Compiler Build ID: CL-36424714
// Cuda compilation tools, release 13.0, V13.0.88
// Based on NVVM 20.0.0
//

.version 9.0
.target sm_100
.address_size 64

	// .globl	_Z7picountPi
.global .align 4 .b8 precalc_xorwow_matrix[102400];
.global .align 4 .b8 precalc_xorwow_offset_matrix[102400];
.global .align 4 .b8 mrg32k3aM1[2304];
.global .align 4 .b8 mrg32k3aM2[2304];
.global .align 4 .b8 mrg32k3aM1SubSeq[2016];
.global .align 4 .b8 mrg32k3aM2SubSeq[2016];
.global .align 4 .b8 mrg32k3aM1Seq[2304];
.global .align 4 .b8 mrg32k3aM2Seq[2304];
.const .align 8 .b8 __cr_lgamma_table[72];
// _ZZ7picountPiE7counter has been demoted

.visible .entry _Z7picountPi(
	.param .u64 .ptr .align 1 _Z7picountPi_param_0
)
{
	.reg .pred 	%p<9>;
	.reg .b32 	%r<263>;
	.reg .b32 	%f<61>;
	.reg .b64 	%rd<6>;
	// demoted variable
	.shared .align 4 .b8 _ZZ7picountPiE7counter[128];
	ld.param.u64 	%rd1, [_Z7picountPi_param_0];
	mov.u32 	%r1, %tid.x;
	mov.u32 	%r2, %ctaid.x;
	mov.u32 	%r39, %ntid.x;
	mad.lo.s32 	%r40, %r2, %r39, %r1;
	// begin inline asm
	mov.u64 	%rd2, %clock64;
	// end inline asm
	cvt.u32.u64 	%r41, %rd2;
	{ .reg .b32 tmp; mov.b64 {tmp, %r3}, %rd2; }
	shr.s32 	%r4, %r40, 31;
	mov.b32 	%r42, 2;
	mov.b32 	%r43, -766435501;
	mul.hi.u32 	%r44, %r43, %r42;
	mov.b32 	%r45, -845247145;
	mul.hi.u32 	%r46, %r45, %r40;
	mul.lo.s32 	%r5, %r40, -845247145;
	xor.b32  	%r47, %r46, %r41;
	xor.b32  	%r48, %r4, %r44;
	xor.b32  	%r49, %r48, %r3;
	add.s32 	%r6, %r41, -1640531527;
	add.s32 	%r7, %r3, -1150833019;
	mul.hi.u32 	%r8, %r43, %r47;
	mul.lo.s32 	%r9, %r47, -766435501;
	mul.hi.u32 	%r50, %r45, %r49;
	mul.lo.s32 	%r51, %r49, -845247145;
	xor.b32  	%r52, %r5, %r50;
	xor.b32  	%r53, %r52, %r6;
	xor.b32  	%r54, %r7, %r8;
	xor.b32  	%r55, %r54, -1532871002;
	add.s32 	%r10, %r41, 1013904242;
	add.s32 	%r11, %r3, 1993301258;
	mul.hi.u32 	%r56, %r43, %r53;
	mul.lo.s32 	%r57, %r53, -766435501;
	mul.hi.u32 	%r58, %r45, %r55;
	mul.lo.s32 	%r59, %r55, -845247145;
	xor.b32  	%r60, %r51, %r58;
	xor.b32  	%r61, %r60, %r10;
	xor.b32  	%r62, %r9, %r56;
	xor.b32  	%r63, %r62, %r11;
	add.s32 	%r12, %r41, -626627285;
	add.s32 	%r13, %r3, 842468239;
	mul.hi.u32 	%r64, %r43, %r61;
	mul.lo.s32 	%r65, %r61, -766435501;
	mul.hi.u32 	%r66, %r45, %r63;
	mul.lo.s32 	%r67, %r63, -845247145;
	xor.b32  	%r68, %r59, %r66;
	xor.b32  	%r69, %r68, %r12;
	xor.b32  	%r70, %r57, %r64;
	xor.b32  	%r71, %r70, %r13;
	add.s32 	%r14, %r41, 2027808484;
	add.s32 	%r15, %r3, -308364780;
	mul.hi.u32 	%r72, %r43, %r69;
	mul.lo.s32 	%r73, %r69, -766435501;
	mul.hi.u32 	%r74, %r45, %r71;
	mul.lo.s32 	%r75, %r71, -845247145;
	xor.b32  	%r76, %r67, %r74;
	xor.b32  	%r77, %r76, %r14;
	xor.b32  	%r78, %r65, %r72;
	xor.b32  	%r79, %r78, %r15;
	add.s32 	%r16, %r41, 387276957;
	add.s32 	%r17, %r3, -1459197799;
	mul.hi.u32 	%r80, %r43, %r77;
	mul.lo.s32 	%r81, %r77, -766435501;
	mul.hi.u32 	%r82, %r45, %r79;
	mul.lo.s32 	%r83, %r79, -845247145;
	xor.b32  	%r84, %r75, %r82;
	xor.b32  	%r85, %r84, %r16;
	xor.b32  	%r86, %r73, %r80;
	xor.b32  	%r87, %r86, %r17;
	add.s32 	%r18, %r41, -1253254570;
	add.s32 	%r19, %r3, 1684936478;
	mul.hi.u32 	%r88, %r43, %r85;
	mul.lo.s32 	%r89, %r85, -766435501;
	mul.hi.u32 	%r90, %r45, %r87;
	mul.lo.s32 	%r91, %r87, -845247145;
	xor.b32  	%r92, %r83, %r90;
	xor.b32  	%r93, %r92, %r18;
	xor.b32  	%r94, %r81, %r88;
	xor.b32  	%r95, %r94, %r19;
	add.s32 	%r20, %r41, 1401181199;
	add.s32 	%r21, %r3, 534103459;
	mul.hi.u32 	%r96, %r43, %r93;
	mul.hi.u32 	%r97, %r45, %r95;
	mul.lo.s32 	%r98, %r95, -845247145;
	xor.b32  	%r99, %r91, %r97;
	xor.b32  	%r100, %r99, %r20;
	xor.b32  	%r101, %r89, %r96;
	xor.b32  	%r102, %r101, %r21;
	add.s32 	%r22, %r41, -239350328;
	mul.lo.s32 	%r103, %r100, -766435501;
	mul.hi.u32 	%r104, %r45, %r102;
	xor.b32  	%r105, %r98, %r104;
	xor.b32  	%r261, %r105, %r22;
	mul.hi.u32 	%r106, %r43, %r261;
	xor.b32  	%r262, %r106, %r103;
	add.s32 	%r25, %r3, -616729560;
	add.s32 	%r26, %r41, -1879881855;
	mov.b32 	%r259, 3;
	mov.b32 	%r258, 0;
	mov.u32 	%r260, %r258;
$L__BB0_1:
	add.s32 	%r107, %r3, -1767562579;
	xor.b32  	%r108, %r262, %r107;
	mul.lo.s32 	%r109, %r261, -766435501;
	mov.b32 	%r110, -766435501;
	mul.hi.u32 	%r111, %r110, %r259;
	add.s32 	%r112, %r258, 1995660793;
	xor.b32  	%r113, %r111, %r3;
	xor.b32  	%r114, %r113, %r4;
	mov.b32 	%r115, -845247145;
	mul.hi.u32 	%r116, %r115, %r114;
	mul.lo.s32 	%r117, %r114, -845247145;
	xor.b32  	%r118, %r6, %r116;
	xor.b32  	%r119, %r118, %r5;
	xor.b32  	%r120, %r7, %r112;
	xor.b32  	%r121, %r120, %r8;
	mul.hi.u32 	%r122, %r110, %r119;
	mul.lo.s32 	%r123, %r119, -766435501;
	mul.hi.u32 	%r124, %r115, %r121;
	mul.lo.s32 	%r125, %r121, -845247145;
	xor.b32  	%r126, %r117, %r124;
	xor.b32  	%r127, %r126, %r10;
	xor.b32  	%r128, %r11, %r122;
	xor.b32  	%r129, %r128, %r9;
	mul.hi.u32 	%r130, %r110, %r127;
	mul.lo.s32 	%r131, %r127, -766435501;
	mul.hi.u32 	%r132, %r115, %r129;
	mul.lo.s32 	%r133, %r129, -845247145;
	xor.b32  	%r134, %r125, %r132;
	xor.b32  	%r135, %r134, %r12;
	xor.b32  	%r136, %r123, %r130;
	xor.b32  	%r137, %r136, %r13;
	mul.hi.u32 	%r138, %r110, %r135;
	mul.lo.s32 	%r139, %r135, -766435501;
	mul.hi.u32 	%r140, %r115, %r137;
	mul.lo.s32 	%r141, %r137, -845247145;
	xor.b32  	%r142, %r133, %r140;
	xor.b32  	%r143, %r142, %r14;
	xor.b32  	%r144, %r131, %r138;
	xor.b32  	%r145, %r144, %r15;
	mul.hi.u32 	%r146, %r110, %r143;
	mul.lo.s32 	%r147, %r143, -766435501;
	mul.hi.u32 	%r148, %r115, %r145;
	mul.lo.s32 	%r149, %r145, -845247145;
	xor.b32  	%r150, %r141, %r148;
	xor.b32  	%r151, %r150, %r16;
	xor.b32  	%r152, %r139, %r146;
	xor.b32  	%r153, %r152, %r17;
	mul.hi.u32 	%r154, %r110, %r151;
	mul.lo.s32 	%r155, %r151, -766435501;
	mul.hi.u32 	%r156, %r115, %r153;
	mul.lo.s32 	%r157, %r153, -845247145;
	xor.b32  	%r158, %r149, %r156;
	xor.b32  	%r159, %r158, %r18;
	xor.b32  	%r160, %r147, %r154;
	xor.b32  	%r161, %r160, %r19;
	mul.hi.u32 	%r162, %r110, %r159;
	mul.lo.s32 	%r163, %r159, -766435501;
	mul.hi.u32 	%r164, %r115, %r161;
	mul.lo.s32 	%r165, %r161, -845247145;
	xor.b32  	%r166, %r157, %r164;
	xor.b32  	%r167, %r166, %r20;
	xor.b32  	%r168, %r155, %r162;
	xor.b32  	%r169, %r168, %r21;
	mul.hi.u32 	%r170, %r110, %r167;
	mul.lo.s32 	%r171, %r167, -766435501;
	mul.hi.u32 	%r172, %r115, %r169;
	mul.lo.s32 	%r173, %r169, -845247145;
	xor.b32  	%r174, %r165, %r172;
	xor.b32  	%r261, %r174, %r22;
	xor.b32  	%r175, %r163, %r25;
	xor.b32  	%r176, %r175, %r170;
	mul.hi.u32 	%r177, %r110, %r261;
	mul.hi.u32 	%r178, %r115, %r176;
	mul.lo.s32 	%r179, %r176, -845247145;
	xor.b32  	%r180, %r173, %r26;
	xor.b32  	%r181, %r180, %r178;
	xor.b32  	%r262, %r177, %r171;
	cvt.rn.f32.u32 	%f1, %r108;
	fma.rn.f32 	%f2, %f1, 0f2F800000, 0f2F000000;
	cvt.rn.f32.u32 	%f3, %r109;
	fma.rn.f32 	%f4, %f3, 0f30C90FDB, 0f30490FDB;
	setp.lt.f32 	%p1, %f2, 0f00800000;
	mul.f32 	%f5, %f2, 0f4B000000;
	selp.f32 	%f6, %f5, %f2, %p1;
	selp.f32 	%f7, 0fC1B80000, 0f00000000, %p1;
	mov.b32 	%r182, %f6;
	add.s32 	%r183, %r182, -1059760811;
	and.b32  	%r184, %r183, -8388608;
	sub.s32 	%r185, %r182, %r184;
	mov.b32 	%f8, %r185;
	cvt.rn.f32.s32 	%f9, %r184;
	fma.rn.f32 	%f10, %f9, 0f34000000, %f7;
	add.f32 	%f11, %f8, 0fBF800000;
	fma.rn.f32 	%f12, %f11, 0fBE055027, 0f3E1039F6;
	fma.rn.f32 	%f13, %f12, %f11, 0fBDF8CDCC;
	fma.rn.f32 	%f14, %f13, %f11, 0f3E0F2955;
	fma.rn.f32 	%f15, %f14, %f11, 0fBE2AD8B9;
	fma.rn.f32 	%f16, %f15, %f11, 0f3E4CED0B;
	fma.rn.f32 	%f17, %f16, %f11, 0fBE7FFF22;
	fma.rn.f32 	%f18, %f17, %f11, 0f3EAAAA78;
	fma.rn.f32 	%f19, %f18, %f11, 0fBF000000;
	mul.f32 	%f20, %f11, %f19;
	fma.rn.f32 	%f21, %f20, %f11, %f11;
	fma.rn.f32 	%f22, %f10, 0f3F317218, %f21;
	setp.gt.u32 	%p2, %r182, 2139095039;
	fma.rn.f32 	%f23, %f6, 0f7F800000, 0f7F800000;
	selp.f32 	%f24, %f23, %f22, %p2;
	setp.eq.f32 	%p3, %f6, 0f00000000;
	mul.f32 	%f25, %f24, 0fC0000000;
	selp.f32 	%f26, 0f7F800000, %f25, %p3;
	sqrt.rn.f32 	%f27, %f26;
	sin.approx.f32 	%f28, %f4;
	mul.f32 	%f29, %f27, %f28;
	cvt.rn.f32.u32 	%f30, %r181;
	fma.rn.f32 	%f31, %f30, 0f2F800000, 0f2F000000;
	cvt.rn.f32.u32 	%f32, %r179;
	fma.rn.f32 	%f33, %f32, 0f30C90FDB, 0f30490FDB;
	setp.lt.f32 	%p4, %f31, 0f00800000;
	mul.f32 	%f34, %f31, 0f4B000000;
	selp.f32 	%f35, %f34, %f31, %p4;
	selp.f32 	%f36, 0fC1B80000, 0f00000000, %p4;
	mov.b32 	%r186, %f35;
	add.s32 	%r187, %r186, -1059760811;
	and.b32  	%r188, %r187, -8388608;
	sub.s32 	%r189, %r186, %r188;
	mov.b32 	%f37, %r189;
	cvt.rn.f32.s32 	%f38, %r188;
	fma.rn.f32 	%f39, %f38, 0f34000000, %f36;
	add.f32 	%f40, %f37, 0fBF800000;
	fma.rn.f32 	%f41, %f40, 0fBE055027, 0f3E1039F6;
	fma.rn.f32 	%f42, %f41, %f40, 0fBDF8CDCC;
	fma.rn.f32 	%f43, %f42, %f40, 0f3E0F2955;
	fma.rn.f32 	%f44, %f43, %f40, 0fBE2AD8B9;
	fma.rn.f32 	%f45, %f44, %f40, 0f3E4CED0B;
	fma.rn.f32 	%f46, %f45, %f40, 0fBE7FFF22;
	fma.rn.f32 	%f47, %f46, %f40, 0f3EAAAA78;
	fma.rn.f32 	%f48, %f47, %f40, 0fBF000000;
	mul.f32 	%f49, %f40, %f48;
	fma.rn.f32 	%f50, %f49, %f40, %f40;
	fma.rn.f32 	%f51, %f39, 0f3F317218, %f50;
	setp.gt.u32 	%p5, %r186, 2139095039;
	fma.rn.f32 	%f52, %f35, 0f7F800000, 0f7F800000;
	selp.f32 	%f53, %f52, %f51, %p5;
	setp.eq.f32 	%p6, %f35, 0f00000000;
	mul.f32 	%f54, %f53, 0fC0000000;
	selp.f32 	%f55, 0f7F800000, %f54, %p6;
	sqrt.rn.f32 	%f56, %f55;
	cos.approx.f32 	%f57, %f33;
	mul.f32 	%f58, %f56, %f57;
	mul.f32 	%f59, %f58, %f58;
	fma.rn.f32 	%f60, %f29, %f29, %f59;
	cvt.rzi.s32.f32 	%r190, %f60;
	sub.s32 	%r191, %r260, %r190;
	add.s32 	%r260, %r191, 1;
	add.s32 	%r259, %r259, 1;
	add.s32 	%r258, %r258, -766435501;
	setp.ne.s32 	%p7, %r259, 1000003;
	@%p7 bra 	$L__BB0_1;
	shl.b32 	%r192, %r1, 2;
	mov.u32 	%r193, _ZZ7picountPiE7counter;
	add.s32 	%r194, %r193, %r192;
	st.shared.u32 	[%r194], %r260;
	setp.ne.s32 	%p8, %r1, 0;
	@%p8 bra 	$L__BB0_4;
	cvta.to.global.u64 	%rd3, %rd1;
	mul.wide.u32 	%rd4, %r2, 4;
	add.s64 	%rd5, %rd3, %rd4;
	ld.shared.u32 	%r195, [_ZZ7picountPiE7counter];
	ld.shared.u32 	%r196, [_ZZ7picountPiE7counter+4];
	add.s32 	%r197, %r195, %r196;
	ld.shared.u32 	%r198, [_ZZ7picountPiE7counter+8];
	add.s32 	%r199, %r197, %r198;
	ld.shared.u32 	%r200, [_ZZ7picountPiE7counter+12];
	add.s32 	%r201, %r199, %r200;
	ld.shared.u32 	%r202, [_ZZ7picountPiE7counter+16];
	add.s32 	%r203, %r201, %r202;
	ld.shared.u32 	%r204, [_ZZ7picountPiE7counter+20];
	add.s32 	%r205, %r203, %r204;
	ld.shared.u32 	%r206, [_ZZ7picountPiE7counter+24];
	add.s32 	%r207, %r205, %r206;
	ld.shared.u32 	%r208, [_ZZ7picountPiE7counter+28];
	add.s32 	%r209, %r207, %r208;
	ld.shared.u32 	%r210, [_ZZ7picountPiE7counter+32];
	add.s32 	%r211, %r209, %r210;
	ld.shared.u32 	%r212, [_ZZ7picountPiE7counter+36];
	add.s32 	%r213, %r211, %r212;
	ld.shared.u32 	%r214, [_ZZ7picountPiE7counter+40];
	add.s32 	%r215, %r213, %r214;
	ld.shared.u32 	%r216, [_ZZ7picountPiE7counter+44];
	add.s32 	%r217, %r215, %r216;
	ld.shared.u32 	%r218, [_ZZ7picountPiE7counter+48];
	add.s32 	%r219, %r217, %r218;
	ld.shared.u32 	%r220, [_ZZ7picountPiE7counter+52];
	add.s32 	%r221, %r219, %r220;
	ld.shared.u32 	%r222, [_ZZ7picountPiE7counter+56];
	add.s32 	%r223, %r221, %r222;
	ld.shared.u32 	%r224, [_ZZ7picountPiE7counter+60];
	add.s32 	%r225, %r223, %r224;
	ld.shared.u32 	%r226, [_ZZ7picountPiE7counter+64];
	add.s32 	%r227, %r225, %r226;
	ld.shared.u32 	%r228, [_ZZ7picountPiE7counter+68];
	add.s32 	%r229, %r227, %r228;
	ld.shared.u32 	%r230, [_ZZ7picountPiE7counter+72];
	add.s32 	%r231, %r229, %r230;
	ld.shared.u32 	%r232, [_ZZ7picountPiE7counter+76];
	add.s32 	%r233, %r231, %r232;
	ld.shared.u32 	%r234, [_ZZ7picountPiE7counter+80];
	add.s32 	%r235, %r233, %r234;
	ld.shared.u32 	%r236, [_ZZ7picountPiE7counter+84];
	add.s32 	%r237, %r235, %r236;
	ld.shared.u32 	%r238, [_ZZ7picountPiE7counter+88];
	add.s32 	%r239, %r237, %r238;
	ld.shared.u32 	%r240, [_ZZ7picountPiE7counter+92];
	add.s32 	%r241, %r239, %r240;
	ld.shared.u32 	%r242, [_ZZ7picountPiE7counter+96];
	add.s32 	%r243, %r241, %r242;
	ld.shared.u32 	%r244, [_ZZ7picountPiE7counter+100];
	add.s32 	%r245, %r243, %r244;
	ld.shared.u32 	%r246, [_ZZ7picountPiE7counter+104];
	add.s32 	%r247, %r245, %r246;
	ld.shared.u32 	%r248, [_ZZ7picountPiE7counter+108];
	add.s32 	%r249, %r247, %r248;
	ld.shared.u32 	%r250, [_ZZ7picountPiE7counter+112];
	add.s32 	%r251, %r249, %r250;
	ld.shared.u32 	%r252, [_ZZ7picountPiE7counter+116];
	add.s32 	%r253, %r251, %r252;
	ld.shared.u32 	%r254, [_ZZ7picountPiE7counter+120];
	add.s32 	%r255, %r253, %r254;
	ld.shared.u32 	%r256, [_ZZ7picountPiE7counter+124];
	add.s32 	%r257, %r255, %r256;
	st.global.u32 	[%rd5], %r257;
$L__BB0_4:
	ret;

}
	// .globl	_Z19cuda_kernel_initRNDmP19curandStateMRG32k3a
.visible .entry _Z19cuda_kernel_initRNDmP19curandStateMRG32k3a(
	.param .u64 _Z19cuda_kernel_initRNDmP19curandStateMRG32k3a_param_0,
	.param .u64 .ptr .align 1 _Z19cuda_kernel_initRNDmP19curandStateMRG32k3a_param_1
)
{
	.reg .pred 	%p<656>;
	.reg .b32 	%r<268>;
	.reg .b64 	%rd<43>;
	.reg .b64 	%fd<4250>;

	ld.param.u64 	%rd16, [_Z19cuda_kernel_initRNDmP19curandStateMRG32k3a_param_0];
	ld.param.u64 	%rd17, [_Z19cuda_kernel_initRNDmP19curandStateMRG32k3a_param_1];
	cvta.to.global.u64 	%rd18, %rd17;
	mov.u32 	%r123, %tid.x;
	mov.u32 	%r124, %ctaid.x;
	shl.b32 	%r125, %r124, 5;
	add.s32 	%r126, %r125, %r123;
	cvt.u64.u32 	%rd37, %r126;
	mul.wide.u32 	%rd19, %r126, 48;
	add.s64 	%rd2, %rd18, %rd19;
	mov.b32 	%r127, 12345;
	st.global.u32 	[%rd2], %r127;
	st.global.u32 	[%rd2+12], %r127;
	st.global.u32 	[%rd2+4], %r127;
	st.global.u32 	[%rd2+16], %r127;
	st.global.u32 	[%rd2+8], %r127;
	st.global.u32 	[%rd2+20], %r127;
	setp.eq.s64 	%p1, %rd16, 0;
	mov.f64 	%fd4228, 0d40C81C8000000000;
	mov.f64 	%fd4229, %fd4228;
	mov.f64 	%fd4230, %fd4228;
	mov.f64 	%fd4231, %fd4228;
	@%p1 bra 	$L__BB1_2;
	cvt.u32.u64 	%r128, %rd16;
	xor.b32  	%r129, %r128, 1431655765;
	{ .reg .b32 tmp; mov.b64 {tmp, %r130}, %rd16; }
	xor.b32  	%r131, %r130, -1431655766;
	cvt.rn.f64.u32 	%fd46, %r129;
	mul.f64 	%fd47, %fd46, 0d3EE0000000000000;
	cvt.rmi.f64.f64 	%fd48, %fd47;
	mul.f64 	%fd49, %fd48, 0d4100000000000000;
	sub.f64 	%fd50, %fd46, %fd49;
	mul.f64 	%fd51, %fd48, 0d40C81C8000000000;
	div.rn.f64 	%fd52, %fd51, 0d41EFFFFFE5E00000;
	cvt.rmi.f64.f64 	%fd53, %fd52;
	mul.f64 	%fd54, %fd53, 0d41EFFFFFE5E00000;
	sub.f64 	%fd55, %fd51, %fd54;
	setp.lt.f64 	%p2, %fd55, 0d0000000000000000;
	add.f64 	%fd56, %fd55, 0d41EFFFFFE5E00000;
	selp.f64 	%fd57, %fd56, %fd55, %p2;
	mul.f64 	%fd58, %fd50, 0d40C81C8000000000;
	div.rn.f64 	%fd59, %fd58, 0d41EFFFFFE5E00000;
	cvt.rmi.f64.f64 	%fd60, %fd59;
	mul.f64 	%fd61, %fd60, 0d41EFFFFFE5E00000;
	sub.f64 	%fd62, %fd58, %fd61;
	setp.lt.f64 	%p3, %fd62, 0d0000000000000000;
	add.f64 	%fd63, %fd62, 0d41EFFFFFE5E00000;
	selp.f64 	%fd64, %fd63, %fd62, %p3;
	fma.rn.f64 	%fd65, %fd57, 0d4100000000000000, %fd64;
	div.rn.f64 	%fd66, %fd65, 0d41EFFFFFE5E00000;
	cvt.rmi.f64.f64 	%fd67, %fd66;
	mul.f64 	%fd68, %fd67, 0d41EFFFFFE5E00000;
	sub.f64 	%fd69, %fd65, %fd68;
	setp.lt.f64 	%p4, %fd69, 0d0000000000000000;
	add.f64 	%fd70, %fd69, 0d41EFFFFFE5E00000;
	selp.f64 	%fd71, %fd70, %fd69, %p4;
	setp.lt.f64 	%p5, %fd71, 0d0000000000000000;
	add.f64 	%fd72, %fd71, 0d41EFFFFFE5E00000;
	selp.f64 	%fd73, %fd72, %fd71, %p5;
	cvt.rzi.u32.f64 	%r132, %fd73;
	cvt.rn.f64.u32 	%fd74, %r131;
	mul.f64 	%fd75, %fd74, 0d3EE0000000000000;
	cvt.rmi.f64.f64 	%fd76, %fd75;
	mul.f64 	%fd77, %fd76, 0d4100000000000000;
	sub.f64 	%fd78, %fd74, %fd77;
	mul.f64 	%fd79, %fd76, 0d40C81C8000000000;
	div.rn.f64 	%fd80, %fd79, 0d41EFFFFFE5E00000;
	cvt.rmi.f64.f64 	%fd81, %fd80;
	mul.f64 	%fd82, %fd81, 0d41EFFFFFE5E00000;
	sub.f64 	%fd83, %fd79, %fd82;
	setp.lt.f64 	%p6, %fd83, 0d0000000000000000;
	add.f64 	%fd84, %fd83, 0d41EFFFFFE5E00000;
	selp.f64 	%fd85, %fd84, %fd83, %p6;
	mul.f64 	%fd86, %fd78, 0d40C81C8000000000;
	div.rn.f64 	%fd87, %fd86, 0d41EFFFFFE5E00000;
	cvt.rmi.f64.f64 	%fd88, %fd87;
	mul.f64 	%fd89, %fd88, 0d41EFFFFFE5E00000;
	sub.f64 	%fd90, %fd86, %fd89;
	setp.lt.f64 	%p7, %fd90, 0d0000000000000000;
	add.f64 	%fd91, %fd90, 0d41EFFFFFE5E00000;
	selp.f64 	%fd92, %fd91, %fd90, %p7;
	fma.rn.f64 	%fd93, %fd85, 0d4100000000000000, %fd92;
	div.rn.f64 	%fd94, %fd93, 0d41EFFFFFE5E00000;
	cvt.rmi.f64.f64 	%fd95, %fd94;
	mul.f64 	%fd96, %fd95, 0d41EFFFFFE5E00000;
	sub.f64 	%fd97, %fd93, %fd96;
	setp.lt.f64 	%p8, %fd97, 0d0000000000000000;
	add.f64 	%fd98, %fd97, 0d41EFFFFFE5E00000;
	selp.f64 	%fd99, %fd98, %fd97, %p8;
	setp.lt.f64 	%p9, %fd99, 0d0000000000000000;
	add.f64 	%fd100, %fd99, 0d41EFFFFFE5E00000;
	selp.f64 	%fd101, %fd100, %fd99, %p9;
	cvt.rzi.u32.f64 	%r133, %fd101;
	st.global.v2.u32 	[%rd2], {%r132, %r133};
	div.rn.f64 	%fd102, %fd79, 0d41EFFFF4D7600000;
	cvt.rmi.f64.f64 	%fd103, %fd102;
	mul.f64 	%fd104, %fd103, 0d41EFFFF4D7600000;
	sub.f64 	%fd105, %fd79, %fd104;
	setp.lt.f64 	%p10, %fd105, 0d0000000000000000;
	add.f64 	%fd106, %fd105, 0d41EFFFF4D7600000;
	selp.f64 	%fd107, %fd106, %fd105, %p10;
	div.rn.f64 	%fd108, %fd86, 0d41EFFFF4D7600000;
	cvt.rmi.f64.f64 	%fd109, %fd108;
	mul.f64 	%fd110, %fd109, 0d41EFFFF4D7600000;
	sub.f64 	%fd111, %fd86, %fd110;
	setp.lt.f64 	%p11, %fd111, 0d0000000000000000;
	add.f64 	%fd112, %fd111, 0d41EFFFF4D7600000;
	selp.f64 	%fd113, %fd112, %fd111, %p11;
	fma.rn.f64 	%fd114, %fd107, 0d4100000000000000, %fd113;
	div.rn.f64 	%fd115, %fd114, 0d41EFFFF4D7600000;
	cvt.rmi.f64.f64 	%fd116, %fd115;
	mul.f64 	%fd117, %fd116, 0d41EFFFF4D7600000;
	sub.f64 	%fd118, %fd114, %fd117;
	setp.lt.f64 	%p12, %fd118, 0d0000000000000000;
	add.f64 	%fd119, %fd118, 0d41EFFFF4D7600000;
	selp.f64 	%fd120, %fd119, %fd118, %p12;
	setp.lt.f64 	%p13, %fd120, 0d0000000000000000;
	add.f64 	%fd121, %fd120, 0d41EFFFF4D7600000;
	selp.f64 	%fd122, %fd121, %fd120, %p13;
	cvt.rzi.u32.f64 	%r134, %fd122;
	st.global.v2.u32 	[%rd2+8], {%r132, %r134};
	div.rn.f64 	%fd123, %fd51, 0d41EFFFF4D7600000;
	cvt.rmi.f64.f64 	%fd124, %fd123;
	mul.f64 	%fd125, %fd124, 0d41EFFFF4D7600000;
	sub.f64 	%fd126, %fd51, %fd125;
	setp.lt.f64 	%p14, %fd126, 0d0000000000000000;
	add.f64 	%fd127, %fd126, 0d41EFFFF4D7600000;
	selp.f64 	%fd128, %fd127, %fd126, %p14;
	div.rn.f64 	%fd129, %fd58, 0d41EFFFF4D7600000;
	cvt.rmi.f64.f64 	%fd130, %fd129;
	mul.f64 	%fd131, %fd130, 0d41EFFFF4D7600000;
	sub.f64 	%fd132, %fd58, %fd131;
	setp.lt.f64 	%p15, %fd132, 0d0000000000000000;
	add.f64 	%fd133, %fd132, 0d41EFFFF4D7600000;
	selp.f64 	%fd134, %fd133, %fd132, %p15;
	fma.rn.f64 	%fd135, %fd128, 0d4100000000000000, %fd134;
	div.rn.f64 	%fd136, %fd135, 0d41EFFFF4D7600000;
	cvt.rmi.f64.f64 	%fd137, %fd136;
	mul.f64 	%fd138, %fd137, 0d41EFFFF4D7600000;
	sub.f64 	%fd139, %fd135, %fd138;
	setp.lt.f64 	%p16, %fd139, 0d0000000000000000;
	add.f64 	%fd140, %fd139, 0d41EFFFF4D7600000;
	selp.f64 	%fd141, %fd140, %fd139, %p16;
	setp.lt.f64 	%p17, %fd141, 0d0000000000000000;
	add.f64 	%fd142, %fd141, 0d41EFFFF4D7600000;
	selp.f64 	%fd143, %fd142, %fd141, %p17;
	cvt.rzi.u32.f64 	%r135, %fd143;
	st.global.v2.u32 	[%rd2+16], {%r135, %r134};
	cvt.rn.f64.u32 	%fd4231, %r132;
	cvt.rn.f64.u32 	%fd4230, %r133;
	cvt.rn.f64.u32 	%fd4229, %r134;
	cvt.rn.f64.u32 	%fd4228, %r135;
$L__BB1_2:
	cvt.u32.u64 	%r136, %rd37;
	setp.eq.s32 	%p18, %r136, 0;
	mov.f64 	%fd4233, 0d0000000000000000;
	mov.f64 	%fd4232, 0d3FF0000000000000;
	mov.f64 	%fd4234, %fd4233;
	mov.f64 	%fd4235, %fd4233;
	mov.f64 	%fd4236, %fd4232;
	mov.f64 	%fd4237, %fd4233;
	mov.f64 	%fd4238, %fd4233;
	mov.f64 	%fd4239, %fd4233;
	mov.f64 	%fd4240, %fd4232;
	@%p18 bra 	$L__BB1_8;
	mov.b32 	%r203, 0;
	mov.b32 	%r202, 1;
	mov.u64 	%rd22, mrg32k3aM1SubSeq;
	mov.u32 	%r204, %r203;
	mov.u32 	%r205, %r203;
	mov.u32 	%r206, %r202;
	mov.u32 	%r207, %r203;
	mov.u32 	%r208, %r203;
	mov.u32 	%r209, %r203;
	mov.u32 	%r210, %r202;
	mov.u32 	%r201, %r203;
$L__BB1_4:
	and.b64  	%rd20, %rd37, 1;
	setp.eq.b64 	%p19, %rd20, 1;
	not.pred 	%p20, %p19;
	@%p20 bra 	$L__BB1_6;
	mul.wide.u32 	%rd21, %r201, 36;
	add.s64 	%rd23, %rd22, %rd21;
	ld.global.u32 	%r139, [%rd23];
	cvt.rn.f64.u32 	%fd146, %r139;
	mul.f64 	%fd147, %fd146, 0d3EE0000000000000;
	cvt.rmi.f64.f64 	%fd148, %fd147;
	mul.f64 	%fd149, %fd148, 0d4100000000000000;
	sub.f64 	%fd150, %fd146, %fd149;
	ld.global.u32 	%r140, [%rd23+4];
	cvt.rn.f64.u32 	%fd151, %r140;
	mul.f64 	%fd152, %fd151, 0d3EE0000000000000;
	cvt.rmi.f64.f64 	%fd153, %fd152;
	mul.f64 	%fd154, %fd153, 0d4100000000000000;
	sub.f64 	%fd155, %fd151, %fd154;
	ld.global.u32 	%r141, [%rd23+8];
	cvt.rn.f64.u32 	%fd156, %r141;
	mul.f64 	%fd157, %fd156, 0d3EE0000000000000;
	cvt.rmi.f64.f64 	%fd158, %fd157;
	mul.f64 	%fd159, %fd158, 0d4100000000000000;
	sub.f64 	%fd160, %fd156, %fd159;
	cvt.rn.f64.u32 	%fd161, %r210;
	mul.f64 	%fd162, %fd148, %fd161;
	div.rn.f64 	%fd163, %fd162, 0d41EFFFFFE5E00000;
	cvt.rmi.f64.f64 	%fd164, %fd163;
	mul.f64 	%fd165, %fd164, 0d41EFFFFFE5E00000;
	sub.f64 	%fd166, %fd162, %fd165;
	setp.lt.f64 	%p21, %fd166, 0d0000000000000000;
	add.f64 	%fd167, %fd166, 0d41EFFFFFE5E00000;
	selp.f64 	%fd168, %fd167, %fd166, %p21;
	mul.f64 	%fd169, %fd150, %fd161;
	div.rn.f64 	%fd170, %fd169, 0d41EFFFFFE5E00000;
	cvt.rmi.f64.f64 	%fd171, %fd170;
	mul.f64 	%fd172, %fd171, 0d41EFFFFFE5E00000;
	sub.f64 	%fd173, %fd169, %fd172;
	setp.lt.f64 	%p22, %fd173, 0d0000000000000000;
	add.f64 	%fd174, %fd173, 0d41EFFFFFE5E00000;
	selp.f64 	%fd175, %fd174, %fd173, %p22;
	fma.rn.f64 	%fd176, %fd168, 0d4100000000000000, %fd175;
	div.rn.f64 	%fd177, %fd176, 0d41EFFFFFE5E00000;
	cvt.rmi.f64.f64 	%fd178, %fd177;
	mul.f64 	%fd179, %fd178, 0d41EFFFFFE5E00000;
	sub.f64 	%fd180, %fd176, %fd179;
	setp.lt.f64 	%p23, %fd180, 0d0000000000000000;
	add.f64 	%fd181, %fd180, 0d41EFFFFFE5E00000;
	selp.f64 	%fd182, %fd181, %fd180, %p23;
	setp.lt.f64 	%p24, %fd182, 0d0000000000000000;
	add.f64 	%fd183, %fd182, 0d41EFFFFFE5E00000;
	selp.f64 	%fd184, %fd183, %fd182, %p24;
	cvt.rn.f64.u32 	%fd185, %r207;
	mul.f64 	%fd186, %fd153, %fd185;
	div.rn.f64 	%fd187, %fd186, 0d41EFFFFFE5E00000;
	cvt.rmi.f64.f64 	%fd188, %fd187;
	mul.f64 	%fd189, %fd188, 0d41EFFFFFE5E00000;
	sub.f64 	%fd190, %fd186, %fd189;
	setp.lt.f64 	%p25, %fd190, 0d0000000000000000;
	add.f64 	%fd191, %fd190, 0d41EFFFFFE5E00000;
	selp.f64 	%fd192, %fd191, %fd190, %p25;
	mul.f64 	%fd193, %fd155, %fd185;
	div.rn.f64 	%fd194, %fd193, 0d41EFFFFFE5E00000;
	cvt.rmi.f64.f64 	%fd195, %fd194;
	mul.f64 	%fd196, %fd195, 0d41EFFFFFE5E00000;
	sub.f64 	%fd197, %fd193, %fd196;
	setp.lt.f64 	%p26, %fd197, 0d0000000000000000;
	add.f64 	%fd198, %fd197, 0d41EFFFFFE5E00000;
	selp.f64 	%fd199, %fd198, %fd197, %p26;
	fma.rn.f64 	%fd200, %fd192, 0d4100000000000000, %fd199;
	div.rn.f64 	%fd201, %fd200, 0d41EFFFFFE5E00000;
	cvt.rmi.f64.f64 	%fd202, %fd201;
	mul.f64 	%fd203, %fd202, 0d41EFFFFFE5E00000;
	sub.f64 	%fd204, %fd200, %fd203;
	setp.lt.f64 	%p27, %fd204, 0d0000000000000000;
	add.f64 	%fd205, %fd204, 0d41EFFFFFE5E00000;
	selp.f64 	%fd206, %fd205, %fd204, %p27;
	setp.lt.f64 	%p28, %fd206, 0d0000000000000000;
	add.f64 	%fd207, %fd206, 0d41EFFFFFE5E00000;
	selp.f64 	%fd208, %fd207, %fd206, %p28;
	add.f64 	%fd209, %fd184, %fd208;
	cvt.rn.f64.u32 	%fd210, %r204;
	mul.f64 	%fd211, %fd158, %fd210;
	div.rn.f64 	%fd212, %fd211, 0d41EFFFFFE5E00000;
	cvt.rmi.f64.f64 	%fd213, %fd212;
	mul.f64 	%fd214, %fd213, 0d41EFFFFFE5E00000;
	sub.f64 	%fd215, %fd211, %fd214;
	setp.lt.f64 	%p29, %fd215, 0d0000000000000000;
	add.f64 	%fd216, %fd215, 0d41EFFFFFE5E00000;
	selp.f64 	%fd217, %fd216, %fd215, %p29;
	mul.f64 	%fd218, %fd160, %fd210;
	div.rn.f64 	%fd219, %fd218, 0d41EFFFFFE5E00000;
	cvt.rmi.f64.f64 	%fd220, %fd219;
	mul.f64 	%fd221, %fd220, 0d41EFFFFFE5E00000;
	sub.f64 	%fd222, %fd218, %fd221;
	setp.lt.f64 	%p30, %fd222, 0d0000000000000000;
	add.f64 	%fd223, %fd222, 0d41EFFFFFE5E00000;
	selp.f64 	%fd224, %fd223, %fd222, %p30;
	fma.rn.f64 	%fd225, %fd217, 0d4100000000000000, %fd224;
	div.rn.f64 	%fd226, %fd225, 0d41EFFFFFE5E00000;
	cvt.rmi.f64.f64 	%fd227, %fd226;
	mul.f64 	%fd228, %fd227, 0d41EFFFFFE5E00000;
	sub.f64 	%fd229, %fd225, %fd228;
	setp.lt.f64 	%p31, %fd229, 0d0000000000000000;
	add.f64 	%fd230, %fd229, 0d41EFFFFFE5E00000;
	selp.f64 	%fd231, %fd230, %fd229, %p31;
	setp.lt.f64 	%p32, %fd231, 0d0000000000000000;
	add.f64 	%fd232, %fd231, 0d41EFFFFFE5E00000;
	selp.f64 	%fd233, %fd232, %fd231, %p32;
	add.f64 	%fd234, %fd209, %fd233;
	div.rn.f64 	%fd235, %fd234, 0d41EFFFFFE5E00000;
	cvt.rmi.f64.f64 	%fd236, %fd235;
	mul.f64 	%fd237, %fd236, 0d41EFFFFFE5E00000;
	sub.f64 	%fd238, %fd234, %fd237;
	setp.lt.f64 	%p33, %fd238, 0d0000000000000000;
	add.f64 	%fd239, %fd238, 0d41EFFFFFE5E00000;
	selp.f64 	%fd240, %fd239, %fd238, %p33;
	cvt.rn.f64.u32 	%fd241, %r209;
	mul.f64 	%fd242, %fd148, %fd241;
	div.rn.f64 	%fd243, %fd242, 0d41EFFFFFE5E00000;
	cvt.rmi.f64.f64 	%fd244, %fd243;
	mul.f64 	%fd245, %fd244, 0d41EFFFFFE5E00000;
	sub.f64 	%fd246, %fd242, %fd245;
	setp.lt.f64 	%p34, %fd246, 0d0000000000000000;
	add.f64 	%fd247, %fd246, 0d41EFFFFFE5E00000;
	selp.f64 	%fd248, %fd247, %fd246, %p34;
	mul.f64 	%fd249, %fd150, %fd241;
	div.rn.f64 	%fd250, %fd249, 0d41EFFFFFE5E00000;
	cvt.rmi.f64.f64 	%fd251, %fd250;
	mul.f64 	%fd252, %fd251, 0d41EFFFFFE5E00000;
	sub.f64 	%fd253, %fd249, %fd252;
	setp.lt.f64 	%p35, %fd253, 0d0000000000000000;
	add.f64 	%fd254, %fd253, 0d41EFFFFFE5E00000;
	selp.f64 	%fd255, %fd254, %fd253, %p35;
	fma.rn.f64 	%fd256, %fd248, 0d4100000000000000, %fd255;
	div.rn.f64 	%fd257, %fd256, 0d41EFFFFFE5E00000;
	cvt.rmi.f64.f64 	%fd258, %fd257;
	mul.f64 	%fd259, %fd258, 0d41EFFFFFE5E00000;
	sub.f64 	%fd260, %fd256, %fd259;
	setp.lt.f64 	%p36, %fd260, 0d0000000000000000;
	add.f64 	%fd261, %fd260, 0d41EFFFFFE5E00000;
	selp.f64 	%fd262, %fd261, %fd260, %p36;
	setp.lt.f64 	%p37, %fd262, 0d0000000000000000;
	add.f64 	%fd263, %fd262, 0d41EFFFFFE5E00000;
	selp.f64 	%fd264, %fd263, %fd262, %p37;
	cvt.rn.f64.u32 	%fd265, %r206;
	mul.f64 	%fd266, %fd153, %fd265;
	div.rn.f64 	%fd267, %fd266, 0d41EFFFFFE5E00000;
	cvt.rmi.f64.f64 	%fd268, %fd267;
	mul.f64 	%fd269, %fd268, 0d41EFFFFFE5E00000;
	sub.f64 	%fd270, %fd266, %fd269;
	setp.lt.f64 	%p38, %fd270, 0d0000000000000000;
	add.f64 	%fd271, %fd270, 0d41EFFFFFE5E00000;
	selp.f64 	%fd272, %fd271, %fd270, %p38;
	mul.f64 	%fd273, %fd155, %fd265;
	div.rn.f64 	%fd274, %fd273, 0d41EFFFFFE5E00000;
	cvt.rmi.f64.f64 	%fd275, %fd274;
	mul.f64 	%fd276, %fd275, 0d41EFFFFFE5E00000;
	sub.f64 	%fd277, %fd273, %fd276;
	setp.lt.f64 	%p39, %fd277, 0d0000000000000000;
	add.f64 	%fd278, %fd277, 0d41EFFFFFE5E00000;
	selp.f64 	%fd279, %fd278, %fd277, %p39;
	fma.rn.f64 	%fd280, %fd272, 0d4100000000000000, %fd279;
	div.rn.f64 	%fd281, %fd280, 0d41EFFFFFE5E00000;
	cvt.rmi.f64.f64 	%fd282, %fd281;
	mul.f64 	%fd283, %fd282, 0d41EFFFFFE5E00000;
	sub.f64 	%fd284, %fd280, %fd283;
	setp.lt.f64 	%p40, %fd284, 0d0000000000000000;
	add.f64 	%fd285, %fd284, 0d41EFFFFFE5E00000;
	selp.f64 	%fd286, %fd285, %fd284, %p40;
	setp.lt.f64 	%p41, %fd286, 0d0000000000000000;
	add.f64 	%fd287, %fd286, 0d41EFFFFFE5E00000;
	selp.f64 	%fd288, %fd287, %fd286, %p41;
	add.f64 	%fd289, %fd264, %fd288;
	cvt.rn.f64.u32 	%fd290, %r203;
	mul.f64 	%fd291, %fd158, %fd290;
	div.rn.f64 	%fd292, %fd291, 0d41EFFFFFE5E00000;
	cvt.rmi.f64.f64 	%fd293, %fd292;
	mul.f64 	%fd294, %fd293, 0d41EFFFFFE5E00000;
	sub.f64 	%fd295, %fd291, %fd294;
	setp.lt.f64 	%p42, %fd295, 0d0000000000000000;
	add.f64 	%fd296, %fd295, 0d41EFFFFFE5E00000;
	selp.f64 	%fd297, %fd296, %fd295, %p42;
	mul.f64 	%fd298, %fd160, %fd290;
	div.rn.f64 	%fd299, %fd298, 0d41EFFFFFE5E00000;
	cvt.rmi.f64.f64 	%fd300, %fd299;
	mul.f64 	%fd301, %fd300, 0d41EFFFFFE5E00000;
	sub.f64 	%fd302, %fd298, %fd301;
	setp.lt.f64 	%p43, %fd302, 0d0000000000000000;
	add.f64 	%fd303, %fd302, 0d41EFFFFFE5E00000;
	selp.f64 	%fd304, %fd303, %fd302, %p43;
	fma.rn.f64 	%fd305, %fd297, 0d4100000000000000, %fd304;
	div.rn.f64 	%fd306, %fd305, 0d41EFFFFFE5E00000;
	cvt.rmi.f64.f64 	%fd307, %fd306;
	mul.f64 	%fd308, %fd307, 0d41EFFFFFE5E00000;
	sub.f64 	%fd309, %fd305, %fd308;
	setp.lt.f64 	%p44, %fd309, 0d0000000000000000;
	add.f64 	%fd310, %fd309, 0d41EFFFFFE5E00000;
	selp.f64 	%fd311, %fd310, %fd309, %p44;
	setp.lt.f64 	%p45, %fd311, 0d0000000000000000;
	add.f64 	%fd312, %fd311, 0d41EFFFFFE5E00000;
	selp.f64 	%fd313, %fd312, %fd311, %p45;
	add.f64 	%fd314, %fd289, %fd313;
	div.rn.f64 	%fd315, %fd314, 0d41EFFFFFE5E00000;
	cvt.rmi.f64.f64 	%fd316, %fd315;
	mul.f64 	%fd317, %fd316, 0d41EFFFFFE5E00000;
	sub.f64 	%fd318, %fd314, %fd317;
	setp.lt.f64 	%p46, %fd318, 0d0000000000000000;
	add.f64 	%fd319, %fd318, 0d41EFFFFFE5E00000;
	selp.f64 	%fd320, %fd319, %fd318, %p46;
	cvt.rn.f64.u32 	%fd321, %r208;
	mul.f64 	%fd322, %fd148, %fd321;
	div.rn.f64 	%fd323, %fd322, 0d41EFFFFFE5E00000;
	cvt.rmi.f64.f64 	%fd324, %fd323;
	mul.f64 	%fd325, %fd324, 0d41EFFFFFE5E00000;
	sub.f64 	%fd326, %fd322, %fd325;
	setp.lt.f64 	%p47, %fd326, 0d0000000000000000;
	add.f64 	%fd327, %fd326, 0d41EFFFFFE5E00000;
	selp.f64 	%fd328, %fd327, %fd326, %p47;
	mul.f64 	%fd329, %fd150, %fd321;
	div.rn.f64 	%fd330, %fd329, 0d41EFFFFFE5E00000;
	cvt.rmi.f64.f64 	%fd331, %fd330;
	mul.f64 	%fd332, %fd331, 0d41EFFFFFE5E00000;
	sub.f64 	%fd333, %fd329, %fd332;
	setp.lt.f64 	%p48, %fd333, 0d0000000000000000;
	add.f64 	%fd334, %fd333, 0d41EFFFFFE5E00000;
	selp.f64 	%fd335, %fd334, %fd333, %p48;
	fma.rn.f64 	%fd336, %fd328, 0d4100000000000000, %fd335;
	div.rn.f64 	%fd337, %fd336, 0d41EFFFFFE5E00000;
	cvt.rmi.f64.f64 	%fd338, %fd337;
	mul.f64 	%fd339, %fd338, 0d41EFFFFFE5E00000;
	sub.f64 	%fd340, %fd336, %fd339;
	setp.lt.f64 	%p49, %fd340, 0d0000000000000000;
	add.f64 	%fd341, %fd340, 0d41EFFFFFE5E00000;
	selp.f64 	%fd342, %fd341, %fd340, %p49;
	setp.lt.f64 	%p50, %fd342, 0d0000000000000000;
	add.f64 	%fd343, %fd342, 0d41EFFFFFE5E00000;
	selp.f64 	%fd344, %fd343, %fd342, %p50;
	cvt.rn.f64.u32 	%fd345, %r205;
	mul.f64 	%fd346, %fd153, %fd345;
	div.rn.f64 	%fd347, %fd346, 0d41EFFFFFE5E00000;
	cvt.rmi.f64.f64 	%fd348, %fd347;
	mul.f64 	%fd349, %fd348, 0d41EFFFFFE5E00000;
	sub.f64 	%fd350, %fd346, %fd349;
	setp.lt.f64 	%p51, %fd350, 0d0000000000000000;
	add.f64 	%fd351, %fd350, 0d41EFFFFFE5E00000;
	selp.f64 	%fd352, %fd351, %fd350, %p51;
	mul.f64 	%fd353, %fd155, %fd345;
	div.rn.f64 	%fd354, %fd353, 0d41EFFFFFE5E00000;
	cvt.rmi.f64.f64 	%fd355, %fd354;
	mul.f64 	%fd356, %fd355, 0d41EFFFFFE5E00000;
	sub.f64 	%fd357, %fd353, %fd356;
	setp.lt.f64 	%p52, %fd357, 0d0000000000000000;
	add.f64 	%fd358, %fd357, 0d41EFFFFFE5E00000;
	selp.f64 	%fd359, %fd358, %fd357, %p52;
	fma.rn.f64 	%fd360, %fd352, 0d4100000000000000, %fd359;
	div.rn.f64 	%fd361, %fd360, 0d41EFFFFFE5E00000;
	cvt.rmi.f64.f64 	%fd362, %fd361;
	mul.f64 	%fd363, %fd362, 0d41EFFFFFE5E00000;
	sub.f64 	%fd364, %fd360, %fd363;
	setp.lt.f64 	%p53, %fd364, 0d0000000000000000;
	add.f64 	%fd365, %fd364, 0d41EFFFFFE5E00000;
	selp.f64 	%fd366, %fd365, %fd364, %p53;
	setp.lt.f64 	%p54, %fd366, 0d0000000000000000;
	add.f64 	%fd367, %fd366, 0d41EFFFFFE5E00000;
	selp.f64 	%fd368, %fd367, %fd366, %p54;
	add.f64 	%fd369, %fd344, %fd368;
	cvt.rn.f64.u32 	%fd370, %r202;
	mul.f64 	%fd371, %fd158, %fd370;
	div.rn.f64 	%fd372, %fd371, 0d41EFFFFFE5E00000;
	cvt.rmi.f64.f64 	%fd373, %fd372;
	mul.f64 	%fd374, %fd373, 0d41EFFFFFE5E00000;
	sub.f64 	%fd375, %fd371, %fd374;
	setp.lt.f64 	%p55, %fd375, 0d0000000000000000;
	add.f64 	%fd376, %fd375, 0d41EFFFFFE5E00000;
	selp.f64 	%fd377, %fd376, %fd375, %p55;
	mul.f64 	%fd378, %fd160, %fd370;
	div.rn.f64 	%fd379, %fd378, 0d41EFFFFFE5E00000;
	cvt.rmi.f64.f64 	%fd380, %fd379;
	mul.f64 	%fd381, %fd380, 0d41EFFFFFE5E00000;
	sub.f64 	%fd382, %fd378, %fd381;
	setp.lt.f64 	%p56, %fd382, 0d0000000000000000;
	add.f64 	%fd383, %fd382, 0d41EFFFFFE5E00000;
	selp.f64 	%fd384, %fd383, %fd382, %p56;
	fma.rn.f64 	%fd385, %fd377, 0d4100000000000000, %fd384;
	div.rn.f64 	%fd386, %fd385, 0d41EFFFFFE5E00000;
	cvt.rmi.f64.f64 	%fd387, %fd386;
	mul.f64 	%fd388, %fd387, 0d41EFFFFFE5E00000;
	sub.f64 	%fd389, %fd385, %fd388;
	setp.lt.f64 	%p57, %fd389, 0d0000000000000000;
	add.f64 	%fd390, %fd389, 0d41EFFFFFE5E00000;
	selp.f64 	%fd391, %fd390, %fd389, %p57;
	setp.lt.f64 	%p58, %fd391, 0d0000000000000000;
	add.f64 	%fd392, %fd391, 0d41EFFFFFE5E00000;
	selp.f64 	%fd393, %fd392, %fd391, %p58;
	add.f64 	%fd394, %fd369, %fd393;
	div.rn.f64 	%fd395, %fd394, 0d41EFFFFFE5E00000;
	cvt.rmi.f64.f64 	%fd396, %fd395;
	mul.f64 	%fd397, %fd396, 0d41EFFFFFE5E00000;
	sub.f64 	%fd398, %fd394, %fd397;
	setp.lt.f64 	%p59, %fd398, 0d0000000000000000;
	add.f64 	%fd399, %fd398, 0d41EFFFFFE5E00000;
	selp.f64 	%fd400, %fd399, %fd398, %p59;
	ld.global.u32 	%r142, [%rd23+12];
	cvt.rn.f64.u32 	%fd401, %r142;
	mul.f64 	%fd402, %fd401, 0d3EE0000000000000;
	cvt.rmi.f64.f64 	%fd403, %fd402;
	mul.f64 	%fd404, %fd403, 0d4100000000000000;
	sub.f64 	%fd405, %fd401, %fd404;
	ld.global.u32 	%r143, [%rd23+16];
	cvt.rn.f64.u32 	%fd406, %r143;
	mul.f64 	%fd407, %fd406, 0d3EE0000000000000;
	cvt.rmi.f64.f64 	%fd408, %fd407;
	mul.f64 	%fd409, %fd408, 0d4100000000000000;
	sub.f64 	%fd410, %fd406, %fd409;
	ld.global.u32 	%r144, [%rd23+20];
	cvt.rn.f64.u32 	%fd411, %r144;
	mul.f64 	%fd412, %fd411, 0d3EE0000000000000;
	cvt.rmi.f64.f64 	%fd413, %fd412;
	mul.f64 	%fd414, %fd413, 0d4100000000000000;
	sub.f64 	%fd415, %fd411, %fd414;
	mul.f64 	%fd416, %fd403, %fd161;
	div.rn.f64 	%fd417, %fd416, 0d41EFFFFFE5E00000;
	cvt.rmi.f64.f64 	%fd418, %fd417;
	mul.f64 	%fd419, %fd418, 0d41EFFFFFE5E00000;
	sub.f64 	%fd420, %fd416, %fd419;
	setp.lt.f64 	%p60, %fd420, 0d0000000000000000;
	add.f64 	%fd421, %fd420, 0d41EFFFFFE5E00000;
	selp.f64 	%fd422, %fd421, %fd420, %p60;
	mul.f64 	%fd423, %fd405, %fd161;
	div.rn.f64 	%fd424, %fd423, 0d41EFFFFFE5E00000;
	cvt.rmi.f64.f64 	%fd425, %fd424;
	mul.f64 	%fd426, %fd425, 0d41EFFFFFE5E00000;
	sub.f64 	%fd427, %fd423, %fd426;
	setp.lt.f64 	%p61, %fd427, 0d0000000000000000;
	add.f64 	%fd428, %fd427, 0d41EFFFFFE5E00000;
	selp.f64 	%fd429, %fd428, %fd427, %p61;
	fma.rn.f64 	%fd430, %fd422, 0d4100000000000000, %fd429;
	div.rn.f64 	%fd431, %fd430, 0d41EFFFFFE5E00000;
	cvt.rmi.f64.f64 	%fd432, %fd431;
	mul.f64 	%fd433, %fd432, 0d41EFFFFFE5E00000;
	sub.f64 	%fd434, %fd430, %fd433;
	setp.lt.f64 	%p62, %fd434, 0d0000000000000000;
	add.f64 	%fd435, %fd434, 0d41EFFFFFE5E00000;
	selp.f64 	%fd436, %fd435, %fd434, %p62;
	setp.lt.f64 	%p63, %fd436, 0d0000000000000000;
	add.f64 	%fd437, %fd436, 0d41EFFFFFE5E00000;
	selp.f64 	%fd438, %fd437, %fd436, %p63;
	mul.f64 	%fd439, %fd408, %fd185;
	div.rn.f64 	%fd440, %fd439, 0d41EFFFFFE5E00000;
	cvt.rmi.f64.f64 	%fd441, %fd440;
	mul.f64 	%fd442, %fd441, 0d41EFFFFFE5E00000;
	sub.f64 	%fd443, %fd439, %fd442;
	setp.lt.f64 	%p64, %fd443, 0d0000000000000000;
	add.f64 	%fd444, %fd443, 0d41EFFFFFE5E00000;
	selp.f64 	%fd445, %fd444, %fd443, %p64;
	mul.f64 	%fd446, %fd410, %fd185;
	div.rn.f64 	%fd447, %fd446, 0d41EFFFFFE5E00000;
	cvt.rmi.f64.f64 	%fd448, %fd447;
	mul.f64 	%fd449, %fd448, 0d41EFFFFFE5E00000;
	sub.f64 	%fd450, %fd446, %fd449;
	setp.lt.f64 	%p65, %fd450, 0d0000000000000000;
	add.f64 	%fd451, %fd450, 0d41EFFFFFE5E00000;
	selp.f64 	%fd452, %fd451, %fd450, %p65;
	fma.rn.f64 	%fd453, %fd445, 0d4100000000000000, %fd452;
	div.rn.f64 	%fd454, %fd453, 0d41EFFFFFE5E00000;
	cvt.rmi.f64.f64 	%fd455, %fd454;
	mul.f64 	%fd456, %fd455, 0d41EFFFFFE5E00000;
	sub.f64 	%fd457, %fd453, %fd456;
	setp.lt.f64 	%p66, %fd457, 0d0000000000000000;
	add.f64 	%fd458, %fd457, 0d41EFFFFFE5E00000;
	selp.f64 	%fd459, %fd458, %fd457, %p66;
	setp.lt.f64 	%p67, %fd459, 0d0000000000000000;
	add.f64 	%fd460, %fd459, 0d41EFFFFFE5E00000;
	selp.f64 	%fd461, %fd460, %fd459, %p67;
	add.f64 	%fd462, %fd438, %fd461;
	mul.f64 	%fd463, %fd413, %fd210;
	div.rn.f64 	%fd464, %fd463, 0d41EFFFFFE5E00000;
	cvt.rmi.f64.f64 	%fd465, %fd464;
	mul.f64 	%fd466, %fd465, 0d41EFFFFFE5E00000;
	sub.f64 	%fd467, %fd463, %fd466;
	setp.lt.f64 	%p68, %fd467, 0d0000000000000000;
	add.f64 	%fd468, %fd467, 0d41EFFFFFE5E00000;
	selp.f64 	%fd469, %fd468, %fd467, %p68;
	mul.f64 	%fd470, %fd415, %fd210;
	div.rn.f64 	%fd471, %fd470, 0d41EFFFFFE5E00000;
	cvt.rmi.f64.f64 	%fd472, %fd471;
	mul.f64 	%fd473, %fd472, 0d41EFFFFFE5E00000;
	sub.f64 	%fd474, %fd470, %fd473;
	setp.lt.f64 	%p69, %fd474, 0d0000000000000000;
	add.f64 	%fd475, %fd474, 0d41EFFFFFE5E00000;
	selp.f64 	%fd476, %fd475, %fd474, %p69;
	fma.rn.f64 	%fd477, %fd469, 0d4100000000000000, %fd476;
	div.rn.f64 	%fd478, %fd477, 0d41EFFFFFE5E00000;
	cvt.rmi.f64.f64 	%fd479, %fd478;
	mul.f64 	%fd480, %fd479, 0d41EFFFFFE5E00000;
	sub.f64 	%fd481, %fd477, %fd480;
	setp.lt.f64 	%p70, %fd481, 0d0000000000000000;
	add.f64 	%fd482, %fd481, 0d41EFFFFFE5E00000;
	selp.f64 	%fd483, %fd482, %fd481, %p70;
	setp.lt.f64 	%p71, %fd483, 0d0000000000000000;
	add.f64 	%fd484, %fd483, 0d41EFFFFFE5E00000;
	selp.f64 	%fd485, %fd484, %fd483, %p71;
	add.f64 	%fd486, %fd462, %fd485;
	div.rn.f64 	%fd487, %fd486, 0d41EFFFFFE5E00000;
	cvt.rmi.f64.f64 	%fd488, %fd487;
	mul.f64 	%fd489, %fd488, 0d41EFFFFFE5E00000;
	sub.f64 	%fd490, %fd486, %fd489;
	setp.lt.f64 	%p72, %fd490, 0d0000000000000000;
	add.f64 	%fd491, %fd490, 0d41EFFFFFE5E00000;
	selp.f64 	%fd492, %fd491, %fd490, %p72;
	mul.f64 	%fd493, %fd403, %fd241;
	div.rn.f64 	%fd494, %fd493, 0d41EFFFFFE5E00000;
	cvt.rmi.f64.f64 	%fd495, %fd494;
	mul.f64 	%fd496, %fd495, 0d41EFFFFFE5E00000;
	sub.f64 	%fd497, %fd493, %fd496;
	setp.lt.f64 	%p73, %fd497, 0d0000000000000000;
	add.f64 	%fd498, %fd497, 0d41EFFFFFE5E00000;
	selp.f64 	%fd499, %fd498, %fd497, %p73;
	mul.f64 	%fd500, %fd405, %fd241;
	div.rn.f64 	%fd501, %fd500, 0d41EFFFFFE5E00000;
	cvt.rmi.f64.f64 	%fd502, %fd501;
	mul.f64 	%fd503, %fd502, 0d41EFFFFFE5E00000;
	sub.f64 	%fd504, %fd500, %fd503;
	setp.lt.f64 	%p74, %fd504, 0d0000000000000000;
	add.f64 	%fd505, %fd504, 0d41EFFFFFE5E00000;
	selp.f64 	%fd506, %fd505, %fd504, %p74;
	fma.rn.f64 	%fd507, %fd499, 0d4100000000000000, %fd506;
	div.rn.f64 	%fd508, %fd507, 0d41EFFFFFE5E00000;
	cvt.rmi.f64.f64 	%fd509, %fd508;
	mul.f64 	%fd510, %fd509, 0d41EFFFFFE5E00000;
	sub.f64 	%fd511, %fd507, %fd510;
	setp.lt.f64 	%p75, %fd511, 0d0000000000000000;
	add.f64 	%fd512, %fd511, 0d41EFFFFFE5E00000;
	selp.f64 	%fd513, %fd512, %fd511, %p75;
	setp.lt.f64 	%p76, %fd513, 0d0000000000000000;
	add.f64 	%fd514, %fd513, 0d41EFFFFFE5E00000;
	selp.f64 	%fd515, %fd514, %fd513, %p76;
	mul.f64 	%fd516, %fd408, %fd265;
	div.rn.f64 	%fd517, %fd516, 0d41EFFFFFE5E00000;
	cvt.rmi.f64.f64 	%fd518, %fd517;
	mul.f64 	%fd519, %fd518, 0d41EFFFFFE5E00000;
	sub.f64 	%fd520, %fd516, %fd519;
	setp.lt.f64 	%p77, %fd520, 0d0000000000000000;
	add.f64 	%fd521, %fd520, 0d41EFFFFFE5E00000;
	selp.f64 	%fd522, %fd521, %fd520, %p77;
	mul.f64 	%fd523, %fd410, %fd265;
	div.rn.f64 	%fd524, %fd523, 0d41EFFFFFE5E00000;
	cvt.rmi.f64.f64 	%fd525, %fd524;
	mul.f64 	%fd526, %fd525, 0d41EFFFFFE5E00000;
	sub.f64 	%fd527, %fd523, %fd526;
	setp.lt.f64 	%p78, %fd527, 0d0000000000000000;
	add.f64 	%fd528, %fd527, 0d41EFFFFFE5E00000;
	selp.f64 	%fd529, %fd528, %fd527, %p78;
	fma.rn.f64 	%fd530, %fd522, 0d4100000000000000, %fd529;
	div.rn.f64 	%fd531, %fd530, 0d41EFFFFFE5E00000;
	cvt.rmi.f64.f64 	%fd532, %fd531;
	mul.f64 	%fd533, %fd532, 0d41EFFFFFE5E00000;
	sub.f64 	%fd534, %fd530, %fd533;
	setp.lt.f64 	%p79, %fd534, 0d0000000000000000;
	add.f64 	%fd535, %fd534, 0d41EFFFFFE5E00000;
	selp.f64 	%fd536, %fd535, %fd534, %p79;
	setp.lt.f64 	%p80, %fd536, 0d0000000000000000;
	add.f64 	%fd537, %fd536, 0d41EFFFFFE5E00000;
	selp.f64 	%fd538, %fd537, %fd536, %p80;
	add.f64 	%fd539, %fd515, %fd538;
	mul.f64 	%fd540, %fd413, %fd290;
	div.rn.f64 	%fd541, %fd540, 0d41EFFFFFE5E00000;
	cvt.rmi.f64.f64 	%fd542, %fd541;
	mul.f64 	%fd543, %fd542, 0d41EFFFFFE5E00000;
	sub.f64 	%fd544, %fd540, %fd543;
	setp.lt.f64 	%p81, %fd544, 0d0000000000000000;
	add.f64 	%fd545, %fd544, 0d41EFFFFFE5E00000;
	selp.f64 	%fd546, %fd545, %fd544, %p81;
	mul.f64 	%fd547, %fd415, %fd290;
	div.rn.f64 	%fd548, %fd547, 0d41EFFFFFE5E00000;
	cvt.rmi.f64.f64 	%fd549, %fd548;
	mul.f64 	%fd550, %fd549, 0d41EFFFFFE5E00000;
	sub.f64 	%fd551, %fd547, %fd550;
	setp.lt.f64 	%p82, %fd551, 0d0000000000000000;
	add.f64 	%fd552, %fd551, 0d41EFFFFFE5E00000;
	selp.f64 	%fd553, %fd552, %fd551, %p82;
	fma.rn.f64 	%fd554, %fd546, 0d4100000000000000, %fd553;
	div.rn.f64 	%fd555, %fd554, 0d41EFFFFFE5E00000;
	cvt.rmi.f64.f64 	%fd556, %fd555;
	mul.f64 	%fd557, %fd556, 0d41EFFFFFE5E00000;
	sub.f64 	%fd558, %fd554, %fd557;
	setp.lt.f64 	%p83, %fd558, 0d0000000000000000;
	add.f64 	%fd559, %fd558, 0d41EFFFFFE5E00000;
	selp.f64 	%fd560, %fd559, %fd558, %p83;
	setp.lt.f64 	%p84, %fd560, 0d0000000000000000;
	add.f64 	%fd561, %fd560, 0d41EFFFFFE5E00000;
	selp.f64 	%fd562, %fd561, %fd560, %p84;
	add.f64 	%fd563, %fd539, %fd562;
	div.rn.f64 	%fd564, %fd563, 0d41EFFFFFE5E00000;
	cvt.rmi.f64.f64 	%fd565, %fd564;
	mul.f64 	%fd566, %fd565, 0d41EFFFFFE5E00000;
	sub.f64 	%fd567, %fd563, %fd566;
	setp.lt.f64 	%p85, %fd567, 0d0000000000000000;
	add.f64 	%fd568, %fd567, 0d41EFFFFFE5E00000;
	selp.f64 	%fd569, %fd568, %fd567, %p85;
	mul.f64 	%fd570, %fd403, %fd321;
	div.rn.f64 	%fd571, %fd570, 0d41EFFFFFE5E00000;
	cvt.rmi.f64.f64 	%fd572, %fd571;
	mul.f64 	%fd573, %fd572, 0d41EFFFFFE5E00000;
	sub.f64 	%fd574, %fd570, %fd573;
	setp.lt.f64 	%p86, %fd574, 0d0000000000000000;
	add.f64 	%fd575, %fd574, 0d41EFFFFFE5E00000;
	selp.f64 	%fd576, %fd575, %fd574, %p86;
	mul.f64 	%fd577, %fd405, %fd321;
	div.rn.f64 	%fd578, %fd577, 0d41EFFFFFE5E00000;
	cvt.rmi.f64.f64 	%fd579, %fd578;
	mul.f64 	%fd580, %fd579, 0d41EFFFFFE5E00000;
	sub.f64 	%fd581, %fd577, %fd580;
	setp.lt.f64 	%p87, %fd581, 0d0000000000000000;
	add.f64 	%fd582, %fd581, 0d41EFFFFFE5E00000;
	selp.f64 	%fd583, %fd582, %fd581, %p87;
	fma.rn.f64 	%fd584, %fd576, 0d4100000000000000, %fd583;
	div.rn.f64 	%fd585, %fd584, 0d41EFFFFFE5E00000;
	cvt.rmi.f64.f64 	%fd586, %fd585;
	mul.f64 	%fd587, %fd586, 0d41EFFFFFE5E00000;
	sub.f64 	%fd588, %fd584, %fd587;
	setp.lt.f64 	%p88, %fd588, 0d0000000000000000;
	add.f64 	%fd589, %fd588, 0d41EFFFFFE5E00000;
	selp.f64 	%fd590, %fd589, %fd588, %p88;
	setp.lt.f64 	%p89, %fd590, 0d0000000000000000;
	add.f64 	%fd591, %fd590, 0d41EFFFFFE5E00000;
	selp.f64 	%fd592, %fd591, %fd590, %p89;
	mul.f64 	%fd593, %fd408, %fd345;
	div.rn.f64 	%fd594, %fd593, 0d41EFFFFFE5E00000;
	cvt.rmi.f64.f64 	%fd595, %fd594;
	mul.f64 	%fd596, %fd595, 0d41EFFFFFE5E00000;
	sub.f64 	%fd597, %fd593, %fd596;
	setp.lt.f64 	%p90, %fd597, 0d0000000000000000;
	add.f64 	%fd598, %fd597, 0d41EFFFFFE5E00000;
	selp.f64 	%fd599, %fd598, %fd597, %p90;
	mul.f64 	%fd600, %fd410, %fd345;
	div.rn.f64 	%fd601, %fd600, 0d41EFFFFFE5E00000;
	cvt.rmi.f64.f64 	%fd602, %fd601;
	mul.f64 	%fd603, %fd602, 0d41EFFFFFE5E00000;
	sub.f64 	%fd604, %fd600, %fd603;
	setp.lt.f64 	%p91, %fd604, 0d0000000000000000;
	add.f64 	%fd605, %fd604, 0d41EFFFFFE5E00000;
	selp.f64 	%fd606, %fd605, %fd604, %p91;
	fma.rn.f64 	%fd607, %fd599, 0d4100000000000000, %fd606;
	div.rn.f64 	%fd608, %fd607, 0d41EFFFFFE5E00000;
	cvt.rmi.f64.f64 	%fd609, %fd608;
	mul.f64 	%fd610, %fd609, 0d41EFFFFFE5E00000;
	sub.f64 	%fd611, %fd607, %fd610;
	setp.lt.f64 	%p92, %fd611, 0d0000000000000000;
	add.f64 	%fd612, %fd611, 0d41EFFFFFE5E00000;
	selp.f64 	%fd613, %fd612, %fd611, %p92;
	setp.lt.f64 	%p93, %fd613, 0d0000000000000000;
	add.f64 	%fd614, %fd613, 0d41EFFFFFE5E00000;
	selp.f64 	%fd615, %fd614, %fd613, %p93;
	add.f64 	%fd616, %fd592, %fd615;
	mul.f64 	%fd617, %fd413, %fd370;
	div.rn.f64 	%fd618, %fd617, 0d41EFFFFFE5E00000;
	cvt.rmi.f64.f64 	%fd619, %fd618;
	mul.f64 	%fd620, %fd619, 0d41EFFFFFE5E00000;
	sub.f64 	%fd621, %fd617, %fd620;
	setp.lt.f64 	%p94, %fd621, 0d0000000000000000;
	add.f64 	%fd622, %fd621, 0d41EFFFFFE5E00000;
	selp.f64 	%fd623, %fd622, %fd621, %p94;
	mul.f64 	%fd624, %fd415, %fd370;
	div.rn.f64 	%fd625, %fd624, 0d41EFFFFFE5E00000;
	cvt.rmi.f64.f64 	%fd626, %fd625;
	mul.f64 	%fd627, %fd626, 0d41EFFFFFE5E00000;
	sub.f64 	%fd628, %fd624, %fd627;
	setp.lt.f64 	%p95, %fd628, 0d0000000000000000;
	add.f64 	%fd629, %fd628, 0d41EFFFFFE5E00000;
	selp.f64 	%fd630, %fd629, %fd628, %p95;
	fma.rn.f64 	%fd631, %fd623, 0d4100000000000000, %fd630;
	div.rn.f64 	%fd632, %fd631, 0d41EFFFFFE5E00000;
	cvt.rmi.f64.f64 	%fd633, %fd632;
	mul.f64 	%fd634, %fd633, 0d41EFFFFFE5E00000;
	sub.f64 	%fd635, %fd631, %fd634;
	setp.lt.f64 	%p96, %fd635, 0d0000000000000000;
	add.f64 	%fd636, %fd635, 0d41EFFFFFE5E00000;
	selp.f64 	%fd637, %fd636, %fd635, %p96;
	setp.lt.f64 	%p97, %fd637, 0d0000000000000000;
	add.f64 	%fd638, %fd637, 0d41EFFFFFE5E00000;
	selp.f64 	%fd639, %fd638, %fd637, %p97;
	add.f64 	%fd640, %fd616, %fd639;
	div.rn.f64 	%fd641, %fd640, 0d41EFFFFFE5E00000;
	cvt.rmi.f64.f64 	%fd642, %fd641;
	mul.f64 	%fd643, %fd642, 0d41EFFFFFE5E00000;
	sub.f64 	%fd644, %fd640, %fd643;
	setp.lt.f64 	%p98, %fd644, 0d0000000000000000;
	add.f64 	%fd645, %fd644, 0d41EFFFFFE5E00000;
	selp.f64 	%fd646, %fd645, %fd644, %p98;
	ld.global.u32 	%r145, [%rd23+24];
	cvt.rn.f64.u32 	%fd647, %r145;
	mul.f64 	%fd648, %fd647, 0d3EE0000000000000;
	cvt.rmi.f64.f64 	%fd649, %fd648;
	mul.f64 	%fd650, %fd649, 0d4100000000000000;
	sub.f64 	%fd651, %fd647, %fd650;
	ld.global.u32 	%r146, [%rd23+28];
	cvt.rn.f64.u32 	%fd652, %r146;
	mul.f64 	%fd653, %fd652, 0d3EE0000000000000;
	cvt.rmi.f64.f64 	%fd654, %fd653;
	mul.f64 	%fd655, %fd654, 0d4100000000000000;
	sub.f64 	%fd656, %fd652, %fd655;
	ld.global.u32 	%r147, [%rd23+32];
	cvt.rn.f64.u32 	%fd657, %r147;
	mul.f64 	%fd658, %fd657, 0d3EE0000000000000;
	cvt.rmi.f64.f64 	%fd659, %fd658;
	mul.f64 	%fd660, %fd659, 0d4100000000000000;
	sub.f64 	%fd661, %fd657, %fd660;
	mul.f64 	%fd662, %fd649, %fd161;
	div.rn.f64 	%fd663, %fd662, 0d41EFFFFFE5E00000;
	cvt.rmi.f64.f64 	%fd664, %fd663;
	mul.f64 	%fd665, %fd664, 0d41EFFFFFE5E00000;
	sub.f64 	%fd666, %fd662, %fd665;
	setp.lt.f64 	%p99, %fd666, 0d0000000000000000;
	add.f64 	%fd667, %fd666, 0d41EFFFFFE5E00000;
	selp.f64 	%fd668, %fd667, %fd666, %p99;
	mul.f64 	%fd669, %fd651, %fd161;
	div.rn.f64 	%fd670, %fd669, 0d41EFFFFFE5E00000;
	cvt.rmi.f64.f64 	%fd671, %fd670;
	mul.f64 	%fd672, %fd671, 0d41EFFFFFE5E00000;
	sub.f64 	%fd673, %fd669, %fd672;
	setp.lt.f64 	%p100, %fd673, 0d0000000000000000;
	add.f64 	%fd674, %fd673, 0d41EFFFFFE5E00000;
	selp.f64 	%fd675, %fd674, %fd673, %p100;
	fma.rn.f64 	%fd676, %fd668, 0d4100000000000000, %fd675;
	div.rn.f64 	%fd677, %fd676, 0d41EFFFFFE5E00000;
	cvt.rmi.f64.f64 	%fd678, %fd677;
	mul.f64 	%fd679, %fd678, 0d41EFFFFFE5E00000;
	sub.f64 	%fd680, %fd676, %fd679;
	setp.lt.f64 	%p101, %fd680, 0d0000000000000000;
	add.f64 	%fd681, %fd680, 0d41EFFFFFE5E00000;
	selp.f64 	%fd682, %fd681, %fd680, %p101;
	setp.lt.f64 	%p102, %fd682, 0d0000000000000000;
	add.f64 	%fd683, %fd682, 0d41EFFFFFE5E00000;
	selp.f64 	%fd684, %fd683, %fd682, %p102;
	mul.f64 	%fd685, %fd654, %fd185;
	div.rn.f64 	%fd686, %fd685, 0d41EFFFFFE5E00000;
	cvt.rmi.f64.f64 	%fd687, %fd686;
	mul.f64 	%fd688, %fd687, 0d41EFFFFFE5E00000;
	sub.f64 	%fd689, %fd685, %fd688;
	setp.lt.f64 	%p103, %fd689, 0d0000000000000000;
	add.f64 	%fd690, %fd689, 0d41EFFFFFE5E00000;
	selp.f64 	%fd691, %fd690, %fd689, %p103;
	mul.f64 	%fd692, %fd656, %fd185;
	div.rn.f64 	%fd693, %fd692, 0d41EFFFFFE5E00000;
	cvt.rmi.f64.f64 	%fd694, %fd693;
	mul.f64 	%fd695, %fd694, 0d41EFFFFFE5E00000;
	sub.f64 	%fd696, %fd692, %fd695;
	setp.lt.f64 	%p104, %fd696, 0d0000000000000000;
	add.f64 	%fd697, %fd696, 0d41EFFFFFE5E00000;
	selp.f64 	%fd698, %fd697, %fd696, %p104;
	fma.rn.f64 	%fd699, %fd691, 0d4100000000000000, %fd698;
	div.rn.f64 	%fd700, %fd699, 0d41EFFFFFE5E00000;
	cvt.rmi.f64.f64 	%fd701, %fd700;
	mul.f64 	%fd702, %fd701, 0d41EFFFFFE5E00000;
	sub.f64 	%fd703, %fd699, %fd702;
	setp.lt.f64 	%p105, %fd703, 0d0000000000000000;
	add.f64 	%fd704, %fd703, 0d41EFFFFFE5E00000;
	selp.f64 	%fd705, %fd704, %fd703, %p105;
	setp.lt.f64 	%p106, %fd705, 0d0000000000000000;
	add.f64 	%fd706, %fd705, 0d41EFFFFFE5E00000;
	selp.f64 	%fd707, %fd706, %fd705, %p106;
	add.f64 	%fd708, %fd684, %fd707;
	mul.f64 	%fd709, %fd659, %fd210;
	div.rn.f64 	%fd710, %fd709, 0d41EFFFFFE5E00000;
	cvt.rmi.f64.f64 	%fd711, %fd710;
	mul.f64 	%fd712, %fd711, 0d41EFFFFFE5E00000;
	sub.f64 	%fd713, %fd709, %fd712;
	setp.lt.f64 	%p107, %fd713, 0d0000000000000000;
	add.f64 	%fd714, %fd713, 0d41EFFFFFE5E00000;
	selp.f64 	%fd715, %fd714, %fd713, %p107;
	mul.f64 	%fd716, %fd661, %fd210;
	div.rn.f64 	%fd717, %fd716, 0d41EFFFFFE5E00000;
	cvt.rmi.f64.f64 	%fd718, %fd717;
	mul.f64 	%fd719, %fd718, 0d41EFFFFFE5E00000;
	sub.f64 	%fd720, %fd716, %fd719;
	setp.lt.f64 	%p108, %fd720, 0d0000000000000000;
	add.f64 	%fd721, %fd720, 0d41EFFFFFE5E00000;
	selp.f64 	%fd722, %fd721, %fd720, %p108;
	fma.rn.f64 	%fd723, %fd715, 0d4100000000000000, %fd722;
	div.rn.f64 	%fd724, %fd723, 0d41EFFFFFE5E00000;
	cvt.rmi.f64.f64 	%fd725, %fd724;
	mul.f64 	%fd726, %fd725, 0d41EFFFFFE5E00000;
	sub.f64 	%fd727, %fd723, %fd726;
	setp.lt.f64 	%p109, %fd727, 0d0000000000000000;
	add.f64 	%fd728, %fd727, 0d41EFFFFFE5E00000;
	selp.f64 	%fd729, %fd728, %fd727, %p109;
	setp.lt.f64 	%p110, %fd729, 0d0000000000000000;
	add.f64 	%fd730, %fd729, 0d41EFFFFFE5E00000;
	selp.f64 	%fd731, %fd730, %fd729, %p110;
	add.f64 	%fd732, %fd708, %fd731;
	div.rn.f64 	%fd733, %fd732, 0d41EFFFFFE5E00000;
	cvt.rmi.f64.f64 	%fd734, %fd733;
	mul.f64 	%fd735, %fd734, 0d41EFFFFFE5E00000;
	sub.f64 	%fd736, %fd732, %fd735;
	setp.lt.f64 	%p111, %fd736, 0d0000000000000000;
	add.f64 	%fd737, %fd736, 0d41EFFFFFE5E00000;
	selp.f64 	%fd738, %fd737, %fd736, %p111;
	mul.f64 	%fd739, %fd649, %fd241;
	div.rn.f64 	%fd740, %fd739, 0d41EFFFFFE5E00000;
	cvt.rmi.f64.f64 	%fd741, %fd740;
	mul.f64 	%fd742, %fd741, 0d41EFFFFFE5E00000;
	sub.f64 	%fd743, %fd739, %fd742;
	setp.lt.f64 	%p112, %fd743, 0d0000000000000000;
	add.f64 	%fd744, %fd743, 0d41EFFFFFE5E00000;
	selp.f64 	%fd745, %fd744, %fd743, %p112;
	mul.f64 	%fd746, %fd651, %fd241;
	div.rn.f64 	%fd747, %fd746, 0d41EFFFFFE5E00000;
	cvt.rmi.f64.f64 	%fd748, %fd747;
	mul.f64 	%fd749, %fd748, 0d41EFFFFFE5E00000;
	sub.f64 	%fd750, %fd746, %fd749;
	setp.lt.f64 	%p113, %fd750, 0d0000000000000000;
	add.f64 	%fd751, %fd750, 0d41EFFFFFE5E00000;
	selp.f64 	%fd752, %fd751, %fd750, %p113;
	fma.rn.f64 	%fd753, %fd745, 0d4100000000000000, %fd752;
	div.rn.f64 	%fd754, %fd753, 0d41EFFFFFE5E00000;
	cvt.rmi.f64.f64 	%fd755, %fd754;
	mul.f64 	%fd756, %fd755, 0d41EFFFFFE5E00000;
	sub.f64 	%fd757, %fd753, %fd756;
	setp.lt.f64 	%p114, %fd757, 0d0000000000000000;
	add.f64 	%fd758, %fd757, 0d41EFFFFFE5E00000;
	selp.f64 	%fd759, %fd758, %fd757, %p114;
	setp.lt.f64 	%p115, %fd759, 0d0000000000000000;
	add.f64 	%fd760, %fd759, 0d41EFFFFFE5E00000;
	selp.f64 	%fd761, %fd760, %fd759, %p115;
	mul.f64 	%fd762, %fd654, %fd265;
	div.rn.f64 	%fd763, %fd762, 0d41EFFFFFE5E00000;
	cvt.rmi.f64.f64 	%fd764, %fd763;
	mul.f64 	%fd765, %fd764, 0d41EFFFFFE5E00000;
	sub.f64 	%fd766, %fd762, %fd765;
	setp.lt.f64 	%p116, %fd766, 0d0000000000000000;
	add.f64 	%fd767, %fd766, 0d41EFFFFFE5E00000;
	selp.f64 	%fd768, %fd767, %fd766, %p116;
	mul.f64 	%fd769, %fd656, %fd265;
	div.rn.f64 	%fd770, %fd769, 0d41EFFFFFE5E00000;
	cvt.rmi.f64.f64 	%fd771, %fd770;
	mul.f64 	%fd772, %fd771, 0d41EFFFFFE5E00000;
	sub.f64 	%fd773, %fd769, %fd772;
	setp.lt.f64 	%p117, %fd773, 0d0000000000000000;
	add.f64 	%fd774, %fd773, 0d41EFFFFFE5E00000;
	selp.f64 	%fd775, %fd774, %fd773, %p117;
	fma.rn.f64 	%fd776, %fd768, 0d4100000000000000, %fd775;
	div.rn.f64 	%fd777, %fd776, 0d41EFFFFFE5E00000;
	cvt.rmi.f64.f64 	%fd778, %fd777;
	mul.f64 	%fd779, %fd778, 0d41EFFFFFE5E00000;
	sub.f64 	%fd780, %fd776, %fd779;
	setp.lt.f64 	%p118, %fd780, 0d0000000000000000;
	add.f64 	%fd781, %fd780, 0d41EFFFFFE5E00000;
	selp.f64 	%fd782, %fd781, %fd780, %p118;
	setp.lt.f64 	%p119, %fd782, 0d0000000000000000;
	add.f64 	%fd783, %fd782, 0d41EFFFFFE5E00000;
	selp.f64 	%fd784, %fd783, %fd782, %p119;
	add.f64 	%fd785, %fd761, %fd784;
	mul.f64 	%fd786, %fd659, %fd290;
	div.rn.f64 	%fd787, %fd786, 0d41EFFFFFE5E00000;
	cvt.rmi.f64.f64 	%fd788, %fd787;
	mul.f64 	%fd789, %fd788, 0d41EFFFFFE5E00000;
	sub.f64 	%fd790, %fd786, %fd789;
	setp.lt.f64 	%p120, %fd790, 0d0000000000000000;
	add.f64 	%fd791, %fd790, 0d41EFFFFFE5E00000;
	selp.f64 	%fd792, %fd791, %fd790, %p120;
	mul.f64 	%fd793, %fd661, %fd290;
	div.rn.f64 	%fd794, %fd793, 0d41EFFFFFE5E00000;
	cvt.rmi.f64.f64 	%fd795, %fd794;
	mul.f64 	%fd796, %fd795, 0d41EFFFFFE5E00000;
	sub.f64 	%fd797, %fd793, %fd796;
	setp.lt.f64 	%p121, %fd797, 0d0000000000000000;
	add.f64 	%fd798, %fd797, 0d41EFFFFFE5E00000;
	selp.f64 	%fd799, %fd798, %fd797, %p121;
	fma.rn.f64 	%fd800, %fd792, 0d4100000000000000, %fd799;
	div.rn.f64 	%fd801, %fd800, 0d41EFFFFFE5E00000;
	cvt.rmi.f64.f64 	%fd802, %fd801;
	mul.f64 	%fd803, %fd802, 0d41EFFFFFE5E00000;
	sub.f64 	%fd804, %fd800, %fd803;
	setp.lt.f64 	%p122, %fd804, 0d0000000000000000;
	add.f64 	%fd805, %fd804, 0d41EFFFFFE5E00000;
	selp.f64 	%fd806, %fd805, %fd804, %p122;
	setp.lt.f64 	%p123, %fd806, 0d0000000000000000;
	add.f64 	%fd807, %fd806, 0d41EFFFFFE5E00000;
	selp.f64 	%fd808, %fd807, %fd806, %p123;
	add.f64 	%fd809, %fd785, %fd808;
	div.rn.f64 	%fd810, %fd809, 0d41EFFFFFE5E00000;
	cvt.rmi.f64.f64 	%fd811, %fd810;
	mul.f64 	%fd812, %fd811, 0d41EFFFFFE5E00000;
	sub.f64 	%fd813, %fd809, %fd812;
	setp.lt.f64 	%p124, %fd813, 0d0000000000000000;
	add.f64 	%fd814, %fd813, 0d41EFFFFFE5E00000;
	selp.f64 	%fd815, %fd814, %fd813, %p124;
	mul.f64 	%fd816, %fd649, %fd321;
	div.rn.f64 	%fd817, %fd816, 0d41EFFFFFE5E00000;
	cvt.rmi.f64.f64 	%fd818, %fd817;
	mul.f64 	%fd819, %fd818, 0d41EFFFFFE5E00000;
	sub.f64 	%fd820, %fd816, %fd819;
	setp.lt.f64 	%p125, %fd820, 0d0000000000000000;
	add.f64 	%fd821, %fd820, 0d41EFFFFFE5E00000;
	selp.f64 	%fd822, %fd821, %fd820, %p125;
	mul.f64 	%fd823, %fd651, %fd321;
	div.rn.f64 	%fd824, %fd823, 0d41EFFFFFE5E00000;
	cvt.rmi.f64.f64 	%fd825, %fd824;
	mul.f64 	%fd826, %fd825, 0d41EFFFFFE5E00000;
	sub.f64 	%fd827, %fd823, %fd826;
	setp.lt.f64 	%p126, %fd827, 0d0000000000000000;
	add.f64 	%fd828, %fd827, 0d41EFFFFFE5E00000;
	selp.f64 	%fd829, %fd828, %fd827, %p126;
	fma.rn.f64 	%fd830, %fd822, 0d4100000000000000, %fd829;
	div.rn.f64 	%fd831, %fd830, 0d41EFFFFFE5E00000;
	cvt.rmi.f64.f64 	%fd832, %fd831;
	mul.f64 	%fd833, %fd832, 0d41EFFFFFE5E00000;
	sub.f64 	%fd834, %fd830, %fd833;
	setp.lt.f64 	%p127, %fd834, 0d0000000000000000;
	add.f64 	%fd835, %fd834, 0d41EFFFFFE5E00000;
	selp.f64 	%fd836, %fd835, %fd834, %p127;
	setp.lt.f64 	%p128, %fd836, 0d0000000000000000;
	add.f64 	%fd837, %fd836, 0d41EFFFFFE5E00000;
	selp.f64 	%fd838, %fd837, %fd836, %p128;
	mul.f64 	%fd839, %fd654, %fd345;
	div.rn.f64 	%fd840, %fd839, 0d41EFFFFFE5E00000;
	cvt.rmi.f64.f64 	%fd841, %fd840;
	mul.f64 	%fd842, %fd841, 0d41EFFFFFE5E00000;
	sub.f64 	%fd843, %fd839, %fd842;
	setp.lt.f64 	%p129, %fd843, 0d0000000000000000;
	add.f64 	%fd844, %fd843, 0d41EFFFFFE5E00000;
	selp.f64 	%fd845, %fd844, %fd843, %p129;
	mul.f64 	%fd846, %fd656, %fd345;
	div.rn.f64 	%fd847, %fd846, 0d41EFFFFFE5E00000;
	cvt.rmi.f64.f64 	%fd848, %fd847;
	mul.f64 	%fd849, %fd848, 0d41EFFFFFE5E00000;
	sub.f64 	%fd850, %fd846, %fd849;
	setp.lt.f64 	%p130, %fd850, 0d0000000000000000;
	add.f64 	%fd851, %fd850, 0d41EFFFFFE5E00000;
	selp.f64 	%fd852, %fd851, %fd850, %p130;
	fma.rn.f64 	%fd853, %fd845, 0d4100000000000000, %fd852;
	div.rn.f64 	%fd854, %fd853, 0d41EFFFFFE5E00000;
	cvt.rmi.f64.f64 	%fd855, %fd854;
	mul.f64 	%fd856, %fd855, 0d41EFFFFFE5E00000;
	sub.f64 	%fd857, %fd853, %fd856;
	setp.lt.f64 	%p131, %fd857, 0d0000000000000000;
	add.f64 	%fd858, %fd857, 0d41EFFFFFE5E00000;
	selp.f64 	%fd859, %fd858, %fd857, %p131;
	setp.lt.f64 	%p132, %fd859, 0d0000000000000000;
	add.f64 	%fd860, %fd859, 0d41EFFFFFE5E00000;
	selp.f64 	%fd861, %fd860, %fd859, %p132;
	add.f64 	%fd862, %fd838, %fd861;
	mul.f64 	%fd863, %fd659, %fd370;
	div.rn.f64 	%fd864, %fd863, 0d41EFFFFFE5E00000;
	cvt.rmi.f64.f64 	%fd865, %fd864;
	mul.f64 	%fd866, %fd865, 0d41EFFFFFE5E00000;
	sub.f64 	%fd867, %fd863, %fd866;
	setp.lt.f64 	%p133, %fd867, 0d0000000000000000;
	add.f64 	%fd868, %fd867, 0d41EFFFFFE5E00000;
	selp.f64 	%fd869, %fd868, %fd867, %p133;
	mul.f64 	%fd870, %fd661, %fd370;
	div.rn.f64 	%fd871, %fd870, 0d41EFFFFFE5E00000;
	cvt.rmi.f64.f64 	%fd872, %fd871;
	mul.f64 	%fd873, %fd872, 0d41EFFFFFE5E00000;
	sub.f64 	%fd874, %fd870, %fd873;
	setp.lt.f64 	%p134, %fd874, 0d0000000000000000;
	add.f64 	%fd875, %fd874, 0d41EFFFFFE5E00000;
	selp.f64 	%fd876, %fd875, %fd874, %p134;
	fma.rn.f64 	%fd877, %fd869, 0d4100000000000000, %fd876;
	div.rn.f64 	%fd878, %fd877, 0d41EFFFFFE5E00000;
	cvt.rmi.f64.f64 	%fd879, %fd878;
	mul.f64 	%fd880, %fd879, 0d41EFFFFFE5E00000;
	sub.f64 	%fd881, %fd877, %fd880;
	setp.lt.f64 	%p135, %fd881, 0d0000000000000000;
	add.f64 	%fd882, %fd881, 0d41EFFFFFE5E00000;
	selp.f64 	%fd883, %fd882, %fd881, %p135;
	setp.lt.f64 	%p136, %fd883, 0d0000000000000000;
	add.f64 	%fd884, %fd883, 0d41EFFFFFE5E00000;
	selp.f64 	%fd885, %fd884, %fd883, %p136;
	add.f64 	%fd886, %fd862, %fd885;
	div.rn.f64 	%fd887, %fd886, 0d41EFFFFFE5E00000;
	cvt.rmi.f64.f64 	%fd888, %fd887;
	mul.f64 	%fd889, %fd888, 0d41EFFFFFE5E00000;
	sub.f64 	%fd890, %fd886, %fd889;
	setp.lt.f64 	%p137, %fd890, 0d0000000000000000;
	add.f64 	%fd891, %fd890, 0d41EFFFFFE5E00000;
	selp.f64 	%fd892, %fd891, %fd890, %p137;
	cvt.rzi.u32.f64 	%r210, %fd240;
	cvt.rzi.u32.f64 	%r209, %fd320;
	cvt.rzi.u32.f64 	%r208, %fd400;
	cvt.rzi.u32.f64 	%r207, %fd492;
	cvt.rzi.u32.f64 	%r206, %fd569;
	cvt.rzi.u32.f64 	%r205, %fd646;
	cvt.rzi.u32.f64 	%r204, %fd738;
	cvt.rzi.u32.f64 	%r203, %fd815;
	cvt.rzi.u32.f64 	%r202, %fd892;
$L__BB1_6:
	add.s32 	%r201, %r201, 1;
	shr.u64 	%rd4, %rd37, 1;
	setp.gt.u64 	%p138, %rd37, 1;
	mov.u64 	%rd37, %rd4;
	@%p138 bra 	$L__BB1_4;
	cvt.rn.f64.u32 	%fd4240, %r210;
	cvt.rn.f64.u32 	%fd4239, %r209;
	cvt.rn.f64.u32 	%fd4238, %r208;
	cvt.rn.f64.u32 	%fd4237, %r207;
	cvt.rn.f64.u32 	%fd4236, %r206;
	cvt.rn.f64.u32 	%fd4235, %r205;
	cvt.rn.f64.u32 	%fd4234, %r204;
	cvt.rn.f64.u32 	%fd4233, %r203;
	cvt.rn.f64.u32 	%fd4232, %r202;
$L__BB1_8:
	mov.u32 	%r148, %ctaid.x;
	shl.b32 	%r149, %r148, 5;
	mov.u32 	%r150, %tid.x;
	add.s32 	%r151, %r149, %r150;
	cvt.u64.u32 	%rd38, %r151;
	setp.eq.s32 	%p139, %r151, 0;
	mul.f64 	%fd895, %fd4240, 0d3EE0000000000000;
	cvt.rmi.f64.f64 	%fd896, %fd895;
	mul.f64 	%fd897, %fd896, 0d4100000000000000;
	sub.f64 	%fd898, %fd4240, %fd897;
	mul.f64 	%fd899, %fd896, %fd4231;
	div.rn.f64 	%fd900, %fd899, 0d41EFFFFFE5E00000;
	cvt.rmi.f64.f64 	%fd901, %fd900;
	mul.f64 	%fd902, %fd901, 0d41EFFFFFE5E00000;
	sub.f64 	%fd903, %fd899, %fd902;
	setp.lt.f64 	%p140, %fd903, 0d0000000000000000;
	add.f64 	%fd904, %fd903, 0d41EFFFFFE5E00000;
	selp.f64 	%fd905, %fd904, %fd903, %p140;
	mul.f64 	%fd906, %fd898, %fd4231;
	div.rn.f64 	%fd907, %fd906, 0d41EFFFFFE5E00000;
	cvt.rmi.f64.f64 	%fd908, %fd907;
	mul.f64 	%fd909, %fd908, 0d41EFFFFFE5E00000;
	sub.f64 	%fd910, %fd906, %fd909;
	setp.lt.f64 	%p141, %fd910, 0d0000000000000000;
	add.f64 	%fd911, %fd910, 0d41EFFFFFE5E00000;
	selp.f64 	%fd912, %fd911, %fd910, %p141;
	fma.rn.f64 	%fd913, %fd905, 0d4100000000000000, %fd912;
	div.rn.f64 	%fd914, %fd913, 0d41EFFFFFE5E00000;
	cvt.rmi.f64.f64 	%fd915, %fd914;
	mul.f64 	%fd916, %fd915, 0d41EFFFFFE5E00000;
	sub.f64 	%fd917, %fd913, %fd916;
	setp.lt.f64 	%p142, %fd917, 0d0000000000000000;
	add.f64 	%fd918, %fd917, 0d41EFFFFFE5E00000;
	selp.f64 	%fd919, %fd918, %fd917, %p142;
	setp.lt.f64 	%p143, %fd919, 0d0000000000000000;
	add.f64 	%fd920, %fd919, 0d41EFFFFFE5E00000;
	selp.f64 	%fd921, %fd920, %fd919, %p143;
	mul.f64 	%fd922, %fd4239, 0d3EE0000000000000;
	cvt.rmi.f64.f64 	%fd923, %fd922;
	mul.f64 	%fd924, %fd923, 0d4100000000000000;
	sub.f64 	%fd925, %fd4239, %fd924;
	mul.f64 	%fd926, %fd923, %fd4230;
	div.rn.f64 	%fd927, %fd926, 0d41EFFFFFE5E00000;
	cvt.rmi.f64.f64 	%fd928, %fd927;
	mul.f64 	%fd929, %fd928, 0d41EFFFFFE5E00000;
	sub.f64 	%fd930, %fd926, %fd929;
	setp.lt.f64 	%p144, %fd930, 0d0000000000000000;
	add.f64 	%fd931, %fd930, 0d41EFFFFFE5E00000;
	selp.f64 	%fd932, %fd931, %fd930, %p144;
	mul.f64 	%fd933, %fd925, %fd4230;
	div.rn.f64 	%fd934, %fd933, 0d41EFFFFFE5E00000;
	cvt.rmi.f64.f64 	%fd935, %fd934;
	mul.f64 	%fd936, %fd935, 0d41EFFFFFE5E00000;
	sub.f64 	%fd937, %fd933, %fd936;
	setp.lt.f64 	%p145, %fd937, 0d0000000000000000;
	add.f64 	%fd938, %fd937, 0d41EFFFFFE5E00000;
	selp.f64 	%fd939, %fd938, %fd937, %p145;
	fma.rn.f64 	%fd940, %fd932, 0d4100000000000000, %fd939;
	div.rn.f64 	%fd941, %fd940, 0d41EFFFFFE5E00000;
	cvt.rmi.f64.f64 	%fd942, %fd941;
	mul.f64 	%fd943, %fd942, 0d41EFFFFFE5E00000;
	sub.f64 	%fd944, %fd940, %fd943;
	setp.lt.f64 	%p146, %fd944, 0d0000000000000000;
	add.f64 	%fd945, %fd944, 0d41EFFFFFE5E00000;
	selp.f64 	%fd946, %fd945, %fd944, %p146;
	setp.lt.f64 	%p147, %fd946, 0d0000000000000000;
	add.f64 	%fd947, %fd946, 0d41EFFFFFE5E00000;
	selp.f64 	%fd948, %fd947, %fd946, %p147;
	add.f64 	%fd949, %fd921, %fd948;
	mul.f64 	%fd950, %fd4238, 0d3EE0000000000000;
	cvt.rmi.f64.f64 	%fd951, %fd950;
	mul.f64 	%fd952, %fd951, 0d4100000000000000;
	sub.f64 	%fd953, %fd4238, %fd952;
	mul.f64 	%fd954, %fd951, %fd4231;
	div.rn.f64 	%fd955, %fd954, 0d41EFFFFFE5E00000;
	cvt.rmi.f64.f64 	%fd956, %fd955;
	mul.f64 	%fd957, %fd956, 0d41EFFFFFE5E00000;
	sub.f64 	%fd958, %fd954, %fd957;
	setp.lt.f64 	%p148, %fd958, 0d0000000000000000;
	add.f64 	%fd959, %fd958, 0d41EFFFFFE5E00000;
	selp.f64 	%fd960, %fd959, %fd958, %p148;
	mul.f64 	%fd961, %fd953, %fd4231;
	div.rn.f64 	%fd962, %fd961, 0d41EFFFFFE5E00000;
	cvt.rmi.f64.f64 	%fd963, %fd962;
	mul.f64 	%fd964, %fd963, 0d41EFFFFFE5E00000;
	sub.f64 	%fd965, %fd961, %fd964;
	setp.lt.f64 	%p149, %fd965, 0d0000000000000000;
	add.f64 	%fd966, %fd965, 0d41EFFFFFE5E00000;
	selp.f64 	%fd967, %fd966, %fd965, %p149;
	fma.rn.f64 	%fd968, %fd960, 0d4100000000000000, %fd967;
	div.rn.f64 	%fd969, %fd968, 0d41EFFFFFE5E00000;
	cvt.rmi.f64.f64 	%fd970, %fd969;
	mul.f64 	%fd971, %fd970, 0d41EFFFFFE5E00000;
	sub.f64 	%fd972, %fd968, %fd971;
	setp.lt.f64 	%p150, %fd972, 0d0000000000000000;
	add.f64 	%fd973, %fd972, 0d41EFFFFFE5E00000;
	selp.f64 	%fd974, %fd973, %fd972, %p150;
	setp.lt.f64 	%p151, %fd974, 0d0000000000000000;
	add.f64 	%fd975, %fd974, 0d41EFFFFFE5E00000;
	selp.f64 	%fd976, %fd975, %fd974, %p151;
	add.f64 	%fd977, %fd949, %fd976;
	div.rn.f64 	%fd978, %fd977, 0d41EFFFFFE5E00000;
	cvt.rmi.f64.f64 	%fd979, %fd978;
	mul.f64 	%fd980, %fd979, 0d41EFFFFFE5E00000;
	sub.f64 	%fd981, %fd977, %fd980;
	setp.lt.f64 	%p152, %fd981, 0d0000000000000000;
	add.f64 	%fd982, %fd981, 0d41EFFFFFE5E00000;
	selp.f64 	%fd983, %fd982, %fd981, %p152;
	mul.f64 	%fd984, %fd4237, 0d3EE0000000000000;
	cvt.rmi.f64.f64 	%fd985, %fd984;
	mul.f64 	%fd986, %fd985, 0d4100000000000000;
	sub.f64 	%fd987, %fd4237, %fd986;
	mul.f64 	%fd988, %fd985, %fd4231;
	div.rn.f64 	%fd989, %fd988, 0d41EFFFFFE5E00000;
	cvt.rmi.f64.f64 	%fd990, %fd989;
	mul.f64 	%fd991, %fd990, 0d41EFFFFFE5E00000;
	sub.f64 	%fd992, %fd988, %fd991;
	setp.lt.f64 	%p153, %fd992, 0d0000000000000000;
	add.f64 	%fd993, %fd992, 0d41EFFFFFE5E00000;
	selp.f64 	%fd994, %fd993, %fd992, %p153;
	mul.f64 	%fd995, %fd987, %fd4231;
	div.rn.f64 	%fd996, %fd995, 0d41EFFFFFE5E00000;
	cvt.rmi.f64.f64 	%fd997, %fd996;
	mul.f64 	%fd998, %fd997, 0d41EFFFFFE5E00000;
	sub.f64 	%fd999, %fd995, %fd998;
	setp.lt.f64 	%p154, %fd999, 0d0000000000000000;
	add.f64 	%fd1000, %fd999, 0d41EFFFFFE5E00000;
	selp.f64 	%fd1001, %fd1000, %fd999, %p154;
	fma.rn.f64 	%fd1002, %fd994, 0d4100000000000000, %fd1001;
	div.rn.f64 	%fd1003, %fd1002, 0d41EFFFFFE5E00000;
	cvt.rmi.f64.f64 	%fd1004, %fd1003;
	mul.f64 	%fd1005, %fd1004, 0d41EFFFFFE5E00000;
	sub.f64 	%fd1006, %fd1002, %fd1005;
	setp.lt.f64 	%p155, %fd1006, 0d0000000000000000;
	add.f64 	%fd1007, %fd1006, 0d41EFFFFFE5E00000;
	selp.f64 	%fd1008, %fd1007, %fd1006, %p155;
	setp.lt.f64 	%p156, %fd1008, 0d0000000000000000;
	add.f64 	%fd1009, %fd1008, 0d41EFFFFFE5E00000;
	selp.f64 	%fd1010, %fd1009, %fd1008, %p156;
	mul.f64 	%fd1011, %fd4236, 0d3EE0000000000000;
	cvt.rmi.f64.f64 	%fd1012, %fd1011;
	mul.f64 	%fd1013, %fd1012, 0d4100000000000000;
	sub.f64 	%fd1014, %fd4236, %fd1013;
	mul.f64 	%fd1015, %fd1012, %fd4230;
	div.rn.f64 	%fd1016, %fd1015, 0d41EFFFFFE5E00000;
	cvt.rmi.f64.f64 	%fd1017, %fd1016;
	mul.f64 	%fd1018, %fd1017, 0d41EFFFFFE5E00000;
	sub.f64 	%fd1019, %fd1015, %fd1018;
	setp.lt.f64 	%p157, %fd1019, 0d0000000000000000;
	add.f64 	%fd1020, %fd1019, 0d41EFFFFFE5E00000;
	selp.f64 	%fd1021, %fd1020, %fd1019, %p157;
	mul.f64 	%fd1022, %fd1014, %fd4230;
	div.rn.f64 	%fd1023, %fd1022, 0d41EFFFFFE5E00000;
	cvt.rmi.f64.f64 	%fd1024, %fd1023;
	mul.f64 	%fd1025, %fd1024, 0d41EFFFFFE5E00000;
	sub.f64 	%fd1026, %fd1022, %fd1025;
	setp.lt.f64 	%p158, %fd1026, 0d0000000000000000;
	add.f64 	%fd1027, %fd1026, 0d41EFFFFFE5E00000;
	selp.f64 	%fd1028, %fd1027, %fd1026, %p158;
	fma.rn.f64 	%fd1029, %fd1021, 0d4100000000000000, %fd1028;
	div.rn.f64 	%fd1030, %fd1029, 0d41EFFFFFE5E00000;
	cvt.rmi.f64.f64 	%fd1031, %fd1030;
	mul.f64 	%fd1032, %fd1031, 0d41EFFFFFE5E00000;
	sub.f64 	%fd1033, %fd1029, %fd1032;
	setp.lt.f64 	%p159, %fd1033, 0d0000000000000000;
	add.f64 	%fd1034, %fd1033, 0d41EFFFFFE5E00000;
	selp.f64 	%fd1035, %fd1034, %fd1033, %p159;
	setp.lt.f64 	%p160, %fd1035, 0d0000000000000000;
	add.f64 	%fd1036, %fd1035, 0d41EFFFFFE5E00000;
	selp.f64 	%fd1037, %fd1036, %fd1035, %p160;
	add.f64 	%fd1038, %fd1010, %fd1037;
	mul.f64 	%fd1039, %fd4235, 0d3EE0000000000000;
	cvt.rmi.f64.f64 	%fd1040, %fd1039;
	mul.f64 	%fd1041, %fd1040, 0d4100000000000000;
	sub.f64 	%fd1042, %fd4235, %fd1041;
	mul.f64 	%fd1043, %fd1040, %fd4231;
	div.rn.f64 	%fd1044, %fd1043, 0d41EFFFFFE5E00000;
	cvt.rmi.f64.f64 	%fd1045, %fd1044;
	mul.f64 	%fd1046, %fd1045, 0d41EFFFFFE5E00000;
	sub.f64 	%fd1047, %fd1043, %fd1046;
	setp.lt.f64 	%p161, %fd1047, 0d0000000000000000;
	add.f64 	%fd1048, %fd1047, 0d41EFFFFFE5E00000;
	selp.f64 	%fd1049, %fd1048, %fd1047, %p161;
	mul.f64 	%fd1050, %fd1042, %fd4231;
	div.rn.f64 	%fd1051, %fd1050, 0d41EFFFFFE5E00000;
	cvt.rmi.f64.f64 	%fd1052, %fd1051;
	mul.f64 	%fd1053, %fd1052, 0d41EFFFFFE5E00000;
	sub.f64 	%fd1054, %fd1050, %fd1053;
	setp.lt.f64 	%p162, %fd1054, 0d0000000000000000;
	add.f64 	%fd1055, %fd1054, 0d41EFFFFFE5E00000;
	selp.f64 	%fd1056, %fd1055, %fd1054, %p162;
	fma.rn.f64 	%fd1057, %fd1049, 0d4100000000000000, %fd1056;
	div.rn.f64 	%fd1058, %fd1057, 0d41EFFFFFE5E00000;
	cvt.rmi.f64.f64 	%fd1059, %fd1058;
	mul.f64 	%fd1060, %fd1059, 0d41EFFFFFE5E00000;
	sub.f64 	%fd1061, %fd1057, %fd1060;
	setp.lt.f64 	%p163, %fd1061, 0d0000000000000000;
	add.f64 	%fd1062, %fd1061, 0d41EFFFFFE5E00000;
	selp.f64 	%fd1063, %fd1062, %fd1061, %p163;
	setp.lt.f64 	%p164, %fd1063, 0d0000000000000000;
	add.f64 	%fd1064, %fd1063, 0d41EFFFFFE5E00000;
	selp.f64 	%fd1065, %fd1064, %fd1063, %p164;
	add.f64 	%fd1066, %fd1038, %fd1065;
	div.rn.f64 	%fd1067, %fd1066, 0d41EFFFFFE5E00000;
	cvt.rmi.f64.f64 	%fd1068, %fd1067;
	mul.f64 	%fd1069, %fd1068, 0d41EFFFFFE5E00000;
	sub.f64 	%fd1070, %fd1066, %fd1069;
	setp.lt.f64 	%p165, %fd1070, 0d0000000000000000;
	add.f64 	%fd1071, %fd1070, 0d41EFFFFFE5E00000;
	selp.f64 	%fd1072, %fd1071, %fd1070, %p165;
	mul.f64 	%fd1073, %fd4234, 0d3EE0000000000000;
	cvt.rmi.f64.f64 	%fd1074, %fd1073;
	mul.f64 	%fd1075, %fd1074, 0d4100000000000000;
	sub.f64 	%fd1076, %fd4234, %fd1075;
	mul.f64 	%fd1077, %fd1074, %fd4231;
	div.rn.f64 	%fd1078, %fd1077, 0d41EFFFFFE5E00000;
	cvt.rmi.f64.f64 	%fd1079, %fd1078;
	mul.f64 	%fd1080, %fd1079, 0d41EFFFFFE5E00000;
	sub.f64 	%fd1081, %fd1077, %fd1080;
	setp.lt.f64 	%p166, %fd1081, 0d0000000000000000;
	add.f64 	%fd1082, %fd1081, 0d41EFFFFFE5E00000;
	selp.f64 	%fd1083, %fd1082, %fd1081, %p166;
	mul.f64 	%fd1084, %fd1076, %fd4231;
	div.rn.f64 	%fd1085, %fd1084, 0d41EFFFFFE5E00000;
	cvt.rmi.f64.f64 	%fd1086, %fd1085;
	mul.f64 	%fd1087, %fd1086, 0d41EFFFFFE5E00000;
	sub.f64 	%fd1088, %fd1084, %fd1087;
	setp.lt.f64 	%p167, %fd1088, 0d0000000000000000;
	add.f64 	%fd1089, %fd1088, 0d41EFFFFFE5E00000;
	selp.f64 	%fd1090, %fd1089, %fd1088, %p167;
	fma.rn.f64 	%fd1091, %fd1083, 0d4100000000000000, %fd1090;
	div.rn.f64 	%fd1092, %fd1091, 0d41EFFFFFE5E00000;
	cvt.rmi.f64.f64 	%fd1093, %fd1092;
	mul.f64 	%fd1094, %fd1093, 0d41EFFFFFE5E00000;
	sub.f64 	%fd1095, %fd1091, %fd1094;
	setp.lt.f64 	%p168, %fd1095, 0d0000000000000000;
	add.f64 	%fd1096, %fd1095, 0d41EFFFFFE5E00000;
	selp.f64 	%fd1097, %fd1096, %fd1095, %p168;
	setp.lt.f64 	%p169, %fd1097, 0d0000000000000000;
	add.f64 	%fd1098, %fd1097, 0d41EFFFFFE5E00000;
	selp.f64 	%fd1099, %fd1098, %fd1097, %p169;
	mul.f64 	%fd1100, %fd4233, 0d3EE0000000000000;
	cvt.rmi.f64.f64 	%fd1101, %fd1100;
	mul.f64 	%fd1102, %fd1101, 0d4100000000000000;
	sub.f64 	%fd1103, %fd4233, %fd1102;
	mul.f64 	%fd1104, %fd1101, %fd4230;
	div.rn.f64 	%fd1105, %fd1104, 0d41EFFFFFE5E00000;
	cvt.rmi.f64.f64 	%fd1106, %fd1105;
	mul.f64 	%fd1107, %fd1106, 0d41EFFFFFE5E00000;
	sub.f64 	%fd1108, %fd1104, %fd1107;
	setp.lt.f64 	%p170, %fd1108, 0d0000000000000000;
	add.f64 	%fd1109, %fd1108, 0d41EFFFFFE5E00000;
	selp.f64 	%fd1110, %fd1109, %fd1108, %p170;
	mul.f64 	%fd1111, %fd1103, %fd4230;
	div.rn.f64 	%fd1112, %fd1111, 0d41EFFFFFE5E00000;
	cvt.rmi.f64.f64 	%fd1113, %fd1112;
	mul.f64 	%fd1114, %fd1113, 0d41EFFFFFE5E00000;
	sub.f64 	%fd1115, %fd1111, %fd1114;
	setp.lt.f64 	%p171, %fd1115, 0d0000000000000000;
	add.f64 	%fd1116, %fd1115, 0d41EFFFFFE5E00000;
	selp.f64 	%fd1117, %fd1116, %fd1115, %p171;
	fma.rn.f64 	%fd1118, %fd1110, 0d4100000000000000, %fd1117;
	div.rn.f64 	%fd1119, %fd1118, 0d41EFFFFFE5E00000;
	cvt.rmi.f64.f64 	%fd1120, %fd1119;
	mul.f64 	%fd1121, %fd1120, 0d41EFFFFFE5E00000;
	sub.f64 	%fd1122, %fd1118, %fd1121;
	setp.lt.f64 	%p172, %fd1122, 0d0000000000000000;
	add.f64 	%fd1123, %fd1122, 0d41EFFFFFE5E00000;
	selp.f64 	%fd1124, %fd1123, %fd1122, %p172;
	setp.lt.f64 	%p173, %fd1124, 0d0000000000000000;
	add.f64 	%fd1125, %fd1124, 0d41EFFFFFE5E00000;
	selp.f64 	%fd1126, %fd1125, %fd1124, %p173;
	add.f64 	%fd1127, %fd1099, %fd1126;
	mul.f64 	%fd1128, %fd4232, 0d3EE0000000000000;
	cvt.rmi.f64.f64 	%fd1129, %fd1128;
	mul.f64 	%fd1130, %fd1129, 0d4100000000000000;
	sub.f64 	%fd1131, %fd4232, %fd1130;
	mul.f64 	%fd1132, %fd1129, %fd4231;
	div.rn.f64 	%fd1133, %fd1132, 0d41EFFFFFE5E00000;
	cvt.rmi.f64.f64 	%fd1134, %fd1133;
	mul.f64 	%fd1135, %fd1134, 0d41EFFFFFE5E00000;
	sub.f64 	%fd1136, %fd1132, %fd1135;
	setp.lt.f64 	%p174, %fd1136, 0d0000000000000000;
	add.f64 	%fd1137, %fd1136, 0d41EFFFFFE5E00000;
	selp.f64 	%fd1138, %fd1137, %fd1136, %p174;
	mul.f64 	%fd1139, %fd1131, %fd4231;
	div.rn.f64 	%fd1140, %fd1139, 0d41EFFFFFE5E00000;
	cvt.rmi.f64.f64 	%fd1141, %fd1140;
	mul.f64 	%fd1142, %fd1141, 0d41EFFFFFE5E00000;
	sub.f64 	%fd1143, %fd1139, %fd1142;
	setp.lt.f64 	%p175, %fd1143, 0d0000000000000000;
	add.f64 	%fd1144, %fd1143, 0d41EFFFFFE5E00000;
	selp.f64 	%fd1145, %fd1144, %fd1143, %p175;
	fma.rn.f64 	%fd1146, %fd1138, 0d4100000000000000, %fd1145;
	div.rn.f64 	%fd1147, %fd1146, 0d41EFFFFFE5E00000;
	cvt.rmi.f64.f64 	%fd1148, %fd1147;
	mul.f64 	%fd1149, %fd1148, 0d41EFFFFFE5E00000;
	sub.f64 	%fd1150, %fd1146, %fd1149;
	setp.lt.f64 	%p176, %fd1150, 0d0000000000000000;
	add.f64 	%fd1151, %fd1150, 0d41EFFFFFE5E00000;
	selp.f64 	%fd1152, %fd1151, %fd1150, %p176;
	setp.lt.f64 	%p177, %fd1152, 0d0000000000000000;
	add.f64 	%fd1153, %fd1152, 0d41EFFFFFE5E00000;
	selp.f64 	%fd1154, %fd1153, %fd1152, %p177;
	add.f64 	%fd1155, %fd1127, %fd1154;
	div.rn.f64 	%fd1156, %fd1155, 0d41EFFFFFE5E00000;
	cvt.rmi.f64.f64 	%fd1157, %fd1156;
	mul.f64 	%fd1158, %fd1157, 0d41EFFFFFE5E00000;
	sub.f64 	%fd1159, %fd1155, %fd1158;
	setp.lt.f64 	%p178, %fd1159, 0d0000000000000000;
	add.f64 	%fd1160, %fd1159, 0d41EFFFFFE5E00000;
	selp.f64 	%fd1161, %fd1160, %fd1159, %p178;
	cvt.rzi.u32.f64 	%r30, %fd983;
	st.global.u32 	[%rd2], %r30;
	cvt.rzi.u32.f64 	%r31, %fd1072;
	st.global.u32 	[%rd2+4], %r31;
	cvt.rzi.u32.f64 	%r32, %fd1161;
	st.global.u32 	[%rd2+8], %r32;
	mov.f64 	%fd4242, 0d0000000000000000;
	mov.f64 	%fd4241, 0d3FF0000000000000;
	mov.f64 	%fd4243, %fd4242;
	mov.f64 	%fd4244, %fd4242;
	mov.f64 	%fd4245, %fd4241;
	mov.f64 	%fd4246, %fd4242;
	mov.f64 	%fd4247, %fd4242;
	mov.f64 	%fd4248, %fd4242;
	mov.f64 	%fd4249, %fd4241;
	@%p139 bra 	$L__BB1_14;
	mov.b32 	%r222, 0;
	mov.b32 	%r221, 1;
	mov.u64 	%rd26, mrg32k3aM2SubSeq;
	mov.u32 	%r223, %r222;
	mov.u32 	%r224, %r222;
	mov.u32 	%r225, %r221;
	mov.u32 	%r226, %r222;
	mov.u32 	%r227, %r222;
	mov.u32 	%r228, %r222;
	mov.u32 	%r229, %r221;
	mov.u32 	%r220, %r222;
$L__BB1_10:
	and.b64  	%rd24, %rd38, 1;
	setp.eq.b64 	%p179, %rd24, 1;
	not.pred 	%p180, %p179;
	@%p180 bra 	$L__BB1_12;
	mul.wide.u32 	%rd25, %r220, 36;
	add.s64 	%rd27, %rd26, %rd25;
	ld.global.u32 	%r154, [%rd27];
	cvt.rn.f64.u32 	%fd1162, %r154;
	mul.f64 	%fd1163, %fd1162, 0d3EE0000000000000;
	cvt.rmi.f64.f64 	%fd1164, %fd1163;
	mul.f64 	%fd1165, %fd1164, 0d4100000000000000;
	sub.f64 	%fd1166, %fd1162, %fd1165;
	ld.global.u32 	%r155, [%rd27+4];
	cvt.rn.f64.u32 	%fd1167, %r155;
	mul.f64 	%fd1168, %fd1167, 0d3EE0000000000000;
	cvt.rmi.f64.f64 	%fd1169, %fd1168;
	mul.f64 	%fd1170, %fd1169, 0d4100000000000000;
	sub.f64 	%fd1171, %fd1167, %fd1170;
	ld.global.u32 	%r156, [%rd27+8];
	cvt.rn.f64.u32 	%fd1172, %r156;
	mul.f64 	%fd1173, %fd1172, 0d3EE0000000000000;
	cvt.rmi.f64.f64 	%fd1174, %fd1173;
	mul.f64 	%fd1175, %fd1174, 0d4100000000000000;
	sub.f64 	%fd1176, %fd1172, %fd1175;
	cvt.rn.f64.u32 	%fd1177, %r229;
	mul.f64 	%fd1178, %fd1164, %fd1177;
	div.rn.f64 	%fd1179, %fd1178, 0d41EFFFF4D7600000;
	cvt.rmi.f64.f64 	%fd1180, %fd1179;
	mul.f64 	%fd1181, %fd1180, 0d41EFFFF4D7600000;
	sub.f64 	%fd1182, %fd1178, %fd1181;
	setp.lt.f64 	%p181, %fd1182, 0d0000000000000000;
	add.f64 	%fd1183, %fd1182, 0d41EFFFF4D7600000;
	selp.f64 	%fd1184, %fd1183, %fd1182, %p181;
	mul.f64 	%fd1185, %fd1166, %fd1177;
	div.rn.f64 	%fd1186, %fd1185, 0d41EFFFF4D7600000;
	cvt.rmi.f64.f64 	%fd1187, %fd1186;
	mul.f64 	%fd1188, %fd1187, 0d41EFFFF4D7600000;
	sub.f64 	%fd1189, %fd1185, %fd1188;
	setp.lt.f64 	%p182, %fd1189, 0d0000000000000000;
	add.f64 	%fd1190, %fd1189, 0d41EFFFF4D7600000;
	selp.f64 	%fd1191, %fd1190, %fd1189, %p182;
	fma.rn.f64 	%fd1192, %fd1184, 0d4100000000000000, %fd1191;
	div.rn.f64 	%fd1193, %fd1192, 0d41EFFFF4D7600000;
	cvt.rmi.f64.f64 	%fd1194, %fd1193;
	mul.f64 	%fd1195, %fd1194, 0d41EFFFF4D7600000;
	sub.f64 	%fd1196, %fd1192, %fd1195;
	setp.lt.f64 	%p183, %fd1196, 0d0000000000000000;
	add.f64 	%fd1197, %fd1196, 0d41EFFFF4D7600000;
	selp.f64 	%fd1198, %fd1197, %fd1196, %p183;
	setp.lt.f64 	%p184, %fd1198, 0d0000000000000000;
	add.f64 	%fd1199, %fd1198, 0d41EFFFF4D7600000;
	selp.f64 	%fd1200, %fd1199, %fd1198, %p184;
	cvt.rn.f64.u32 	%fd1201, %r226;
	mul.f64 	%fd1202, %fd1169, %fd1201;
	div.rn.f64 	%fd1203, %fd1202, 0d41EFFFF4D7600000;
	cvt.rmi.f64.f64 	%fd1204, %fd1203;
	mul.f64 	%fd1205, %fd1204, 0d41EFFFF4D7600000;
	sub.f64 	%fd1206, %fd1202, %fd1205;
	setp.lt.f64 	%p185, %fd1206, 0d0000000000000000;
	add.f64 	%fd1207, %fd1206, 0d41EFFFF4D7600000;
	selp.f64 	%fd1208, %fd1207, %fd1206, %p185;
	mul.f64 	%fd1209, %fd1171, %fd1201;
	div.rn.f64 	%fd1210, %fd1209, 0d41EFFFF4D7600000;
	cvt.rmi.f64.f64 	%fd1211, %fd1210;
	mul.f64 	%fd1212, %fd1211, 0d41EFFFF4D7600000;
	sub.f64 	%fd1213, %fd1209, %fd1212;
	setp.lt.f64 	%p186, %fd1213, 0d0000000000000000;
	add.f64 	%fd1214, %fd1213, 0d41EFFFF4D7600000;
	selp.f64 	%fd1215, %fd1214, %fd1213, %p186;
	fma.rn.f64 	%fd1216, %fd1208, 0d4100000000000000, %fd1215;
	div.rn.f64 	%fd1217, %fd1216, 0d41EFFFF4D7600000;
	cvt.rmi.f64.f64 	%fd1218, %fd1217;
	mul.f64 	%fd1219, %fd1218, 0d41EFFFF4D7600000;
	sub.f64 	%fd1220, %fd1216, %fd1219;
	setp.lt.f64 	%p187, %fd1220, 0d0000000000000000;
	add.f64 	%fd1221, %fd1220, 0d41EFFFF4D7600000;
	selp.f64 	%fd1222, %fd1221, %fd1220, %p187;
	setp.lt.f64 	%p188, %fd1222, 0d0000000000000000;
	add.f64 	%fd1223, %fd1222, 0d41EFFFF4D7600000;
	selp.f64 	%fd1224, %fd1223, %fd1222, %p188;
	add.f64 	%fd1225, %fd1200, %fd1224;
	cvt.rn.f64.u32 	%fd1226, %r223;
	mul.f64 	%fd1227, %fd1174, %fd1226;
	div.rn.f64 	%fd1228, %fd1227, 0d41EFFFF4D7600000;
	cvt.rmi.f64.f64 	%fd1229, %fd1228;
	mul.f64 	%fd1230, %fd1229, 0d41EFFFF4D7600000;
	sub.f64 	%fd1231, %fd1227, %fd1230;
	setp.lt.f64 	%p189, %fd1231, 0d0000000000000000;
	add.f64 	%fd1232, %fd1231, 0d41EFFFF4D7600000;
	selp.f64 	%fd1233, %fd1232, %fd1231, %p189;
	mul.f64 	%fd1234, %fd1176, %fd1226;
	div.rn.f64 	%fd1235, %fd1234, 0d41EFFFF4D7600000;
	cvt.rmi.f64.f64 	%fd1236, %fd1235;
	mul.f64 	%fd1237, %fd1236, 0d41EFFFF4D7600000;
	sub.f64 	%fd1238, %fd1234, %fd1237;
	setp.lt.f64 	%p190, %fd1238, 0d0000000000000000;
	add.f64 	%fd1239, %fd1238, 0d41EFFFF4D7600000;
	selp.f64 	%fd1240, %fd1239, %fd1238, %p190;
	fma.rn.f64 	%fd1241, %fd1233, 0d4100000000000000, %fd1240;
	div.rn.f64 	%fd1242, %fd1241, 0d41EFFFF4D7600000;
	cvt.rmi.f64.f64 	%fd1243, %fd1242;
	mul.f64 	%fd1244, %fd1243, 0d41EFFFF4D7600000;
	sub.f64 	%fd1245, %fd1241, %fd1244;
	setp.lt.f64 	%p191, %fd1245, 0d0000000000000000;
	add.f64 	%fd1246, %fd1245, 0d41EFFFF4D7600000;
	selp.f64 	%fd1247, %fd1246, %fd1245, %p191;
	setp.lt.f64 	%p192, %fd1247, 0d0000000000000000;
	add.f64 	%fd1248, %fd1247, 0d41EFFFF4D7600000;
	selp.f64 	%fd1249, %fd1248, %fd1247, %p192;
	add.f64 	%fd1250, %fd1225, %fd1249;
	div.rn.f64 	%fd1251, %fd1250, 0d41EFFFF4D7600000;
	cvt.rmi.f64.f64 	%fd1252, %fd1251;
	mul.f64 	%fd1253, %fd1252, 0d41EFFFF4D7600000;
	sub.f64 	%fd1254, %fd1250, %fd1253;
	setp.lt.f64 	%p193, %fd1254, 0d0000000000000000;
	add.f64 	%fd1255, %fd1254, 0d41EFFFF4D7600000;
	selp.f64 	%fd1256, %fd1255, %fd1254, %p193;
	cvt.rn.f64.u32 	%fd1257, %r228;
	mul.f64 	%fd1258, %fd1164, %fd1257;
	div.rn.f64 	%fd1259, %fd1258, 0d41EFFFF4D7600000;
	cvt.rmi.f64.f64 	%fd1260, %fd1259;
	mul.f64 	%fd1261, %fd1260, 0d41EFFFF4D7600000;
	sub.f64 	%fd1262, %fd1258, %fd1261;
	setp.lt.f64 	%p194, %fd1262, 0d0000000000000000;
	add.f64 	%fd1263, %fd1262, 0d41EFFFF4D7600000;
	selp.f64 	%fd1264, %fd1263, %fd1262, %p194;
	mul.f64 	%fd1265, %fd1166, %fd1257;
	div.rn.f64 	%fd1266, %fd1265, 0d41EFFFF4D7600000;
	cvt.rmi.f64.f64 	%fd1267, %fd1266;
	mul.f64 	%fd1268, %fd1267, 0d41EFFFF4D7600000;
	sub.f64 	%fd1269, %fd1265, %fd1268;
	setp.lt.f64 	%p195, %fd1269, 0d0000000000000000;
	add.f64 	%fd1270, %fd1269, 0d41EFFFF4D7600000;
	selp.f64 	%fd1271, %fd1270, %fd1269, %p195;
	fma.rn.f64 	%fd1272, %fd1264, 0d4100000000000000, %fd1271;
	div.rn.f64 	%fd1273, %fd1272, 0d41EFFFF4D7600000;
	cvt.rmi.f64.f64 	%fd1274, %fd1273;
	mul.f64 	%fd1275, %fd1274, 0d41EFFFF4D7600000;
	sub.f64 	%fd1276, %fd1272, %fd1275;
	setp.lt.f64 	%p196, %fd1276, 0d0000000000000000;
	add.f64 	%fd1277, %fd1276, 0d41EFFFF4D7600000;
	selp.f64 	%fd1278, %fd1277, %fd1276, %p196;
	setp.lt.f64 	%p197, %fd1278, 0d0000000000000000;
	add.f64 	%fd1279, %fd1278, 0d41EFFFF4D7600000;
	selp.f64 	%fd1280, %fd1279, %fd1278, %p197;
	cvt.rn.f64.u32 	%fd1281, %r225;
	mul.f64 	%fd1282, %fd1169, %fd1281;
	div.rn.f64 	%fd1283, %fd1282, 0d41EFFFF4D7600000;
	cvt.rmi.f64.f64 	%fd1284, %fd1283;
	mul.f64 	%fd1285, %fd1284, 0d41EFFFF4D7600000;
	sub.f64 	%fd1286, %fd1282, %fd1285;
	setp.lt.f64 	%p198, %fd1286, 0d0000000000000000;
	add.f64 	%fd1287, %fd1286, 0d41EFFFF4D7600000;
	selp.f64 	%fd1288, %fd1287, %fd1286, %p198;
	mul.f64 	%fd1289, %fd1171, %fd1281;
	div.rn.f64 	%fd1290, %fd1289, 0d41EFFFF4D7600000;
	cvt.rmi.f64.f64 	%fd1291, %fd1290;
	mul.f64 	%fd1292, %fd1291, 0d41EFFFF4D7600000;
	sub.f64 	%fd1293, %fd1289, %fd1292;
	setp.lt.f64 	%p199, %fd1293, 0d0000000000000000;
	add.f64 	%fd1294, %fd1293, 0d41EFFFF4D7600000;
	selp.f64 	%fd1295, %fd1294, %fd1293, %p199;
	fma.rn.f64 	%fd1296, %fd1288, 0d4100000000000000, %fd1295;
	div.rn.f64 	%fd1297, %fd1296, 0d41EFFFF4D7600000;
	cvt.rmi.f64.f64 	%fd1298, %fd1297;
	mul.f64 	%fd1299, %fd1298, 0d41EFFFF4D7600000;
	sub.f64 	%fd1300, %fd1296, %fd1299;
	setp.lt.f64 	%p200, %fd1300, 0d0000000000000000;
	add.f64 	%fd1301, %fd1300, 0d41EFFFF4D7600000;
	selp.f64 	%fd1302, %fd1301, %fd1300, %p200;
	setp.lt.f64 	%p201, %fd1302, 0d0000000000000000;
	add.f64 	%fd1303, %fd1302, 0d41EFFFF4D7600000;
	selp.f64 	%fd1304, %fd1303, %fd1302, %p201;
	add.f64 	%fd1305, %fd1280, %fd1304;
	cvt.rn.f64.u32 	%fd1306, %r222;
	mul.f64 	%fd1307, %fd1174, %fd1306;
	div.rn.f64 	%fd1308, %fd1307, 0d41EFFFF4D7600000;
	cvt.rmi.f64.f64 	%fd1309, %fd1308;
	mul.f64 	%fd1310, %fd1309, 0d41EFFFF4D7600000;
	sub.f64 	%fd1311, %fd1307, %fd1310;
	setp.lt.f64 	%p202, %fd1311, 0d0000000000000000;
	add.f64 	%fd1312, %fd1311, 0d41EFFFF4D7600000;
	selp.f64 	%fd1313, %fd1312, %fd1311, %p202;
	mul.f64 	%fd1314, %fd1176, %fd1306;
	div.rn.f64 	%fd1315, %fd1314, 0d41EFFFF4D7600000;
	cvt.rmi.f64.f64 	%fd1316, %fd1315;
	mul.f64 	%fd1317, %fd1316, 0d41EFFFF4D7600000;
	sub.f64 	%fd1318, %fd1314, %fd1317;
	setp.lt.f64 	%p203, %fd1318, 0d0000000000000000;
	add.f64 	%fd1319, %fd1318, 0d41EFFFF4D7600000;
	selp.f64 	%fd1320, %fd1319, %fd1318, %p203;
	fma.rn.f64 	%fd1321, %fd1313, 0d4100000000000000, %fd1320;
	div.rn.f64 	%fd1322, %fd1321, 0d41EFFFF4D7600000;
	cvt.rmi.f64.f64 	%fd1323, %fd1322;
	mul.f64 	%fd1324, %fd1323, 0d41EFFFF4D7600000;
	sub.f64 	%fd1325, %fd1321, %fd1324;
	setp.lt.f64 	%p204, %fd1325, 0d0000000000000000;
	add.f64 	%fd1326, %fd1325, 0d41EFFFF4D7600000;
	selp.f64 	%fd1327, %fd1326, %fd1325, %p204;
	setp.lt.f64 	%p205, %fd1327, 0d0000000000000000;
	add.f64 	%fd1328, %fd1327, 0d41EFFFF4D7600000;
	selp.f64 	%fd1329, %fd1328, %fd1327, %p205;
	add.f64 	%fd1330, %fd1305, %fd1329;
	div.rn.f64 	%fd1331, %fd1330, 0d41EFFFF4D7600000;
	cvt.rmi.f64.f64 	%fd1332, %fd1331;
	mul.f64 	%fd1333, %fd1332, 0d41EFFFF4D7600000;
	sub.f64 	%fd1334, %fd1330, %fd1333;
	setp.lt.f64 	%p206, %fd1334, 0d0000000000000000;
	add.f64 	%fd1335, %fd1334, 0d41EFFFF4D7600000;
	selp.f64 	%fd1336, %fd1335, %fd1334, %p206;
	cvt.rn.f64.u32 	%fd1337, %r227;
	mul.f64 	%fd1338, %fd1164, %fd1337;
	div.rn.f64 	%fd1339, %fd1338, 0d41EFFFF4D7600000;
	cvt.rmi.f64.f64 	%fd1340, %fd1339;
	mul.f64 	%fd1341, %fd1340, 0d41EFFFF4D7600000;
	sub.f64 	%fd1342, %fd1338, %fd1341;
	setp.lt.f64 	%p207, %fd1342, 0d0000000000000000;
	add.f64 	%fd1343, %fd1342, 0d41EFFFF4D7600000;
	selp.f64 	%fd1344, %fd1343, %fd1342, %p207;
	mul.f64 	%fd1345, %fd1166, %fd1337;
	div.rn.f64 	%fd1346, %fd1345, 0d41EFFFF4D7600000;
	cvt.rmi.f64.f64 	%fd1347, %fd1346;
	mul.f64 	%fd1348, %fd1347, 0d41EFFFF4D7600000;
	sub.f64 	%fd1349, %fd1345, %fd1348;
	setp.lt.f64 	%p208, %fd1349, 0d0000000000000000;
	add.f64 	%fd1350, %fd1349, 0d41EFFFF4D7600000;
	selp.f64 	%fd1351, %fd1350, %fd1349, %p208;
	fma.rn.f64 	%fd1352, %fd1344, 0d4100000000000000, %fd1351;
	div.rn.f64 	%fd1353, %fd1352, 0d41EFFFF4D7600000;
	cvt.rmi.f64.f64 	%fd1354, %fd1353;
	mul.f64 	%fd1355, %fd1354, 0d41EFFFF4D7600000;
	sub.f64 	%fd1356, %fd1352, %fd1355;
	setp.lt.f64 	%p209, %fd1356, 0d0000000000000000;
	add.f64 	%fd1357, %fd1356, 0d41EFFFF4D7600000;
	selp.f64 	%fd1358, %fd1357, %fd1356, %p209;
	setp.lt.f64 	%p210, %fd1358, 0d0000000000000000;
	add.f64 	%fd1359, %fd1358, 0d41EFFFF4D7600000;
	selp.f64 	%fd1360, %fd1359, %fd1358, %p210;
	cvt.rn.f64.u32 	%fd1361, %r224;
	mul.f64 	%fd1362, %fd1169, %fd1361;
	div.rn.f64 	%fd1363, %fd1362, 0d41EFFFF4D7600000;
	cvt.rmi.f64.f64 	%fd1364, %fd1363;
	mul.f64 	%fd1365, %fd1364, 0d41EFFFF4D7600000;
	sub.f64 	%fd1366, %fd1362, %fd1365;
	setp.lt.f64 	%p211, %fd1366, 0d0000000000000000;
	add.f64 	%fd1367, %fd1366, 0d41EFFFF4D7600000;
	selp.f64 	%fd1368, %fd1367, %fd1366, %p211;
	mul.f64 	%fd1369, %fd1171, %fd1361;
	div.rn.f64 	%fd1370, %fd1369, 0d41EFFFF4D7600000;
	cvt.rmi.f64.f64 	%fd1371, %fd1370;
	mul.f64 	%fd1372, %fd1371, 0d41EFFFF4D7600000;
	sub.f64 	%fd1373, %fd1369, %fd1372;
	setp.lt.f64 	%p212, %fd1373, 0d0000000000000000;
	add.f64 	%fd1374, %fd1373, 0d41EFFFF4D7600000;
	selp.f64 	%fd1375, %fd1374, %fd1373, %p212;
	fma.rn.f64 	%fd1376, %fd1368, 0d4100000000000000, %fd1375;
	div.rn.f64 	%fd1377, %fd1376, 0d41EFFFF4D7600000;
	cvt.rmi.f64.f64 	%fd1378, %fd1377;
	mul.f64 	%fd1379, %fd1378, 0d41EFFFF4D7600000;
	sub.f64 	%fd1380, %fd1376, %fd1379;
	setp.lt.f64 	%p213, %fd1380, 0d0000000000000000;
	add.f64 	%fd1381, %fd1380, 0d41EFFFF4D7600000;
	selp.f64 	%fd1382, %fd1381, %fd1380, %p213;
	setp.lt.f64 	%p214, %fd1382, 0d0000000000000000;
	add.f64 	%fd1383, %fd1382, 0d41EFFFF4D7600000;
	selp.f64 	%fd1384, %fd1383, %fd1382, %p214;
	add.f64 	%fd1385, %fd1360, %fd1384;
	cvt.rn.f64.u32 	%fd1386, %r221;
	mul.f64 	%fd1387, %fd1174, %fd1386;
	div.rn.f64 	%fd1388, %fd1387, 0d41EFFFF4D7600000;
	cvt.rmi.f64.f64 	%fd1389, %fd1388;
	mul.f64 	%fd1390, %fd1389, 0d41EFFFF4D7600000;
	sub.f64 	%fd1391, %fd1387, %fd1390;
	setp.lt.f64 	%p215, %fd1391, 0d0000000000000000;
	add.f64 	%fd1392, %fd1391, 0d41EFFFF4D7600000;
	selp.f64 	%fd1393, %fd1392, %fd1391, %p215;
	mul.f64 	%fd1394, %fd1176, %fd1386;
	div.rn.f64 	%fd1395, %fd1394, 0d41EFFFF4D7600000;
	cvt.rmi.f64.f64 	%fd1396, %fd1395;
	mul.f64 	%fd1397, %fd1396, 0d41EFFFF4D7600000;
	sub.f64 	%fd1398, %fd1394, %fd1397;
	setp.lt.f64 	%p216, %fd1398, 0d0000000000000000;
	add.f64 	%fd1399, %fd1398, 0d41EFFFF4D7600000;
	selp.f64 	%fd1400, %fd1399, %fd1398, %p216;
	fma.rn.f64 	%fd1401, %fd1393, 0d4100000000000000, %fd1400;
	div.rn.f64 	%fd1402, %fd1401, 0d41EFFFF4D7600000;
	cvt.rmi.f64.f64 	%fd1403, %fd1402;
	mul.f64 	%fd1404, %fd1403, 0d41EFFFF4D7600000;
	sub.f64 	%fd1405, %fd1401, %fd1404;
	setp.lt.f64 	%p217, %fd1405, 0d0000000000000000;
	add.f64 	%fd1406, %fd1405, 0d41EFFFF4D7600000;
	selp.f64 	%fd1407, %fd1406, %fd1405, %p217;
	setp.lt.f64 	%p218, %fd1407, 0d0000000000000000;
	add.f64 	%fd1408, %fd1407, 0d41EFFFF4D7600000;
	selp.f64 	%fd1409, %fd1408, %fd1407, %p218;
	add.f64 	%fd1410, %fd1385, %fd1409;
	div.rn.f64 	%fd1411, %fd1410, 0d41EFFFF4D7600000;
	cvt.rmi.f64.f64 	%fd1412, %fd1411;
	mul.f64 	%fd1413, %fd1412, 0d41EFFFF4D7600000;
	sub.f64 	%fd1414, %fd1410, %fd1413;
	setp.lt.f64 	%p219, %fd1414, 0d0000000000000000;
	add.f64 	%fd1415, %fd1414, 0d41EFFFF4D7600000;
	selp.f64 	%fd1416, %fd1415, %fd1414, %p219;
	ld.global.u32 	%r157, [%rd27+12];
	cvt.rn.f64.u32 	%fd1417, %r157;
	mul.f64 	%fd1418, %fd1417, 0d3EE0000000000000;
	cvt.rmi.f64.f64 	%fd1419, %fd1418;
	mul.f64 	%fd1420, %fd1419, 0d4100000000000000;
	sub.f64 	%fd1421, %fd1417, %fd1420;
	ld.global.u32 	%r158, [%rd27+16];
	cvt.rn.f64.u32 	%fd1422, %r158;
	mul.f64 	%fd1423, %fd1422, 0d3EE0000000000000;
	cvt.rmi.f64.f64 	%fd1424, %fd1423;
	mul.f64 	%fd1425, %fd1424, 0d4100000000000000;
	sub.f64 	%fd1426, %fd1422, %fd1425;
	ld.global.u32 	%r159, [%rd27+20];
	cvt.rn.f64.u32 	%fd1427, %r159;
	mul.f64 	%fd1428, %fd1427, 0d3EE0000000000000;
	cvt.rmi.f64.f64 	%fd1429, %fd1428;
	mul.f64 	%fd1430, %fd1429, 0d4100000000000000;
	sub.f64 	%fd1431, %fd1427, %fd1430;
	mul.f64 	%fd1432, %fd1419, %fd1177;
	div.rn.f64 	%fd1433, %fd1432, 0d41EFFFF4D7600000;
	cvt.rmi.f64.f64 	%fd1434, %fd1433;
	mul.f64 	%fd1435, %fd1434, 0d41EFFFF4D7600000;
	sub.f64 	%fd1436, %fd1432, %fd1435;
	setp.lt.f64 	%p220, %fd1436, 0d0000000000000000;
	add.f64 	%fd1437, %fd1436, 0d41EFFFF4D7600000;
	selp.f64 	%fd1438, %fd1437, %fd1436, %p220;
	mul.f64 	%fd1439, %fd1421, %fd1177;
	div.rn.f64 	%fd1440, %fd1439, 0d41EFFFF4D7600000;
	cvt.rmi.f64.f64 	%fd1441, %fd1440;
	mul.f64 	%fd1442, %fd1441, 0d41EFFFF4D7600000;
	sub.f64 	%fd1443, %fd1439, %fd1442;
	setp.lt.f64 	%p221, %fd1443, 0d0000000000000000;
	add.f64 	%fd1444, %fd1443, 0d41EFFFF4D7600000;
	selp.f64 	%fd1445, %fd1444, %fd1443, %p221;
	fma.rn.f64 	%fd1446, %fd1438, 0d4100000000000000, %fd1445;
	div.rn.f64 	%fd1447, %fd1446, 0d41EFFFF4D7600000;
	cvt.rmi.f64.f64 	%fd1448, %fd1447;
	mul.f64 	%fd1449, %fd1448, 0d41EFFFF4D7600000;
	sub.f64 	%fd1450, %fd1446, %fd1449;
	setp.lt.f64 	%p222, %fd1450, 0d0000000000000000;
	add.f64 	%fd1451, %fd1450, 0d41EFFFF4D7600000;
	selp.f64 	%fd1452, %fd1451, %fd1450, %p222;
	setp.lt.f64 	%p223, %fd1452, 0d0000000000000000;
	add.f64 	%fd1453, %fd1452, 0d41EFFFF4D7600000;
	selp.f64 	%fd1454, %fd1453, %fd1452, %p223;
	mul.f64 	%fd1455, %fd1424, %fd1201;
	div.rn.f64 	%fd1456, %fd1455, 0d41EFFFF4D7600000;
	cvt.rmi.f64.f64 	%fd1457, %fd1456;
	mul.f64 	%fd1458, %fd1457, 0d41EFFFF4D7600000;
	sub.f64 	%fd1459, %fd1455, %fd1458;
	setp.lt.f64 	%p224, %fd1459, 0d0000000000000000;
	add.f64 	%fd1460, %fd1459, 0d41EFFFF4D7600000;
	selp.f64 	%fd1461, %fd1460, %fd1459, %p224;
	mul.f64 	%fd1462, %fd1426, %fd1201;
	div.rn.f64 	%fd1463, %fd1462, 0d41EFFFF4D7600000;
	cvt.rmi.f64.f64 	%fd1464, %fd1463;
	mul.f64 	%fd1465, %fd1464, 0d41EFFFF4D7600000;
	sub.f64 	%fd1466, %fd1462, %fd1465;
	setp.lt.f64 	%p225, %fd1466, 0d0000000000000000;
	add.f64 	%fd1467, %fd1466, 0d41EFFFF4D7600000;
	selp.f64 	%fd1468, %fd1467, %fd1466, %p225;
	fma.rn.f64 	%fd1469, %fd1461, 0d4100000000000000, %fd1468;
	div.rn.f64 	%fd1470, %fd1469, 0d41EFFFF4D7600000;
	cvt.rmi.f64.f64 	%fd1471, %fd1470;
	mul.f64 	%fd1472, %fd1471, 0d41EFFFF4D7600000;
	sub.f64 	%fd1473, %fd1469, %fd1472;
	setp.lt.f64 	%p226, %fd1473, 0d0000000000000000;
	add.f64 	%fd1474, %fd1473, 0d41EFFFF4D7600000;
	selp.f64 	%fd1475, %fd1474, %fd1473, %p226;
	setp.lt.f64 	%p227, %fd1475, 0d0000000000000000;
	add.f64 	%fd1476, %fd1475, 0d41EFFFF4D7600000;
	selp.f64 	%fd1477, %fd1476, %fd1475, %p227;
	add.f64 	%fd1478, %fd1454, %fd1477;
	mul.f64 	%fd1479, %fd1429, %fd1226;
	div.rn.f64 	%fd1480, %fd1479, 0d41EFFFF4D7600000;
	cvt.rmi.f64.f64 	%fd1481, %fd1480;
	mul.f64 	%fd1482, %fd1481, 0d41EFFFF4D7600000;
	sub.f64 	%fd1483, %fd1479, %fd1482;
	setp.lt.f64 	%p228, %fd1483, 0d0000000000000000;
	add.f64 	%fd1484, %fd1483, 0d41EFFFF4D7600000;
	selp.f64 	%fd1485, %fd1484, %fd1483, %p228;
	mul.f64 	%fd1486, %fd1431, %fd1226;
	div.rn.f64 	%fd1487, %fd1486, 0d41EFFFF4D7600000;
	cvt.rmi.f64.f64 	%fd1488, %fd1487;
	mul.f64 	%fd1489, %fd1488, 0d41EFFFF4D7600000;
	sub.f64 	%fd1490, %fd1486, %fd1489;
	setp.lt.f64 	%p229, %fd1490, 0d0000000000000000;
	add.f64 	%fd1491, %fd1490, 0d41EFFFF4D7600000;
	selp.f64 	%fd1492, %fd1491, %fd1490, %p229;
	fma.rn.f64 	%fd1493, %fd1485, 0d4100000000000000, %fd1492;
	div.rn.f64 	%fd1494, %fd1493, 0d41EFFFF4D7600000;
	cvt.rmi.f64.f64 	%fd1495, %fd1494;
	mul.f64 	%fd1496, %fd1495, 0d41EFFFF4D7600000;
	sub.f64 	%fd1497, %fd1493, %fd1496;
	setp.lt.f64 	%p230, %fd1497, 0d0000000000000000;
	add.f64 	%fd1498, %fd1497, 0d41EFFFF4D7600000;
	selp.f64 	%fd1499, %fd1498, %fd1497, %p230;
	setp.lt.f64 	%p231, %fd1499, 0d0000000000000000;
	add.f64 	%fd1500, %fd1499, 0d41EFFFF4D7600000;
	selp.f64 	%fd1501, %fd1500, %fd1499, %p231;
	add.f64 	%fd1502, %fd1478, %fd1501;
	div.rn.f64 	%fd1503, %fd1502, 0d41EFFFF4D7600000;
	cvt.rmi.f64.f64 	%fd1504, %fd1503;
	mul.f64 	%fd1505, %fd1504, 0d41EFFFF4D7600000;
	sub.f64 	%fd1506, %fd1502, %fd1505;
	setp.lt.f64 	%p232, %fd1506, 0d0000000000000000;
	add.f64 	%fd1507, %fd1506, 0d41EFFFF4D7600000;
	selp.f64 	%fd1508, %fd1507, %fd1506, %p232;
	mul.f64 	%fd1509, %fd1419, %fd1257;
	div.rn.f64 	%fd1510, %fd1509, 0d41EFFFF4D7600000;
	cvt.rmi.f64.f64 	%fd1511, %fd1510;
	mul.f64 	%fd1512, %fd1511, 0d41EFFFF4D7600000;
	sub.f64 	%fd1513, %fd1509, %fd1512;
	setp.lt.f64 	%p233, %fd1513, 0d0000000000000000;
	add.f64 	%fd1514, %fd1513, 0d41EFFFF4D7600000;
	selp.f64 	%fd1515, %fd1514, %fd1513, %p233;
	mul.f64 	%fd1516, %fd1421, %fd1257;
	div.rn.f64 	%fd1517, %fd1516, 0d41EFFFF4D7600000;
	cvt.rmi.f64.f64 	%fd1518, %fd1517;
	mul.f64 	%fd1519, %fd1518, 0d41EFFFF4D7600000;
	sub.f64 	%fd1520, %fd1516, %fd1519;
	setp.lt.f64 	%p234, %fd1520, 0d0000000000000000;
	add.f64 	%fd1521, %fd1520, 0d41EFFFF4D7600000;
	selp.f64 	%fd1522, %fd1521, %fd1520, %p234;
	fma.rn.f64 	%fd1523, %fd1515, 0d4100000000000000, %fd1522;
	div.rn.f64 	%fd1524, %fd1523, 0d41EFFFF4D7600000;
	cvt.rmi.f64.f64 	%fd1525, %fd1524;
	mul.f64 	%fd1526, %fd1525, 0d41EFFFF4D7600000;
	sub.f64 	%fd1527, %fd1523, %fd1526;
	setp.lt.f64 	%p235, %fd1527, 0d0000000000000000;
	add.f64 	%fd1528, %fd1527, 0d41EFFFF4D7600000;
	selp.f64 	%fd1529, %fd1528, %fd1527, %p235;
	setp.lt.f64 	%p236, %fd1529, 0d0000000000000000;
	add.f64 	%fd1530, %fd1529, 0d41EFFFF4D7600000;
	selp.f64 	%fd1531, %fd1530, %fd1529, %p236;
	mul.f64 	%fd1532, %fd1424, %fd1281;
	div.rn.f64 	%fd1533, %fd1532, 0d41EFFFF4D7600000;
	cvt.rmi.f64.f64 	%fd1534, %fd1533;
	mul.f64 	%fd1535, %fd1534, 0d41EFFFF4D7600000;
	sub.f64 	%fd1536, %fd1532, %fd1535;
	setp.lt.f64 	%p237, %fd1536, 0d0000000000000000;
	add.f64 	%fd1537, %fd1536, 0d41EFFFF4D7600000;
	selp.f64 	%fd1538, %fd1537, %fd1536, %p237;
	mul.f64 	%fd1539, %fd1426, %fd1281;
	div.rn.f64 	%fd1540, %fd1539, 0d41EFFFF4D7600000;
	cvt.rmi.f64.f64 	%fd1541, %fd1540;
	mul.f64 	%fd1542, %fd1541, 0d41EFFFF4D7600000;
	sub.f64 	%fd1543, %fd1539, %fd1542;
	setp.lt.f64 	%p238, %fd1543, 0d0000000000000000;
	add.f64 	%fd1544, %fd1543, 0d41EFFFF4D7600000;
	selp.f64 	%fd1545, %fd1544, %fd1543, %p238;
	fma.rn.f64 	%fd1546, %fd1538, 0d4100000000000000, %fd1545;
	div.rn.f64 	%fd1547, %fd1546, 0d41EFFFF4D7600000;
	cvt.rmi.f64.f64 	%fd1548, %fd1547;
	mul.f64 	%fd1549, %fd1548, 0d41EFFFF4D7600000;
	sub.f64 	%fd1550, %fd1546, %fd1549;
	setp.lt.f64 	%p239, %fd1550, 0d0000000000000000;
	add.f64 	%fd1551, %fd1550, 0d41EFFFF4D7600000;
	selp.f64 	%fd1552, %fd1551, %fd1550, %p239;
	setp.lt.f64 	%p240, %fd1552, 0d0000000000000000;
	add.f64 	%fd1553, %fd1552, 0d41EFFFF4D7600000;
	selp.f64 	%fd1554, %fd1553, %fd1552, %p240;
	add.f64 	%fd1555, %fd1531, %fd1554;
	mul.f64 	%fd1556, %fd1429, %fd1306;
	div.rn.f64 	%fd1557, %fd1556, 0d41EFFFF4D7600000;
	cvt.rmi.f64.f64 	%fd1558, %fd1557;
	mul.f64 	%fd1559, %fd1558, 0d41EFFFF4D7600000;
	sub.f64 	%fd1560, %fd1556, %fd1559;
	setp.lt.f64 	%p241, %fd1560, 0d0000000000000000;
	add.f64 	%fd1561, %fd1560, 0d41EFFFF4D7600000;
	selp.f64 	%fd1562, %fd1561, %fd1560, %p241;
	mul.f64 	%fd1563, %fd1431, %fd1306;
	div.rn.f64 	%fd1564, %fd1563, 0d41EFFFF4D7600000;
	cvt.rmi.f64.f64 	%fd1565, %fd1564;
	mul.f64 	%fd1566, %fd1565, 0d41EFFFF4D7600000;
	sub.f64 	%fd1567, %fd1563, %fd1566;
	setp.lt.f64 	%p242, %fd1567, 0d0000000000000000;
	add.f64 	%fd1568, %fd1567, 0d41EFFFF4D7600000;
	selp.f64 	%fd1569, %fd1568, %fd1567, %p242;
	fma.rn.f64 	%fd1570, %fd1562, 0d4100000000000000, %fd1569;
	div.rn.f64 	%fd1571, %fd1570, 0d41EFFFF4D7600000;
	cvt.rmi.f64.f64 	%fd1572, %fd1571;
	mul.f64 	%fd1573, %fd1572, 0d41EFFFF4D7600000;
	sub.f64 	%fd1574, %fd1570, %fd1573;
	setp.lt.f64 	%p243, %fd1574, 0d0000000000000000;
	add.f64 	%fd1575, %fd1574, 0d41EFFFF4D7600000;
	selp.f64 	%fd1576, %fd1575, %fd1574, %p243;
	setp.lt.f64 	%p244, %fd1576, 0d0000000000000000;
	add.f64 	%fd1577, %fd1576, 0d41EFFFF4D7600000;
	selp.f64 	%fd1578, %fd1577, %fd1576, %p244;
	add.f64 	%fd1579, %fd1555, %fd1578;
	div.rn.f64 	%fd1580, %fd1579, 0d41EFFFF4D7600000;
	cvt.rmi.f64.f64 	%fd1581, %fd1580;
	mul.f64 	%fd1582, %fd1581, 0d41EFFFF4D7600000;
	sub.f64 	%fd1583, %fd1579, %fd1582;
	setp.lt.f64 	%p245, %fd1583, 0d0000000000000000;
	add.f64 	%fd1584, %fd1583, 0d41EFFFF4D7600000;
	selp.f64 	%fd1585, %fd1584, %fd1583, %p245;
	mul.f64 	%fd1586, %fd1419, %fd1337;
	div.rn.f64 	%fd1587, %fd1586, 0d41EFFFF4D7600000;
	cvt.rmi.f64.f64 	%fd1588, %fd1587;
	mul.f64 	%fd1589, %fd1588, 0d41EFFFF4D7600000;
	sub.f64 	%fd1590, %fd1586, %fd1589;
	setp.lt.f64 	%p246, %fd1590, 0d0000000000000000;
	add.f64 	%fd1591, %fd1590, 0d41EFFFF4D7600000;
	selp.f64 	%fd1592, %fd1591, %fd1590, %p246;
	mul.f64 	%fd1593, %fd1421, %fd1337;
	div.rn.f64 	%fd1594, %fd1593, 0d41EFFFF4D7600000;
	cvt.rmi.f64.f64 	%fd1595, %fd1594;
	mul.f64 	%fd1596, %fd1595, 0d41EFFFF4D7600000;
	sub.f64 	%fd1597, %fd1593, %fd1596;
	setp.lt.f64 	%p247, %fd1597, 0d0000000000000000;
	add.f64 	%fd1598, %fd1597, 0d41EFFFF4D7600000;
	selp.f64 	%fd1599, %fd1598, %fd1597, %p247;
	fma.rn.f64 	%fd1600, %fd1592, 0d4100000000000000, %fd1599;
	div.rn.f64 	%fd1601, %fd1600, 0d41EFFFF4D7600000;
	cvt.rmi.f64.f64 	%fd1602, %fd1601;
	mul.f64 	%fd1603, %fd1602, 0d41EFFFF4D7600000;
	sub.f64 	%fd1604, %fd1600, %fd1603;
	setp.lt.f64 	%p248, %fd1604, 0d0000000000000000;
	add.f64 	%fd1605, %fd1604, 0d41EFFFF4D7600000;
	selp.f64 	%fd1606, %fd1605, %fd1604, %p248;
	setp.lt.f64 	%p249, %fd1606, 0d0000000000000000;
	add.f64 	%fd1607, %fd1606, 0d41EFFFF4D7600000;
	selp.f64 	%fd1608, %fd1607, %fd1606, %p249;
	mul.f64 	%fd1609, %fd1424, %fd1361;
	div.rn.f64 	%fd1610, %fd1609, 0d41EFFFF4D7600000;
	cvt.rmi.f64.f64 	%fd1611, %fd1610;
	mul.f64 	%fd1612, %fd1611, 0d41EFFFF4D7600000;
	sub.f64 	%fd1613, %fd1609, %fd1612;
	setp.lt.f64 	%p250, %fd1613, 0d0000000000000000;
	add.f64 	%fd1614, %fd1613, 0d41EFFFF4D7600000;
	selp.f64 	%fd1615, %fd1614, %fd1613, %p250;
	mul.f64 	%fd1616, %fd1426, %fd1361;
	div.rn.f64 	%fd1617, %fd1616, 0d41EFFFF4D7600000;
	cvt.rmi.f64.f64 	%fd1618, %fd1617;
	mul.f64 	%fd1619, %fd1618, 0d41EFFFF4D7600000;
	sub.f64 	%fd1620, %fd1616, %fd1619;
	setp.lt.f64 	%p251, %fd1620, 0d0000000000000000;
	add.f64 	%fd1621, %fd1620, 0d41EFFFF4D7600000;
	selp.f64 	%fd1622, %fd1621, %fd1620, %p251;
	fma.rn.f64 	%fd1623, %fd1615, 0d4100000000000000, %fd1622;
	div.rn.f64 	%fd1624, %fd1623, 0d41EFFFF4D7600000;
	cvt.rmi.f64.f64 	%fd1625, %fd1624;
	mul.f64 	%fd1626, %fd1625, 0d41EFFFF4D7600000;
	sub.f64 	%fd1627, %fd1623, %fd1626;
	setp.lt.f64 	%p252, %fd1627, 0d0000000000000000;
	add.f64 	%fd1628, %fd1627, 0d41EFFFF4D7600000;
	selp.f64 	%fd1629, %fd1628, %fd1627, %p252;
	setp.lt.f64 	%p253, %fd1629, 0d0000000000000000;
	add.f64 	%fd1630, %fd1629, 0d41EFFFF4D7600000;
	selp.f64 	%fd1631, %fd1630, %fd1629, %p253;
	add.f64 	%fd1632, %fd1608, %fd1631;
	mul.f64 	%fd1633, %fd1429, %fd1386;
	div.rn.f64 	%fd1634, %fd1633, 0d41EFFFF4D7600000;
	cvt.rmi.f64.f64 	%fd1635, %fd1634;
	mul.f64 	%fd1636, %fd1635, 0d41EFFFF4D7600000;
	sub.f64 	%fd1637, %fd1633, %fd1636;
	setp.lt.f64 	%p254, %fd1637, 0d0000000000000000;
	add.f64 	%fd1638, %fd1637, 0d41EFFFF4D7600000;
	selp.f64 	%fd1639, %fd1638, %fd1637, %p254;
	mul.f64 	%fd1640, %fd1431, %fd1386;
	div.rn.f64 	%fd1641, %fd1640, 0d41EFFFF4D7600000;
	cvt.rmi.f64.f64 	%fd1642, %fd1641;
	mul.f64 	%fd1643, %fd1642, 0d41EFFFF4D7600000;
	sub.f64 	%fd1644, %fd1640, %fd1643;
	setp.lt.f64 	%p255, %fd1644, 0d0000000000000000;
	add.f64 	%fd1645, %fd1644, 0d41EFFFF4D7600000;
	selp.f64 	%fd1646, %fd1645, %fd1644, %p255;
	fma.rn.f64 	%fd1647, %fd1639, 0d4100000000000000, %fd1646;
	div.rn.f64 	%fd1648, %fd1647, 0d41EFFFF4D7600000;
	cvt.rmi.f64.f64 	%fd1649, %fd1648;
	mul.f64 	%fd1650, %fd1649, 0d41EFFFF4D7600000;
	sub.f64 	%fd1651, %fd1647, %fd1650;
	setp.lt.f64 	%p256, %fd1651, 0d0000000000000000;
	add.f64 	%fd1652, %fd1651, 0d41EFFFF4D7600000;
	selp.f64 	%fd1653, %fd1652, %fd1651, %p256;
	setp.lt.f64 	%p257, %fd1653, 0d0000000000000000;
	add.f64 	%fd1654, %fd1653, 0d41EFFFF4D7600000;
	selp.f64 	%fd1655, %fd1654, %fd1653, %p257;
	add.f64 	%fd1656, %fd1632, %fd1655;
	div.rn.f64 	%fd1657, %fd1656, 0d41EFFFF4D7600000;
	cvt.rmi.f64.f64 	%fd1658, %fd1657;
	mul.f64 	%fd1659, %fd1658, 0d41EFFFF4D7600000;
	sub.f64 	%fd1660, %fd1656, %fd1659;
	setp.lt.f64 	%p258, %fd1660, 0d0000000000000000;
	add.f64 	%fd1661, %fd1660, 0d41EFFFF4D7600000;
	selp.f64 	%fd1662, %fd1661, %fd1660, %p258;
	ld.global.u32 	%r160, [%rd27+24];
	cvt.rn.f64.u32 	%fd1663, %r160;
	mul.f64 	%fd1664, %fd1663, 0d3EE0000000000000;
	cvt.rmi.f64.f64 	%fd1665, %fd1664;
	mul.f64 	%fd1666, %fd1665, 0d4100000000000000;
	sub.f64 	%fd1667, %fd1663, %fd1666;
	ld.global.u32 	%r161, [%rd27+28];
	cvt.rn.f64.u32 	%fd1668, %r161;
	mul.f64 	%fd1669, %fd1668, 0d3EE0000000000000;
	cvt.rmi.f64.f64 	%fd1670, %fd1669;
	mul.f64 	%fd1671, %fd1670, 0d4100000000000000;
	sub.f64 	%fd1672, %fd1668, %fd1671;
	ld.global.u32 	%r162, [%rd27+32];
	cvt.rn.f64.u32 	%fd1673, %r162;
	mul.f64 	%fd1674, %fd1673, 0d3EE0000000000000;
	cvt.rmi.f64.f64 	%fd1675, %fd1674;
	mul.f64 	%fd1676, %fd1675, 0d4100000000000000;
	sub.f64 	%fd1677, %fd1673, %fd1676;
	mul.f64 	%fd1678, %fd1665, %fd1177;
	div.rn.f64 	%fd1679, %fd1678, 0d41EFFFF4D7600000;
	cvt.rmi.f64.f64 	%fd1680, %fd1679;
	mul.f64 	%fd1681, %fd1680, 0d41EFFFF4D7600000;
	sub.f64 	%fd1682, %fd1678, %fd1681;
	setp.lt.f64 	%p259, %fd1682, 0d0000000000000000;
	add.f64 	%fd1683, %fd1682, 0d41EFFFF4D7600000;
	selp.f64 	%fd1684, %fd1683, %fd1682, %p259;
	mul.f64 	%fd1685, %fd1667, %fd1177;
	div.rn.f64 	%fd1686, %fd1685, 0d41EFFFF4D7600000;
	cvt.rmi.f64.f64 	%fd1687, %fd1686;
	mul.f64 	%fd1688, %fd1687, 0d41EFFFF4D7600000;
	sub.f64 	%fd1689, %fd1685, %fd1688;
	setp.lt.f64 	%p260, %fd1689, 0d0000000000000000;
	add.f64 	%fd1690, %fd1689, 0d41EFFFF4D7600000;
	selp.f64 	%fd1691, %fd1690, %fd1689, %p260;
	fma.rn.f64 	%fd1692, %fd1684, 0d4100000000000000, %fd1691;
	div.rn.f64 	%fd1693, %fd1692, 0d41EFFFF4D7600000;
	cvt.rmi.f64.f64 	%fd1694, %fd1693;
	mul.f64 	%fd1695, %fd1694, 0d41EFFFF4D7600000;
	sub.f64 	%fd1696, %fd1692, %fd1695;
	setp.lt.f64 	%p261, %fd1696, 0d0000000000000000;
	add.f64 	%fd1697, %fd1696, 0d41EFFFF4D7600000;
	selp.f64 	%fd1698, %fd1697, %fd1696, %p261;
	setp.lt.f64 	%p262, %fd1698, 0d0000000000000000;
	add.f64 	%fd1699, %fd1698, 0d41EFFFF4D7600000;
	selp.f64 	%fd1700, %fd1699, %fd1698, %p262;
	mul.f64 	%fd1701, %fd1670, %fd1201;
	div.rn.f64 	%fd1702, %fd1701, 0d41EFFFF4D7600000;
	cvt.rmi.f64.f64 	%fd1703, %fd1702;
	mul.f64 	%fd1704, %fd1703, 0d41EFFFF4D7600000;
	sub.f64 	%fd1705, %fd1701, %fd1704;
	setp.lt.f64 	%p263, %fd1705, 0d0000000000000000;
	add.f64 	%fd1706, %fd1705, 0d41EFFFF4D7600000;
	selp.f64 	%fd1707, %fd1706, %fd1705, %p263;
	mul.f64 	%fd1708, %fd1672, %fd1201;
	div.rn.f64 	%fd1709, %fd1708, 0d41EFFFF4D7600000;
	cvt.rmi.f64.f64 	%fd1710, %fd1709;
	mul.f64 	%fd1711, %fd1710, 0d41EFFFF4D7600000;
	sub.f64 	%fd1712, %fd1708, %fd1711;
	setp.lt.f64 	%p264, %fd1712, 0d0000000000000000;
	add.f64 	%fd1713, %fd1712, 0d41EFFFF4D7600000;
	selp.f64 	%fd1714, %fd1713, %fd1712, %p264;
	fma.rn.f64 	%fd1715, %fd1707, 0d4100000000000000, %fd1714;
	div.rn.f64 	%fd1716, %fd1715, 0d41EFFFF4D7600000;
	cvt.rmi.f64.f64 	%fd1717, %fd1716;
	mul.f64 	%fd1718, %fd1717, 0d41EFFFF4D7600000;
	sub.f64 	%fd1719, %fd1715, %fd1718;
	setp.lt.f64 	%p265, %fd1719, 0d0000000000000000;
	add.f64 	%fd1720, %fd1719, 0d41EFFFF4D7600000;
	selp.f64 	%fd1721, %fd1720, %fd1719, %p265;
	setp.lt.f64 	%p266, %fd1721, 0d0000000000000000;
	add.f64 	%fd1722, %fd1721, 0d41EFFFF4D7600000;
	selp.f64 	%fd1723, %fd1722, %fd1721, %p266;
	add.f64 	%fd1724, %fd1700, %fd1723;
	mul.f64 	%fd1725, %fd1675, %fd1226;
	div.rn.f64 	%fd1726, %fd1725, 0d41EFFFF4D7600000;
	cvt.rmi.f64.f64 	%fd1727, %fd1726;
	mul.f64 	%fd1728, %fd1727, 0d41EFFFF4D7600000;
	sub.f64 	%fd1729, %fd1725, %fd1728;
	setp.lt.f64 	%p267, %fd1729, 0d0000000000000000;
	add.f64 	%fd1730, %fd1729, 0d41EFFFF4D7600000;
	selp.f64 	%fd1731, %fd1730, %fd1729, %p267;
	mul.f64 	%fd1732, %fd1677, %fd1226;
	div.rn.f64 	%fd1733, %fd1732, 0d41EFFFF4D7600000;
	cvt.rmi.f64.f64 	%fd1734, %fd1733;
	mul.f64 	%fd1735, %fd1734, 0d41EFFFF4D7600000;
	sub.f64 	%fd1736, %fd1732, %fd1735;
	setp.lt.f64 	%p268, %fd1736, 0d0000000000000000;
	add.f64 	%fd1737, %fd1736, 0d41EFFFF4D7600000;
	selp.f64 	%fd1738, %fd1737, %fd1736, %p268;
	fma.rn.f64 	%fd1739, %fd1731, 0d4100000000000000, %fd1738;
	div.rn.f64 	%fd1740, %fd1739, 0d41EFFFF4D7600000;
	cvt.rmi.f64.f64 	%fd1741, %fd1740;
	mul.f64 	%fd1742, %fd1741, 0d41EFFFF4D7600000;
	sub.f64 	%fd1743, %fd1739, %fd1742;
	setp.lt.f64 	%p269, %fd1743, 0d0000000000000000;
	add.f64 	%fd1744, %fd1743, 0d41EFFFF4D7600000;
	selp.f64 	%fd1745, %fd1744, %fd1743, %p269;
	setp.lt.f64 	%p270, %fd1745, 0d0000000000000000;
	add.f64 	%fd1746, %fd1745, 0d41EFFFF4D7600000;
	selp.f64 	%fd1747, %fd1746, %fd1745, %p270;
	add.f64 	%fd1748, %fd1724, %fd1747;
	div.rn.f64 	%fd1749, %fd1748, 0d41EFFFF4D7600000;
	cvt.rmi.f64.f64 	%fd1750, %fd1749;
	mul.f64 	%fd1751, %fd1750, 0d41EFFFF4D7600000;
	sub.f64 	%fd1752, %fd1748, %fd1751;
	setp.lt.f64 	%p271, %fd1752, 0d0000000000000000;
	add.f64 	%fd1753, %fd1752, 0d41EFFFF4D7600000;
	selp.f64 	%fd1754, %fd1753, %fd1752, %p271;
	mul.f64 	%fd1755, %fd1665, %fd1257;
	div.rn.f64 	%fd1756, %fd1755, 0d41EFFFF4D7600000;
	cvt.rmi.f64.f64 	%fd1757, %fd1756;
	mul.f64 	%fd1758, %fd1757, 0d41EFFFF4D7600000;
	sub.f64 	%fd1759, %fd1755, %fd1758;
	setp.lt.f64 	%p272, %fd1759, 0d0000000000000000;
	add.f64 	%fd1760, %fd1759, 0d41EFFFF4D7600000;
	selp.f64 	%fd1761, %fd1760, %fd1759, %p272;
	mul.f64 	%fd1762, %fd1667, %fd1257;
	div.rn.f64 	%fd1763, %fd1762, 0d41EFFFF4D7600000;
	cvt.rmi.f64.f64 	%fd1764, %fd1763;
	mul.f64 	%fd1765, %fd1764, 0d41EFFFF4D7600000;
	sub.f64 	%fd1766, %fd1762, %fd1765;
	setp.lt.f64 	%p273, %fd1766, 0d0000000000000000;
	add.f64 	%fd1767, %fd1766, 0d41EFFFF4D7600000;
	selp.f64 	%fd1768, %fd1767, %fd1766, %p273;
	fma.rn.f64 	%fd1769, %fd1761, 0d4100000000000000, %fd1768;
	div.rn.f64 	%fd1770, %fd1769, 0d41EFFFF4D7600000;
	cvt.rmi.f64.f64 	%fd1771, %fd1770;
	mul.f64 	%fd1772, %fd1771, 0d41EFFFF4D7600000;
	sub.f64 	%fd1773, %fd1769, %fd1772;
	setp.lt.f64 	%p274, %fd1773, 0d0000000000000000;
	add.f64 	%fd1774, %fd1773, 0d41EFFFF4D7600000;
	selp.f64 	%fd1775, %fd1774, %fd1773, %p274;
	setp.lt.f64 	%p275, %fd1775, 0d0000000000000000;
	add.f64 	%fd1776, %fd1775, 0d41EFFFF4D7600000;
	selp.f64 	%fd1777, %fd1776, %fd1775, %p275;
	mul.f64 	%fd1778, %fd1670, %fd1281;
	div.rn.f64 	%fd1779, %fd1778, 0d41EFFFF4D7600000;
	cvt.rmi.f64.f64 	%fd1780, %fd1779;
	mul.f64 	%fd1781, %fd1780, 0d41EFFFF4D7600000;
	sub.f64 	%fd1782, %fd1778, %fd1781;
	setp.lt.f64 	%p276, %fd1782, 0d0000000000000000;
	add.f64 	%fd1783, %fd1782, 0d41EFFFF4D7600000;
	selp.f64 	%fd1784, %fd1783, %fd1782, %p276;
	mul.f64 	%fd1785, %fd1672, %fd1281;
	div.rn.f64 	%fd1786, %fd1785, 0d41EFFFF4D7600000;
	cvt.rmi.f64.f64 	%fd1787, %fd1786;
	mul.f64 	%fd1788, %fd1787, 0d41EFFFF4D7600000;
	sub.f64 	%fd1789, %fd1785, %fd1788;
	setp.lt.f64 	%p277, %fd1789, 0d0000000000000000;
	add.f64 	%fd1790, %fd1789, 0d41EFFFF4D7600000;
	selp.f64 	%fd1791, %fd1790, %fd1789, %p277;
	fma.rn.f64 	%fd1792, %fd1784, 0d4100000000000000, %fd1791;
	div.rn.f64 	%fd1793, %fd1792, 0d41EFFFF4D7600000;
	cvt.rmi.f64.f64 	%fd1794, %fd1793;
	mul.f64 	%fd1795, %fd1794, 0d41EFFFF4D7600000;
	sub.f64 	%fd1796, %fd1792, %fd1795;
	setp.lt.f64 	%p278, %fd1796, 0d0000000000000000;
	add.f64 	%fd1797, %fd1796, 0d41EFFFF4D7600000;
	selp.f64 	%fd1798, %fd1797, %fd1796, %p278;
	setp.lt.f64 	%p279, %fd1798, 0d0000000000000000;
	add.f64 	%fd1799, %fd1798, 0d41EFFFF4D7600000;
	selp.f64 	%fd1800, %fd1799, %fd1798, %p279;
	add.f64 	%fd1801, %fd1777, %fd1800;
	mul.f64 	%fd1802, %fd1675, %fd1306;
	div.rn.f64 	%fd1803, %fd1802, 0d41EFFFF4D7600000;
	cvt.rmi.f64.f64 	%fd1804, %fd1803;
	mul.f64 	%fd1805, %fd1804, 0d41EFFFF4D7600000;
	sub.f64 	%fd1806, %fd1802, %fd1805;
	setp.lt.f64 	%p280, %fd1806, 0d0000000000000000;
	add.f64 	%fd1807, %fd1806, 0d41EFFFF4D7600000;
	selp.f64 	%fd1808, %fd1807, %fd1806, %p280;
	mul.f64 	%fd1809, %fd1677, %fd1306;
	div.rn.f64 	%fd1810, %fd1809, 0d41EFFFF4D7600000;
	cvt.rmi.f64.f64 	%fd1811, %fd1810;
	mul.f64 	%fd1812, %fd1811, 0d41EFFFF4D7600000;
	sub.f64 	%fd1813, %fd1809, %fd1812;
	setp.lt.f64 	%p281, %fd1813, 0d0000000000000000;
	add.f64 	%fd1814, %fd1813, 0d41EFFFF4D7600000;
	selp.f64 	%fd1815, %fd1814, %fd1813, %p281;
	fma.rn.f64 	%fd1816, %fd1808, 0d4100000000000000, %fd1815;
	div.rn.f64 	%fd1817, %fd1816, 0d41EFFFF4D7600000;
	cvt.rmi.f64.f64 	%fd1818, %fd1817;
	mul.f64 	%fd1819, %fd1818, 0d41EFFFF4D7600000;
	sub.f64 	%fd1820, %fd1816, %fd1819;
	setp.lt.f64 	%p282, %fd1820, 0d0000000000000000;
	add.f64 	%fd1821, %fd1820, 0d41EFFFF4D7600000;
	selp.f64 	%fd1822, %fd1821, %fd1820, %p282;
	setp.lt.f64 	%p283, %fd1822, 0d0000000000000000;
	add.f64 	%fd1823, %fd1822, 0d41EFFFF4D7600000;
	selp.f64 	%fd1824, %fd1823, %fd1822, %p283;
	add.f64 	%fd1825, %fd1801, %fd1824;
	div.rn.f64 	%fd1826, %fd1825, 0d41EFFFF4D7600000;
	cvt.rmi.f64.f64 	%fd1827, %fd1826;
	mul.f64 	%fd1828, %fd1827, 0d41EFFFF4D7600000;
	sub.f64 	%fd1829, %fd1825, %fd1828;
	setp.lt.f64 	%p284, %fd1829, 0d0000000000000000;
	add.f64 	%fd1830, %fd1829, 0d41EFFFF4D7600000;
	selp.f64 	%fd1831, %fd1830, %fd1829, %p284;
	mul.f64 	%fd1832, %fd1665, %fd1337;
	div.rn.f64 	%fd1833, %fd1832, 0d41EFFFF4D7600000;
	cvt.rmi.f64.f64 	%fd1834, %fd1833;
	mul.f64 	%fd1835, %fd1834, 0d41EFFFF4D7600000;
	sub.f64 	%fd1836, %fd1832, %fd1835;
	setp.lt.f64 	%p285, %fd1836, 0d0000000000000000;
	add.f64 	%fd1837, %fd1836, 0d41EFFFF4D7600000;
	selp.f64 	%fd1838, %fd1837, %fd1836, %p285;
	mul.f64 	%fd1839, %fd1667, %fd1337;
	div.rn.f64 	%fd1840, %fd1839, 0d41EFFFF4D7600000;
	cvt.rmi.f64.f64 	%fd1841, %fd1840;
	mul.f64 	%fd1842, %fd1841, 0d41EFFFF4D7600000;
	sub.f64 	%fd1843, %fd1839, %fd1842;
	setp.lt.f64 	%p286, %fd1843, 0d0000000000000000;
	add.f64 	%fd1844, %fd1843, 0d41EFFFF4D7600000;
	selp.f64 	%fd1845, %fd1844, %fd1843, %p286;
	fma.rn.f64 	%fd1846, %fd1838, 0d4100000000000000, %fd1845;
	div.rn.f64 	%fd1847, %fd1846, 0d41EFFFF4D7600000;
	cvt.rmi.f64.f64 	%fd1848, %fd1847;
	mul.f64 	%fd1849, %fd1848, 0d41EFFFF4D7600000;
	sub.f64 	%fd1850, %fd1846, %fd1849;
	setp.lt.f64 	%p287, %fd1850, 0d0000000000000000;
	add.f64 	%fd1851, %fd1850, 0d41EFFFF4D7600000;
	selp.f64 	%fd1852, %fd1851, %fd1850, %p287;
	setp.lt.f64 	%p288, %fd1852, 0d0000000000000000;
	add.f64 	%fd1853, %fd1852, 0d41EFFFF4D7600000;
	selp.f64 	%fd1854, %fd1853, %fd1852, %p288;
	mul.f64 	%fd1855, %fd1670, %fd1361;
	div.rn.f64 	%fd1856, %fd1855, 0d41EFFFF4D7600000;
	cvt.rmi.f64.f64 	%fd1857, %fd1856;
	mul.f64 	%fd1858, %fd1857, 0d41EFFFF4D7600000;
	sub.f64 	%fd1859, %fd1855, %fd1858;
	setp.lt.f64 	%p289, %fd1859, 0d0000000000000000;
	add.f64 	%fd1860, %fd1859, 0d41EFFFF4D7600000;
	selp.f64 	%fd1861, %fd1860, %fd1859, %p289;
	mul.f64 	%fd1862, %fd1672, %fd1361;
	div.rn.f64 	%fd1863, %fd1862, 0d41EFFFF4D7600000;
	cvt.rmi.f64.f64 	%fd1864, %fd1863;
	mul.f64 	%fd1865, %fd1864, 0d41EFFFF4D7600000;
	sub.f64 	%fd1866, %fd1862, %fd1865;
	setp.lt.f64 	%p290, %fd1866, 0d0000000000000000;
	add.f64 	%fd1867, %fd1866, 0d41EFFFF4D7600000;
	selp.f64 	%fd1868, %fd1867, %fd1866, %p290;
	fma.rn.f64 	%fd1869, %fd1861, 0d4100000000000000, %fd1868;
	div.rn.f64 	%fd1870, %fd1869, 0d41EFFFF4D7600000;
	cvt.rmi.f64.f64 	%fd1871, %fd1870;
	mul.f64 	%fd1872, %fd1871, 0d41EFFFF4D7600000;
	sub.f64 	%fd1873, %fd1869, %fd1872;
	setp.lt.f64 	%p291, %fd1873, 0d0000000000000000;
	add.f64 	%fd1874, %fd1873, 0d41EFFFF4D7600000;
	selp.f64 	%fd1875, %fd1874, %fd1873, %p291;
	setp.lt.f64 	%p292, %fd1875, 0d0000000000000000;
	add.f64 	%fd1876, %fd1875, 0d41EFFFF4D7600000;
	selp.f64 	%fd1877, %fd1876, %fd1875, %p292;
	add.f64 	%fd1878, %fd1854, %fd1877;
	mul.f64 	%fd1879, %fd1675, %fd1386;
	div.rn.f64 	%fd1880, %fd1879, 0d41EFFFF4D7600000;
	cvt.rmi.f64.f64 	%fd1881, %fd1880;
	mul.f64 	%fd1882, %fd1881, 0d41EFFFF4D7600000;
	sub.f64 	%fd1883, %fd1879, %fd1882;
	setp.lt.f64 	%p293, %fd1883, 0d0000000000000000;
	add.f64 	%fd1884, %fd1883, 0d41EFFFF4D7600000;
	selp.f64 	%fd1885, %fd1884, %fd1883, %p293;
	mul.f64 	%fd1886, %fd1677, %fd1386;
	div.rn.f64 	%fd1887, %fd1886, 0d41EFFFF4D7600000;
	cvt.rmi.f64.f64 	%fd1888, %fd1887;
	mul.f64 	%fd1889, %fd1888, 0d41EFFFF4D7600000;
	sub.f64 	%fd1890, %fd1886, %fd1889;
	setp.lt.f64 	%p294, %fd1890, 0d0000000000000000;
	add.f64 	%fd1891, %fd1890, 0d41EFFFF4D7600000;
	selp.f64 	%fd1892, %fd1891, %fd1890, %p294;
	fma.rn.f64 	%fd1893, %fd1885, 0d4100000000000000, %fd1892;
	div.rn.f64 	%fd1894, %fd1893, 0d41EFFFF4D7600000;
	cvt.rmi.f64.f64 	%fd1895, %fd1894;
	mul.f64 	%fd1896, %fd1895, 0d41EFFFF4D7600000;
	sub.f64 	%fd1897, %fd1893, %fd1896;
	setp.lt.f64 	%p295, %fd1897, 0d0000000000000000;
	add.f64 	%fd1898, %fd1897, 0d41EFFFF4D7600000;
	selp.f64 	%fd1899, %fd1898, %fd1897, %p295;
	setp.lt.f64 	%p296, %fd1899, 0d0000000000000000;
	add.f64 	%fd1900, %fd1899, 0d41EFFFF4D7600000;
	selp.f64 	%fd1901, %fd1900, %fd1899, %p296;
	add.f64 	%fd1902, %fd1878, %fd1901;
	div.rn.f64 	%fd1903, %fd1902, 0d41EFFFF4D7600000;
	cvt.rmi.f64.f64 	%fd1904, %fd1903;
	mul.f64 	%fd1905, %fd1904, 0d41EFFFF4D7600000;
	sub.f64 	%fd1906, %fd1902, %fd1905;
	setp.lt.f64 	%p297, %fd1906, 0d0000000000000000;
	add.f64 	%fd1907, %fd1906, 0d41EFFFF4D7600000;
	selp.f64 	%fd1908, %fd1907, %fd1906, %p297;
	cvt.rzi.u32.f64 	%r229, %fd1256;
	cvt.rzi.u32.f64 	%r228, %fd1336;
	cvt.rzi.u32.f64 	%r227, %fd1416;
	cvt.rzi.u32.f64 	%r226, %fd1508;
	cvt.rzi.u32.f64 	%r225, %fd1585;
	cvt.rzi.u32.f64 	%r224, %fd1662;
	cvt.rzi.u32.f64 	%r223, %fd1754;
	cvt.rzi.u32.f64 	%r222, %fd1831;
	cvt.rzi.u32.f64 	%r221, %fd1908;
$L__BB1_12:
	add.s32 	%r220, %r220, 1;
	shr.u64 	%rd7, %rd38, 1;
	setp.gt.u64 	%p298, %rd38, 1;
	mov.u64 	%rd38, %rd7;
	@%p298 bra 	$L__BB1_10;
	cvt.rn.f64.u32 	%fd4249, %r229;
	cvt.rn.f64.u32 	%fd4248, %r228;
	cvt.rn.f64.u32 	%fd4247, %r227;
	cvt.rn.f64.u32 	%fd4246, %r226;
	cvt.rn.f64.u32 	%fd4245, %r225;
	cvt.rn.f64.u32 	%fd4244, %r224;
	cvt.rn.f64.u32 	%fd4243, %r223;
	cvt.rn.f64.u32 	%fd4242, %r222;
	cvt.rn.f64.u32 	%fd4241, %r221;
$L__BB1_14:
	mul.f64 	%fd1909, %fd4249, 0d3EE0000000000000;
	cvt.rmi.f64.f64 	%fd1910, %fd1909;
	mul.f64 	%fd1911, %fd1910, 0d4100000000000000;
	sub.f64 	%fd1912, %fd4249, %fd1911;
	mul.f64 	%fd1913, %fd1910, %fd4229;
	div.rn.f64 	%fd1914, %fd1913, 0d41EFFFF4D7600000;
	cvt.rmi.f64.f64 	%fd1915, %fd1914;
	mul.f64 	%fd1916, %fd1915, 0d41EFFFF4D7600000;
	sub.f64 	%fd1917, %fd1913, %fd1916;
	setp.lt.f64 	%p299, %fd1917, 0d0000000000000000;
	add.f64 	%fd1918, %fd1917, 0d41EFFFF4D7600000;
	selp.f64 	%fd1919, %fd1918, %fd1917, %p299;
	mul.f64 	%fd1920, %fd1912, %fd4229;
	div.rn.f64 	%fd1921, %fd1920, 0d41EFFFF4D7600000;
	cvt.rmi.f64.f64 	%fd1922, %fd1921;
	mul.f64 	%fd1923, %fd1922, 0d41EFFFF4D7600000;
	sub.f64 	%fd1924, %fd1920, %fd1923;
	setp.lt.f64 	%p300, %fd1924, 0d0000000000000000;
	add.f64 	%fd1925, %fd1924, 0d41EFFFF4D7600000;
	selp.f64 	%fd1926, %fd1925, %fd1924, %p300;
	fma.rn.f64 	%fd1927, %fd1919, 0d4100000000000000, %fd1926;
	div.rn.f64 	%fd1928, %fd1927, 0d41EFFFF4D7600000;
	cvt.rmi.f64.f64 	%fd1929, %fd1928;
	mul.f64 	%fd1930, %fd1929, 0d41EFFFF4D7600000;
	sub.f64 	%fd1931, %fd1927, %fd1930;
	setp.lt.f64 	%p301, %fd1931, 0d0000000000000000;
	add.f64 	%fd1932, %fd1931, 0d41EFFFF4D7600000;
	selp.f64 	%fd1933, %fd1932, %fd1931, %p301;
	setp.lt.f64 	%p302, %fd1933, 0d0000000000000000;
	add.f64 	%fd1934, %fd1933, 0d41EFFFF4D7600000;
	selp.f64 	%fd1935, %fd1934, %fd1933, %p302;
	mul.f64 	%fd1936, %fd4248, 0d3EE0000000000000;
	cvt.rmi.f64.f64 	%fd1937, %fd1936;
	mul.f64 	%fd1938, %fd1937, 0d4100000000000000;
	sub.f64 	%fd1939, %fd4248, %fd1938;
	mul.f64 	%fd1940, %fd1937, %fd4228;
	div.rn.f64 	%fd1941, %fd1940, 0d41EFFFF4D7600000;
	cvt.rmi.f64.f64 	%fd1942, %fd1941;
	mul.f64 	%fd1943, %fd1942, 0d41EFFFF4D7600000;
	sub.f64 	%fd1944, %fd1940, %fd1943;
	setp.lt.f64 	%p303, %fd1944, 0d0000000000000000;
	add.f64 	%fd1945, %fd1944, 0d41EFFFF4D7600000;
	selp.f64 	%fd1946, %fd1945, %fd1944, %p303;
	mul.f64 	%fd1947, %fd1939, %fd4228;
	div.rn.f64 	%fd1948, %fd1947, 0d41EFFFF4D7600000;
	cvt.rmi.f64.f64 	%fd1949, %fd1948;
	mul.f64 	%fd1950, %fd1949, 0d41EFFFF4D7600000;
	sub.f64 	%fd1951, %fd1947, %fd1950;
	setp.lt.f64 	%p304, %fd1951, 0d0000000000000000;
	add.f64 	%fd1952, %fd1951, 0d41EFFFF4D7600000;
	selp.f64 	%fd1953, %fd1952, %fd1951, %p304;
	fma.rn.f64 	%fd1954, %fd1946, 0d4100000000000000, %fd1953;
	div.rn.f64 	%fd1955, %fd1954, 0d41EFFFF4D7600000;
	cvt.rmi.f64.f64 	%fd1956, %fd1955;
	mul.f64 	%fd1957, %fd1956, 0d41EFFFF4D7600000;
	sub.f64 	%fd1958, %fd1954, %fd1957;
	setp.lt.f64 	%p305, %fd1958, 0d0000000000000000;
	add.f64 	%fd1959, %fd1958, 0d41EFFFF4D7600000;
	selp.f64 	%fd1960, %fd1959, %fd1958, %p305;
	setp.lt.f64 	%p306, %fd1960, 0d0000000000000000;
	add.f64 	%fd1961, %fd1960, 0d41EFFFF4D7600000;
	selp.f64 	%fd1962, %fd1961, %fd1960, %p306;
	add.f64 	%fd1963, %fd1935, %fd1962;
	mul.f64 	%fd1964, %fd4247, 0d3EE0000000000000;
	cvt.rmi.f64.f64 	%fd1965, %fd1964;
	mul.f64 	%fd1966, %fd1965, 0d4100000000000000;
	sub.f64 	%fd1967, %fd4247, %fd1966;
	mul.f64 	%fd1968, %fd1965, %fd4229;
	div.rn.f64 	%fd1969, %fd1968, 0d41EFFFF4D7600000;
	cvt.rmi.f64.f64 	%fd1970, %fd1969;
	mul.f64 	%fd1971, %fd1970, 0d41EFFFF4D7600000;
	sub.f64 	%fd1972, %fd1968, %fd1971;
	setp.lt.f64 	%p307, %fd1972, 0d0000000000000000;
	add.f64 	%fd1973, %fd1972, 0d41EFFFF4D7600000;
	selp.f64 	%fd1974, %fd1973, %fd1972, %p307;
	mul.f64 	%fd1975, %fd1967, %fd4229;
	div.rn.f64 	%fd1976, %fd1975, 0d41EFFFF4D7600000;
	cvt.rmi.f64.f64 	%fd1977, %fd1976;
	mul.f64 	%fd1978, %fd1977, 0d41EFFFF4D7600000;
	sub.f64 	%fd1979, %fd1975, %fd1978;
	setp.lt.f64 	%p308, %fd1979, 0d0000000000000000;
	add.f64 	%fd1980, %fd1979, 0d41EFFFF4D7600000;
	selp.f64 	%fd1981, %fd1980, %fd1979, %p308;
	fma.rn.f64 	%fd1982, %fd1974, 0d4100000000000000, %fd1981;
	div.rn.f64 	%fd1983, %fd1982, 0d41EFFFF4D7600000;
	cvt.rmi.f64.f64 	%fd1984, %fd1983;
	mul.f64 	%fd1985, %fd1984, 0d41EFFFF4D7600000;
	sub.f64 	%fd1986, %fd1982, %fd1985;
	setp.lt.f64 	%p309, %fd1986, 0d0000000000000000;
	add.f64 	%fd1987, %fd1986, 0d41EFFFF4D7600000;
	selp.f64 	%fd1988, %fd1987, %fd1986, %p309;
	setp.lt.f64 	%p310, %fd1988, 0d0000000000000000;
	add.f64 	%fd1989, %fd1988, 0d41EFFFF4D7600000;
	selp.f64 	%fd1990, %fd1989, %fd1988, %p310;
	add.f64 	%fd1991, %fd1963, %fd1990;
	div.rn.f64 	%fd1992, %fd1991, 0d41EFFFF4D7600000;
	cvt.rmi.f64.f64 	%fd1993, %fd1992;
	mul.f64 	%fd1994, %fd1993, 0d41EFFFF4D7600000;
	sub.f64 	%fd1995, %fd1991, %fd1994;
	setp.lt.f64 	%p311, %fd1995, 0d0000000000000000;
	add.f64 	%fd1996, %fd1995, 0d41EFFFF4D7600000;
	selp.f64 	%fd1997, %fd1996, %fd1995, %p311;
	mul.f64 	%fd1998, %fd4246, 0d3EE0000000000000;
	cvt.rmi.f64.f64 	%fd1999, %fd1998;
	mul.f64 	%fd2000, %fd1999, 0d4100000000000000;
	sub.f64 	%fd2001, %fd4246, %fd2000;
	mul.f64 	%fd2002, %fd1999, %fd4229;
	div.rn.f64 	%fd2003, %fd2002, 0d41EFFFF4D7600000;
	cvt.rmi.f64.f64 	%fd2004, %fd2003;
	mul.f64 	%fd2005, %fd2004, 0d41EFFFF4D7600000;
	sub.f64 	%fd2006, %fd2002, %fd2005;
	setp.lt.f64 	%p312, %fd2006, 0d0000000000000000;
	add.f64 	%fd2007, %fd2006, 0d41EFFFF4D7600000;
	selp.f64 	%fd2008, %fd2007, %fd2006, %p312;
	mul.f64 	%fd2009, %fd2001, %fd4229;
	div.rn.f64 	%fd2010, %fd2009, 0d41EFFFF4D7600000;
	cvt.rmi.f64.f64 	%fd2011, %fd2010;
	mul.f64 	%fd2012, %fd2011, 0d41EFFFF4D7600000;
	sub.f64 	%fd2013, %fd2009, %fd2012;
	setp.lt.f64 	%p313, %fd2013, 0d0000000000000000;
	add.f64 	%fd2014, %fd2013, 0d41EFFFF4D7600000;
	selp.f64 	%fd2015, %fd2014, %fd2013, %p313;
	fma.rn.f64 	%fd2016, %fd2008, 0d4100000000000000, %fd2015;
	div.rn.f64 	%fd2017, %fd2016, 0d41EFFFF4D7600000;
	cvt.rmi.f64.f64 	%fd2018, %fd2017;
	mul.f64 	%fd2019, %fd2018, 0d41EFFFF4D7600000;
	sub.f64 	%fd2020, %fd2016, %fd2019;
	setp.lt.f64 	%p314, %fd2020, 0d0000000000000000;
	add.f64 	%fd2021, %fd2020, 0d41EFFFF4D7600000;
	selp.f64 	%fd2022, %fd2021, %fd2020, %p314;
	setp.lt.f64 	%p315, %fd2022, 0d0000000000000000;
	add.f64 	%fd2023, %fd2022, 0d41EFFFF4D7600000;
	selp.f64 	%fd2024, %fd2023, %fd2022, %p315;
	mul.f64 	%fd2025, %fd4245, 0d3EE0000000000000;
	cvt.rmi.f64.f64 	%fd2026, %fd2025;
	mul.f64 	%fd2027, %fd2026, 0d4100000000000000;
	sub.f64 	%fd2028, %fd4245, %fd2027;
	mul.f64 	%fd2029, %fd2026, %fd4228;
	div.rn.f64 	%fd2030, %fd2029, 0d41EFFFF4D7600000;
	cvt.rmi.f64.f64 	%fd2031, %fd2030;
	mul.f64 	%fd2032, %fd2031, 0d41EFFFF4D7600000;
	sub.f64 	%fd2033, %fd2029, %fd2032;
	setp.lt.f64 	%p316, %fd2033, 0d0000000000000000;
	add.f64 	%fd2034, %fd2033, 0d41EFFFF4D7600000;
	selp.f64 	%fd2035, %fd2034, %fd2033, %p316;
	mul.f64 	%fd2036, %fd2028, %fd4228;
	div.rn.f64 	%fd2037, %fd2036, 0d41EFFFF4D7600000;
	cvt.rmi.f64.f64 	%fd2038, %fd2037;
	mul.f64 	%fd2039, %fd2038, 0d41EFFFF4D7600000;
	sub.f64 	%fd2040, %fd2036, %fd2039;
	setp.lt.f64 	%p317, %fd2040, 0d0000000000000000;
	add.f64 	%fd2041, %fd2040, 0d41EFFFF4D7600000;
	selp.f64 	%fd2042, %fd2041, %fd2040, %p317;
	fma.rn.f64 	%fd2043, %fd2035, 0d4100000000000000, %fd2042;
	div.rn.f64 	%fd2044, %fd2043, 0d41EFFFF4D7600000;
	cvt.rmi.f64.f64 	%fd2045, %fd2044;
	mul.f64 	%fd2046, %fd2045, 0d41EFFFF4D7600000;
	sub.f64 	%fd2047, %fd2043, %fd2046;
	setp.lt.f64 	%p318, %fd2047, 0d0000000000000000;
	add.f64 	%fd2048, %fd2047, 0d41EFFFF4D7600000;
	selp.f64 	%fd2049, %fd2048, %fd2047, %p318;
	setp.lt.f64 	%p319, %fd2049, 0d0000000000000000;
	add.f64 	%fd2050, %fd2049, 0d41EFFFF4D7600000;
	selp.f64 	%fd2051, %fd2050, %fd2049, %p319;
	add.f64 	%fd2052, %fd2024, %fd2051;
	mul.f64 	%fd2053, %fd4244, 0d3EE0000000000000;
	cvt.rmi.f64.f64 	%fd2054, %fd2053;
	mul.f64 	%fd2055, %fd2054, 0d4100000000000000;
	sub.f64 	%fd2056, %fd4244, %fd2055;
	mul.f64 	%fd2057, %fd2054, %fd4229;
	div.rn.f64 	%fd2058, %fd2057, 0d41EFFFF4D7600000;
	cvt.rmi.f64.f64 	%fd2059, %fd2058;
	mul.f64 	%fd2060, %fd2059, 0d41EFFFF4D7600000;
	sub.f64 	%fd2061, %fd2057, %fd2060;
	setp.lt.f64 	%p320, %fd2061, 0d0000000000000000;
	add.f64 	%fd2062, %fd2061, 0d41EFFFF4D7600000;
	selp.f64 	%fd2063, %fd2062, %fd2061, %p320;
	mul.f64 	%fd2064, %fd2056, %fd4229;
	div.rn.f64 	%fd2065, %fd2064, 0d41EFFFF4D7600000;
	cvt.rmi.f64.f64 	%fd2066, %fd2065;
	mul.f64 	%fd2067, %fd2066, 0d41EFFFF4D7600000;
	sub.f64 	%fd2068, %fd2064, %fd2067;
	setp.lt.f64 	%p321, %fd2068, 0d0000000000000000;
	add.f64 	%fd2069, %fd2068, 0d41EFFFF4D7600000;
	selp.f64 	%fd2070, %fd2069, %fd2068, %p321;
	fma.rn.f64 	%fd2071, %fd2063, 0d4100000000000000, %fd2070;
	div.rn.f64 	%fd2072, %fd2071, 0d41EFFFF4D7600000;
	cvt.rmi.f64.f64 	%fd2073, %fd2072;
	mul.f64 	%fd2074, %fd2073, 0d41EFFFF4D7600000;
	sub.f64 	%fd2075, %fd2071, %fd2074;
	setp.lt.f64 	%p322, %fd2075, 0d0000000000000000;
	add.f64 	%fd2076, %fd2075, 0d41EFFFF4D7600000;
	selp.f64 	%fd2077, %fd2076, %fd2075, %p322;
	setp.lt.f64 	%p323, %fd2077, 0d0000000000000000;
	add.f64 	%fd2078, %fd2077, 0d41EFFFF4D7600000;
	selp.f64 	%fd2079, %fd2078, %fd2077, %p323;
	add.f64 	%fd2080, %fd2052, %fd2079;
	div.rn.f64 	%fd2081, %fd2080, 0d41EFFFF4D7600000;
	cvt.rmi.f64.f64 	%fd2082, %fd2081;
	mul.f64 	%fd2083, %fd2082, 0d41EFFFF4D7600000;
	sub.f64 	%fd2084, %fd2080, %fd2083;
	setp.lt.f64 	%p324, %fd2084, 0d0000000000000000;
	add.f64 	%fd2085, %fd2084, 0d41EFFFF4D7600000;
	selp.f64 	%fd2086, %fd2085, %fd2084, %p324;
	mul.f64 	%fd2087, %fd4243, 0d3EE0000000000000;
	cvt.rmi.f64.f64 	%fd2088, %fd2087;
	mul.f64 	%fd2089, %fd2088, 0d4100000000000000;
	sub.f64 	%fd2090, %fd4243, %fd2089;
	mul.f64 	%fd2091, %fd2088, %fd4229;
	div.rn.f64 	%fd2092, %fd2091, 0d41EFFFF4D7600000;
	cvt.rmi.f64.f64 	%fd2093, %fd2092;
	mul.f64 	%fd2094, %fd2093, 0d41EFFFF4D7600000;
	sub.f64 	%fd2095, %fd2091, %fd2094;
	setp.lt.f64 	%p325, %fd2095, 0d0000000000000000;
	add.f64 	%fd2096, %fd2095, 0d41EFFFF4D7600000;
	selp.f64 	%fd2097, %fd2096, %fd2095, %p325;
	mul.f64 	%fd2098, %fd2090, %fd4229;
	div.rn.f64 	%fd2099, %fd2098, 0d41EFFFF4D7600000;
	cvt.rmi.f64.f64 	%fd2100, %fd2099;
	mul.f64 	%fd2101, %fd2100, 0d41EFFFF4D7600000;
	sub.f64 	%fd2102, %fd2098, %fd2101;
	setp.lt.f64 	%p326, %fd2102, 0d0000000000000000;
	add.f64 	%fd2103, %fd2102, 0d41EFFFF4D7600000;
	selp.f64 	%fd2104, %fd2103, %fd2102, %p326;
	fma.rn.f64 	%fd2105, %fd2097, 0d4100000000000000, %fd2104;
	div.rn.f64 	%fd2106, %fd2105, 0d41EFFFF4D7600000;
	cvt.rmi.f64.f64 	%fd2107, %fd2106;
	mul.f64 	%fd2108, %fd2107, 0d41EFFFF4D7600000;
	sub.f64 	%fd2109, %fd2105, %fd2108;
	setp.lt.f64 	%p327, %fd2109, 0d0000000000000000;
	add.f64 	%fd2110, %fd2109, 0d41EFFFF4D7600000;
	selp.f64 	%fd2111, %fd2110, %fd2109, %p327;
	setp.lt.f64 	%p328, %fd2111, 0d0000000000000000;
	add.f64 	%fd2112, %fd2111, 0d41EFFFF4D7600000;
	selp.f64 	%fd2113, %fd2112, %fd2111, %p328;
	mul.f64 	%fd2114, %fd4242, 0d3EE0000000000000;
	cvt.rmi.f64.f64 	%fd2115, %fd2114;
	mul.f64 	%fd2116, %fd2115, 0d4100000000000000;
	sub.f64 	%fd2117, %fd4242, %fd2116;
	mul.f64 	%fd2118, %fd2115, %fd4228;
	div.rn.f64 	%fd2119, %fd2118, 0d41EFFFF4D7600000;
	cvt.rmi.f64.f64 	%fd2120, %fd2119;
	mul.f64 	%fd2121, %fd2120, 0d41EFFFF4D7600000;
	sub.f64 	%fd2122, %fd2118, %fd2121;
	setp.lt.f64 	%p329, %fd2122, 0d0000000000000000;
	add.f64 	%fd2123, %fd2122, 0d41EFFFF4D7600000;
	selp.f64 	%fd2124, %fd2123, %fd2122, %p329;
	mul.f64 	%fd2125, %fd2117, %fd4228;
	div.rn.f64 	%fd2126, %fd2125, 0d41EFFFF4D7600000;
	cvt.rmi.f64.f64 	%fd2127, %fd2126;
	mul.f64 	%fd2128, %fd2127, 0d41EFFFF4D7600000;
	sub.f64 	%fd2129, %fd2125, %fd2128;
	setp.lt.f64 	%p330, %fd2129, 0d0000000000000000;
	add.f64 	%fd2130, %fd2129, 0d41EFFFF4D7600000;
	selp.f64 	%fd2131, %fd2130, %fd2129, %p330;
	fma.rn.f64 	%fd2132, %fd2124, 0d4100000000000000, %fd2131;
	div.rn.f64 	%fd2133, %fd2132, 0d41EFFFF4D7600000;
	cvt.rmi.f64.f64 	%fd2134, %fd2133;
	mul.f64 	%fd2135, %fd2134, 0d41EFFFF4D7600000;
	sub.f64 	%fd2136, %fd2132, %fd2135;
	setp.lt.f64 	%p331, %fd2136, 0d0000000000000000;
	add.f64 	%fd2137, %fd2136, 0d41EFFFF4D7600000;
	selp.f64 	%fd2138, %fd2137, %fd2136, %p331;
	setp.lt.f64 	%p332, %fd2138, 0d0000000000000000;
	add.f64 	%fd2139, %fd2138, 0d41EFFFF4D7600000;
	selp.f64 	%fd2140, %fd2139, %fd2138, %p332;
	add.f64 	%fd2141, %fd2113, %fd2140;
	mul.f64 	%fd2142, %fd4241, 0d3EE0000000000000;
	cvt.rmi.f64.f64 	%fd2143, %fd2142;
	mul.f64 	%fd2144, %fd2143, 0d4100000000000000;
	sub.f64 	%fd2145, %fd4241, %fd2144;
	mul.f64 	%fd2146, %fd2143, %fd4229;
	div.rn.f64 	%fd2147, %fd2146, 0d41EFFFF4D7600000;
	cvt.rmi.f64.f64 	%fd2148, %fd2147;
	mul.f64 	%fd2149, %fd2148, 0d41EFFFF4D7600000;
	sub.f64 	%fd2150, %fd2146, %fd2149;
	setp.lt.f64 	%p333, %fd2150, 0d0000000000000000;
	add.f64 	%fd2151, %fd2150, 0d41EFFFF4D7600000;
	selp.f64 	%fd2152, %fd2151, %fd2150, %p333;
	mul.f64 	%fd2153, %fd2145, %fd4229;
	div.rn.f64 	%fd2154, %fd2153, 0d41EFFFF4D7600000;
	cvt.rmi.f64.f64 	%fd2155, %fd2154;
	mul.f64 	%fd2156, %fd2155, 0d41EFFFF4D7600000;
	sub.f64 	%fd2157, %fd2153, %fd2156;
	setp.lt.f64 	%p334, %fd2157, 0d0000000000000000;
	add.f64 	%fd2158, %fd2157, 0d41EFFFF4D7600000;
	selp.f64 	%fd2159, %fd2158, %fd2157, %p334;
	fma.rn.f64 	%fd2160, %fd2152, 0d4100000000000000, %fd2159;
	div.rn.f64 	%fd2161, %fd2160, 0d41EFFFF4D7600000;
	cvt.rmi.f64.f64 	%fd2162, %fd2161;
	mul.f64 	%fd2163, %fd2162, 0d41EFFFF4D7600000;
	sub.f64 	%fd2164, %fd2160, %fd2163;
	setp.lt.f64 	%p335, %fd2164, 0d0000000000000000;
	add.f64 	%fd2165, %fd2164, 0d41EFFFF4D7600000;
	selp.f64 	%fd2166, %fd2165, %fd2164, %p335;
	setp.lt.f64 	%p336, %fd2166, 0d0000000000000000;
	add.f64 	%fd2167, %fd2166, 0d41EFFFF4D7600000;
	selp.f64 	%fd2168, %fd2167, %fd2166, %p336;
	add.f64 	%fd2169, %fd2141, %fd2168;
	div.rn.f64 	%fd2170, %fd2169, 0d41EFFFF4D7600000;
	cvt.rmi.f64.f64 	%fd2171, %fd2170;
	mul.f64 	%fd2172, %fd2171, 0d41EFFFF4D7600000;
	sub.f64 	%fd2173, %fd2169, %fd2172;
	setp.lt.f64 	%p337, %fd2173, 0d0000000000000000;
	add.f64 	%fd2174, %fd2173, 0d41EFFFF4D7600000;
	selp.f64 	%fd2175, %fd2174, %fd2173, %p337;
	cvt.rzi.u32.f64 	%r62, %fd1997;
	st.global.u32 	[%rd2+12], %r62;
	cvt.rzi.u32.f64 	%r63, %fd2086;
	st.global.u32 	[%rd2+16], %r63;
	cvt.rzi.u32.f64 	%r64, %fd2175;
	st.global.u32 	[%rd2+20], %r64;
	mov.u64 	%rd30, mrg32k3aM1;
	add.s64 	%rd39, %rd30, 16;
	mov.b64 	%rd40, 10;
	mov.b32 	%r241, 0;
	mov.b32 	%r240, 1;
	mov.u32 	%r242, %r241;
	mov.u32 	%r243, %r241;
	mov.u32 	%r244, %r240;
	mov.u32 	%r245, %r241;
	mov.u32 	%r246, %r241;
	mov.u32 	%r247, %r241;
	mov.u32 	%r248, %r240;
	mov.u32 	%r239, %r241;
$L__BB1_15:
	and.b64  	%rd31, %rd40, 1;
	setp.eq.b64 	%p338, %rd31, 1;
	not.pred 	%p339, %p338;
	@%p339 bra 	$L__BB1_17;
	ld.global.u32 	%r165, [%rd39+-16];
	cvt.rn.f64.u32 	%fd2176, %r165;
	mul.f64 	%fd2177, %fd2176, 0d3EE0000000000000;
	cvt.rmi.f64.f64 	%fd2178, %fd2177;
	mul.f64 	%fd2179, %fd2178, 0d4100000000000000;
	sub.f64 	%fd2180, %fd2176, %fd2179;
	ld.global.u32 	%r166, [%rd39+-12];
	cvt.rn.f64.u32 	%fd2181, %r166;
	mul.f64 	%fd2182, %fd2181, 0d3EE0000000000000;
	cvt.rmi.f64.f64 	%fd2183, %fd2182;
	mul.f64 	%fd2184, %fd2183, 0d4100000000000000;
	sub.f64 	%fd2185, %fd2181, %fd2184;
	ld.global.u32 	%r167, [%rd39+-8];
	cvt.rn.f64.u32 	%fd2186, %r167;
	mul.f64 	%fd2187, %fd2186, 0d3EE0000000000000;
	cvt.rmi.f64.f64 	%fd2188, %fd2187;
	mul.f64 	%fd2189, %fd2188, 0d4100000000000000;
	sub.f64 	%fd2190, %fd2186, %fd2189;
	cvt.rn.f64.u32 	%fd2191, %r240;
	mul.f64 	%fd2192, %fd2178, %fd2191;
	div.rn.f64 	%fd2193, %fd2192, 0d41EFFFFFE5E00000;
	cvt.rmi.f64.f64 	%fd2194, %fd2193;
	mul.f64 	%fd2195, %fd2194, 0d41EFFFFFE5E00000;
	sub.f64 	%fd2196, %fd2192, %fd2195;
	setp.lt.f64 	%p340, %fd2196, 0d0000000000000000;
	add.f64 	%fd2197, %fd2196, 0d41EFFFFFE5E00000;
	selp.f64 	%fd2198, %fd2197, %fd2196, %p340;
	mul.f64 	%fd2199, %fd2180, %fd2191;
	div.rn.f64 	%fd2200, %fd2199, 0d41EFFFFFE5E00000;
	cvt.rmi.f64.f64 	%fd2201, %fd2200;
	mul.f64 	%fd2202, %fd2201, 0d41EFFFFFE5E00000;
	sub.f64 	%fd2203, %fd2199, %fd2202;
	setp.lt.f64 	%p341, %fd2203, 0d0000000000000000;
	add.f64 	%fd2204, %fd2203, 0d41EFFFFFE5E00000;
	selp.f64 	%fd2205, %fd2204, %fd2203, %p341;
	fma.rn.f64 	%fd2206, %fd2198, 0d4100000000000000, %fd2205;
	div.rn.f64 	%fd2207, %fd2206, 0d41EFFFFFE5E00000;
	cvt.rmi.f64.f64 	%fd2208, %fd2207;
	mul.f64 	%fd2209, %fd2208, 0d41EFFFFFE5E00000;
	sub.f64 	%fd2210, %fd2206, %fd2209;
	setp.lt.f64 	%p342, %fd2210, 0d0000000000000000;
	add.f64 	%fd2211, %fd2210, 0d41EFFFFFE5E00000;
	selp.f64 	%fd2212, %fd2211, %fd2210, %p342;
	setp.lt.f64 	%p343, %fd2212, 0d0000000000000000;
	add.f64 	%fd2213, %fd2212, 0d41EFFFFFE5E00000;
	selp.f64 	%fd2214, %fd2213, %fd2212, %p343;
	cvt.rn.f64.u32 	%fd2215, %r243;
	mul.f64 	%fd2216, %fd2183, %fd2215;
	div.rn.f64 	%fd2217, %fd2216, 0d41EFFFFFE5E00000;
	cvt.rmi.f64.f64 	%fd2218, %fd2217;
	mul.f64 	%fd2219, %fd2218, 0d41EFFFFFE5E00000;
	sub.f64 	%fd2220, %fd2216, %fd2219;
	setp.lt.f64 	%p344, %fd2220, 0d0000000000000000;
	add.f64 	%fd2221, %fd2220, 0d41EFFFFFE5E00000;
	selp.f64 	%fd2222, %fd2221, %fd2220, %p344;
	mul.f64 	%fd2223, %fd2185, %fd2215;
	div.rn.f64 	%fd2224, %fd2223, 0d41EFFFFFE5E00000;
	cvt.rmi.f64.f64 	%fd2225, %fd2224;
	mul.f64 	%fd2226, %fd2225, 0d41EFFFFFE5E00000;
	sub.f64 	%fd2227, %fd2223, %fd2226;
	setp.lt.f64 	%p345, %fd2227, 0d0000000000000000;
	add.f64 	%fd2228, %fd2227, 0d41EFFFFFE5E00000;
	selp.f64 	%fd2229, %fd2228, %fd2227, %p345;
	fma.rn.f64 	%fd2230, %fd2222, 0d4100000000000000, %fd2229;
	div.rn.f64 	%fd2231, %fd2230, 0d41EFFFFFE5E00000;
	cvt.rmi.f64.f64 	%fd2232, %fd2231;
	mul.f64 	%fd2233, %fd2232, 0d41EFFFFFE5E00000;
	sub.f64 	%fd2234, %fd2230, %fd2233;
	setp.lt.f64 	%p346, %fd2234, 0d0000000000000000;
	add.f64 	%fd2235, %fd2234, 0d41EFFFFFE5E00000;
	selp.f64 	%fd2236, %fd2235, %fd2234, %p346;
	setp.lt.f64 	%p347, %fd2236, 0d0000000000000000;
	add.f64 	%fd2237, %fd2236, 0d41EFFFFFE5E00000;
	selp.f64 	%fd2238, %fd2237, %fd2236, %p347;
	add.f64 	%fd2239, %fd2214, %fd2238;
	cvt.rn.f64.u32 	%fd2240, %r246;
	mul.f64 	%fd2241, %fd2188, %fd2240;
	div.rn.f64 	%fd2242, %fd2241, 0d41EFFFFFE5E00000;
	cvt.rmi.f64.f64 	%fd2243, %fd2242;
	mul.f64 	%fd2244, %fd2243, 0d41EFFFFFE5E00000;
	sub.f64 	%fd2245, %fd2241, %fd2244;
	setp.lt.f64 	%p348, %fd2245, 0d0000000000000000;
	add.f64 	%fd2246, %fd2245, 0d41EFFFFFE5E00000;
	selp.f64 	%fd2247, %fd2246, %fd2245, %p348;
	mul.f64 	%fd2248, %fd2190, %fd2240;
	div.rn.f64 	%fd2249, %fd2248, 0d41EFFFFFE5E00000;
	cvt.rmi.f64.f64 	%fd2250, %fd2249;
	mul.f64 	%fd2251, %fd2250, 0d41EFFFFFE5E00000;
	sub.f64 	%fd2252, %fd2248, %fd2251;
	setp.lt.f64 	%p349, %fd2252, 0d0000000000000000;
	add.f64 	%fd2253, %fd2252, 0d41EFFFFFE5E00000;
	selp.f64 	%fd2254, %fd2253, %fd2252, %p349;
	fma.rn.f64 	%fd2255, %fd2247, 0d4100000000000000, %fd2254;
	div.rn.f64 	%fd2256, %fd2255, 0d41EFFFFFE5E00000;
	cvt.rmi.f64.f64 	%fd2257, %fd2256;
	mul.f64 	%fd2258, %fd2257, 0d41EFFFFFE5E00000;
	sub.f64 	%fd2259, %fd2255, %fd2258;
	setp.lt.f64 	%p350, %fd2259, 0d0000000000000000;
	add.f64 	%fd2260, %fd2259, 0d41EFFFFFE5E00000;
	selp.f64 	%fd2261, %fd2260, %fd2259, %p350;
	setp.lt.f64 	%p351, %fd2261, 0d0000000000000000;
	add.f64 	%fd2262, %fd2261, 0d41EFFFFFE5E00000;
	selp.f64 	%fd2263, %fd2262, %fd2261, %p351;
	add.f64 	%fd2264, %fd2239, %fd2263;
	div.rn.f64 	%fd2265, %fd2264, 0d41EFFFFFE5E00000;
	cvt.rmi.f64.f64 	%fd2266, %fd2265;
	mul.f64 	%fd2267, %fd2266, 0d41EFFFFFE5E00000;
	sub.f64 	%fd2268, %fd2264, %fd2267;
	setp.lt.f64 	%p352, %fd2268, 0d0000000000000000;
	add.f64 	%fd2269, %fd2268, 0d41EFFFFFE5E00000;
	selp.f64 	%fd2270, %fd2269, %fd2268, %p352;
	cvt.rn.f64.u32 	%fd2271, %r241;
	mul.f64 	%fd2272, %fd2178, %fd2271;
	div.rn.f64 	%fd2273, %fd2272, 0d41EFFFFFE5E00000;
	cvt.rmi.f64.f64 	%fd2274, %fd2273;
	mul.f64 	%fd2275, %fd2274, 0d41EFFFFFE5E00000;
	sub.f64 	%fd2276, %fd2272, %fd2275;
	setp.lt.f64 	%p353, %fd2276, 0d0000000000000000;
	add.f64 	%fd2277, %fd2276, 0d41EFFFFFE5E00000;
	selp.f64 	%fd2278, %fd2277, %fd2276, %p353;
	mul.f64 	%fd2279, %fd2180, %fd2271;
	div.rn.f64 	%fd2280, %fd2279, 0d41EFFFFFE5E00000;
	cvt.rmi.f64.f64 	%fd2281, %fd2280;
	mul.f64 	%fd2282, %fd2281, 0d41EFFFFFE5E00000;
	sub.f64 	%fd2283, %fd2279, %fd2282;
	setp.lt.f64 	%p354, %fd2283, 0d0000000000000000;
	add.f64 	%fd2284, %fd2283, 0d41EFFFFFE5E00000;
	selp.f64 	%fd2285, %fd2284, %fd2283, %p354;
	fma.rn.f64 	%fd2286, %fd2278, 0d4100000000000000, %fd2285;
	div.rn.f64 	%fd2287, %fd2286, 0d41EFFFFFE5E00000;
	cvt.rmi.f64.f64 	%fd2288, %fd2287;
	mul.f64 	%fd2289, %fd2288, 0d41EFFFFFE5E00000;
	sub.f64 	%fd2290, %fd2286, %fd2289;
	setp.lt.f64 	%p355, %fd2290, 0d0000000000000000;
	add.f64 	%fd2291, %fd2290, 0d41EFFFFFE5E00000;
	selp.f64 	%fd2292, %fd2291, %fd2290, %p355;
	setp.lt.f64 	%p356, %fd2292, 0d0000000000000000;
	add.f64 	%fd2293, %fd2292, 0d41EFFFFFE5E00000;
	selp.f64 	%fd2294, %fd2293, %fd2292, %p356;
	cvt.rn.f64.u32 	%fd2295, %r244;
	mul.f64 	%fd2296, %fd2183, %fd2295;
	div.rn.f64 	%fd2297, %fd2296, 0d41EFFFFFE5E00000;
	cvt.rmi.f64.f64 	%fd2298, %fd2297;
	mul.f64 	%fd2299, %fd2298, 0d41EFFFFFE5E00000;
	sub.f64 	%fd2300, %fd2296, %fd2299;
	setp.lt.f64 	%p357, %fd2300, 0d0000000000000000;
	add.f64 	%fd2301, %fd2300, 0d41EFFFFFE5E00000;
	selp.f64 	%fd2302, %fd2301, %fd2300, %p357;
	mul.f64 	%fd2303, %fd2185, %fd2295;
	div.rn.f64 	%fd2304, %fd2303, 0d41EFFFFFE5E00000;
	cvt.rmi.f64.f64 	%fd2305, %fd2304;
	mul.f64 	%fd2306, %fd2305, 0d41EFFFFFE5E00000;
	sub.f64 	%fd2307, %fd2303, %fd2306;
	setp.lt.f64 	%p358, %fd2307, 0d0000000000000000;
	add.f64 	%fd2308, %fd2307, 0d41EFFFFFE5E00000;
	selp.f64 	%fd2309, %fd2308, %fd2307, %p358;
	fma.rn.f64 	%fd2310, %fd2302, 0d4100000000000000, %fd2309;
	div.rn.f64 	%fd2311, %fd2310, 0d41EFFFFFE5E00000;
	cvt.rmi.f64.f64 	%fd2312, %fd2311;
	mul.f64 	%fd2313, %fd2312, 0d41EFFFFFE5E00000;
	sub.f64 	%fd2314, %fd2310, %fd2313;
	setp.lt.f64 	%p359, %fd2314, 0d0000000000000000;
	add.f64 	%fd2315, %fd2314, 0d41EFFFFFE5E00000;
	selp.f64 	%fd2316, %fd2315, %fd2314, %p359;
	setp.lt.f64 	%p360, %fd2316, 0d0000000000000000;
	add.f64 	%fd2317, %fd2316, 0d41EFFFFFE5E00000;
	selp.f64 	%fd2318, %fd2317, %fd2316, %p360;
	add.f64 	%fd2319, %fd2294, %fd2318;
	cvt.rn.f64.u32 	%fd2320, %r247;
	mul.f64 	%fd2321, %fd2188, %fd2320;
	div.rn.f64 	%fd2322, %fd2321, 0d41EFFFFFE5E00000;
	cvt.rmi.f64.f64 	%fd2323, %fd2322;
	mul.f64 	%fd2324, %fd2323, 0d41EFFFFFE5E00000;
	sub.f64 	%fd2325, %fd2321, %fd2324;
	setp.lt.f64 	%p361, %fd2325, 0d0000000000000000;
	add.f64 	%fd2326, %fd2325, 0d41EFFFFFE5E00000;
	selp.f64 	%fd2327, %fd2326, %fd2325, %p361;
	mul.f64 	%fd2328, %fd2190, %fd2320;
	div.rn.f64 	%fd2329, %fd2328, 0d41EFFFFFE5E00000;
	cvt.rmi.f64.f64 	%fd2330, %fd2329;
	mul.f64 	%fd2331, %fd2330, 0d41EFFFFFE5E00000;
	sub.f64 	%fd2332, %fd2328, %fd2331;
	setp.lt.f64 	%p362, %fd2332, 0d0000000000000000;
	add.f64 	%fd2333, %fd2332, 0d41EFFFFFE5E00000;
	selp.f64 	%fd2334, %fd2333, %fd2332, %p362;
	fma.rn.f64 	%fd2335, %fd2327, 0d4100000000000000, %fd2334;
	div.rn.f64 	%fd2336, %fd2335, 0d41EFFFFFE5E00000;
	cvt.rmi.f64.f64 	%fd2337, %fd2336;
	mul.f64 	%fd2338, %fd2337, 0d41EFFFFFE5E00000;
	sub.f64 	%fd2339, %fd2335, %fd2338;
	setp.lt.f64 	%p363, %fd2339, 0d0000000000000000;
	add.f64 	%fd2340, %fd2339, 0d41EFFFFFE5E00000;
	selp.f64 	%fd2341, %fd2340, %fd2339, %p363;
	setp.lt.f64 	%p364, %fd2341, 0d0000000000000000;
	add.f64 	%fd2342, %fd2341, 0d41EFFFFFE5E00000;
	selp.f64 	%fd2343, %fd2342, %fd2341, %p364;
	add.f64 	%fd2344, %fd2319, %fd2343;
	div.rn.f64 	%fd2345, %fd2344, 0d41EFFFFFE5E00000;
	cvt.rmi.f64.f64 	%fd2346, %fd2345;
	mul.f64 	%fd2347, %fd2346, 0d41EFFFFFE5E00000;
	sub.f64 	%fd2348, %fd2344, %fd2347;
	setp.lt.f64 	%p365, %fd2348, 0d0000000000000000;
	add.f64 	%fd2349, %fd2348, 0d41EFFFFFE5E00000;
	selp.f64 	%fd2350, %fd2349, %fd2348, %p365;
	cvt.rn.f64.u32 	%fd2351, %r242;
	mul.f64 	%fd2352, %fd2178, %fd2351;
	div.rn.f64 	%fd2353, %fd2352, 0d41EFFFFFE5E00000;
	cvt.rmi.f64.f64 	%fd2354, %fd2353;
	mul.f64 	%fd2355, %fd2354, 0d41EFFFFFE5E00000;
	sub.f64 	%fd2356, %fd2352, %fd2355;
	setp.lt.f64 	%p366, %fd2356, 0d0000000000000000;
	add.f64 	%fd2357, %fd2356, 0d41EFFFFFE5E00000;
	selp.f64 	%fd2358, %fd2357, %fd2356, %p366;
	mul.f64 	%fd2359, %fd2180, %fd2351;
	div.rn.f64 	%fd2360, %fd2359, 0d41EFFFFFE5E00000;
	cvt.rmi.f64.f64 	%fd2361, %fd2360;
	mul.f64 	%fd2362, %fd2361, 0d41EFFFFFE5E00000;
	sub.f64 	%fd2363, %fd2359, %fd2362;
	setp.lt.f64 	%p367, %fd2363, 0d0000000000000000;
	add.f64 	%fd2364, %fd2363, 0d41EFFFFFE5E00000;
	selp.f64 	%fd2365, %fd2364, %fd2363, %p367;
	fma.rn.f64 	%fd2366, %fd2358, 0d4100000000000000, %fd2365;
	div.rn.f64 	%fd2367, %fd2366, 0d41EFFFFFE5E00000;
	cvt.rmi.f64.f64 	%fd2368, %fd2367;
	mul.f64 	%fd2369, %fd2368, 0d41EFFFFFE5E00000;
	sub.f64 	%fd2370, %fd2366, %fd2369;
	setp.lt.f64 	%p368, %fd2370, 0d0000000000000000;
	add.f64 	%fd2371, %fd2370, 0d41EFFFFFE5E00000;
	selp.f64 	%fd2372, %fd2371, %fd2370, %p368;
	setp.lt.f64 	%p369, %fd2372, 0d0000000000000000;
	add.f64 	%fd2373, %fd2372, 0d41EFFFFFE5E00000;
	selp.f64 	%fd2374, %fd2373, %fd2372, %p369;
	cvt.rn.f64.u32 	%fd2375, %r245;
	mul.f64 	%fd2376, %fd2183, %fd2375;
	div.rn.f64 	%fd2377, %fd2376, 0d41EFFFFFE5E00000;
	cvt.rmi.f64.f64 	%fd2378, %fd2377;
	mul.f64 	%fd2379, %fd2378, 0d41EFFFFFE5E00000;
	sub.f64 	%fd2380, %fd2376, %fd2379;
	setp.lt.f64 	%p370, %fd2380, 0d0000000000000000;
	add.f64 	%fd2381, %fd2380, 0d41EFFFFFE5E00000;
	selp.f64 	%fd2382, %fd2381, %fd2380, %p370;
	mul.f64 	%fd2383, %fd2185, %fd2375;
	div.rn.f64 	%fd2384, %fd2383, 0d41EFFFFFE5E00000;
	cvt.rmi.f64.f64 	%fd2385, %fd2384;
	mul.f64 	%fd2386, %fd2385, 0d41EFFFFFE5E00000;
	sub.f64 	%fd2387, %fd2383, %fd2386;
	setp.lt.f64 	%p371, %fd2387, 0d0000000000000000;
	add.f64 	%fd2388, %fd2387, 0d41EFFFFFE5E00000;
	selp.f64 	%fd2389, %fd2388, %fd2387, %p371;
	fma.rn.f64 	%fd2390, %fd2382, 0d4100000000000000, %fd2389;
	div.rn.f64 	%fd2391, %fd2390, 0d41EFFFFFE5E00000;
	cvt.rmi.f64.f64 	%fd2392, %fd2391;
	mul.f64 	%fd2393, %fd2392, 0d41EFFFFFE5E00000;
	sub.f64 	%fd2394, %fd2390, %fd2393;
	setp.lt.f64 	%p372, %fd2394, 0d0000000000000000;
	add.f64 	%fd2395, %fd2394, 0d41EFFFFFE5E00000;
	selp.f64 	%fd2396, %fd2395, %fd2394, %p372;
	setp.lt.f64 	%p373, %fd2396, 0d0000000000000000;
	add.f64 	%fd2397, %fd2396, 0d41EFFFFFE5E00000;
	selp.f64 	%fd2398, %fd2397, %fd2396, %p373;
	add.f64 	%fd2399, %fd2374, %fd2398;
	cvt.rn.f64.u32 	%fd2400, %r248;
	mul.f64 	%fd2401, %fd2188, %fd2400;
	div.rn.f64 	%fd2402, %fd2401, 0d41EFFFFFE5E00000;
	cvt.rmi.f64.f64 	%fd2403, %fd2402;
	mul.f64 	%fd2404, %fd2403, 0d41EFFFFFE5E00000;
	sub.f64 	%fd2405, %fd2401, %fd2404;
	setp.lt.f64 	%p374, %fd2405, 0d0000000000000000;
	add.f64 	%fd2406, %fd2405, 0d41EFFFFFE5E00000;
	selp.f64 	%fd2407, %fd2406, %fd2405, %p374;
	mul.f64 	%fd2408, %fd2190, %fd2400;
	div.rn.f64 	%fd2409, %fd2408, 0d41EFFFFFE5E00000;
	cvt.rmi.f64.f64 	%fd2410, %fd2409;
	mul.f64 	%fd2411, %fd2410, 0d41EFFFFFE5E00000;
	sub.f64 	%fd2412, %fd2408, %fd2411;
	setp.lt.f64 	%p375, %fd2412, 0d0000000000000000;
	add.f64 	%fd2413, %fd2412, 0d41EFFFFFE5E00000;
	selp.f64 	%fd2414, %fd2413, %fd2412, %p375;
	fma.rn.f64 	%fd2415, %fd2407, 0d4100000000000000, %fd2414;
	div.rn.f64 	%fd2416, %fd2415, 0d41EFFFFFE5E00000;
	cvt.rmi.f64.f64 	%fd2417, %fd2416;
	mul.f64 	%fd2418, %fd2417, 0d41EFFFFFE5E00000;
	sub.f64 	%fd2419, %fd2415, %fd2418;
	setp.lt.f64 	%p376, %fd2419, 0d0000000000000000;
	add.f64 	%fd2420, %fd2419, 0d41EFFFFFE5E00000;
	selp.f64 	%fd2421, %fd2420, %fd2419, %p376;
	setp.lt.f64 	%p377, %fd2421, 0d0000000000000000;
	add.f64 	%fd2422, %fd2421, 0d41EFFFFFE5E00000;
	selp.f64 	%fd2423, %fd2422, %fd2421, %p377;
	add.f64 	%fd2424, %fd2399, %fd2423;
	div.rn.f64 	%fd2425, %fd2424, 0d41EFFFFFE5E00000;
	cvt.rmi.f64.f64 	%fd2426, %fd2425;
	mul.f64 	%fd2427, %fd2426, 0d41EFFFFFE5E00000;
	sub.f64 	%fd2428, %fd2424, %fd2427;
	setp.lt.f64 	%p378, %fd2428, 0d0000000000000000;
	add.f64 	%fd2429, %fd2428, 0d41EFFFFFE5E00000;
	selp.f64 	%fd2430, %fd2429, %fd2428, %p378;
	ld.global.u32 	%r168, [%rd39+-4];
	cvt.rn.f64.u32 	%fd2431, %r168;
	mul.f64 	%fd2432, %fd2431, 0d3EE0000000000000;
	cvt.rmi.f64.f64 	%fd2433, %fd2432;
	mul.f64 	%fd2434, %fd2433, 0d4100000000000000;
	sub.f64 	%fd2435, %fd2431, %fd2434;
	ld.global.u32 	%r169, [%rd39];
	cvt.rn.f64.u32 	%fd2436, %r169;
	mul.f64 	%fd2437, %fd2436, 0d3EE0000000000000;
	cvt.rmi.f64.f64 	%fd2438, %fd2437;
	mul.f64 	%fd2439, %fd2438, 0d4100000000000000;
	sub.f64 	%fd2440, %fd2436, %fd2439;
	ld.global.u32 	%r170, [%rd39+4];
	cvt.rn.f64.u32 	%fd2441, %r170;
	mul.f64 	%fd2442, %fd2441, 0d3EE0000000000000;
	cvt.rmi.f64.f64 	%fd2443, %fd2442;
	mul.f64 	%fd2444, %fd2443, 0d4100000000000000;
	sub.f64 	%fd2445, %fd2441, %fd2444;
	mul.f64 	%fd2446, %fd2433, %fd2191;
	div.rn.f64 	%fd2447, %fd2446, 0d41EFFFFFE5E00000;
	cvt.rmi.f64.f64 	%fd2448, %fd2447;
	mul.f64 	%fd2449, %fd2448, 0d41EFFFFFE5E00000;
	sub.f64 	%fd2450, %fd2446, %fd2449;
	setp.lt.f64 	%p379, %fd2450, 0d0000000000000000;
	add.f64 	%fd2451, %fd2450, 0d41EFFFFFE5E00000;
	selp.f64 	%fd2452, %fd2451, %fd2450, %p379;
	mul.f64 	%fd2453, %fd2435, %fd2191;
	div.rn.f64 	%fd2454, %fd2453, 0d41EFFFFFE5E00000;
	cvt.rmi.f64.f64 	%fd2455, %fd2454;
	mul.f64 	%fd2456, %fd2455, 0d41EFFFFFE5E00000;
	sub.f64 	%fd2457, %fd2453, %fd2456;
	setp.lt.f64 	%p380, %fd2457, 0d0000000000000000;
	add.f64 	%fd2458, %fd2457, 0d41EFFFFFE5E00000;
	selp.f64 	%fd2459, %fd2458, %fd2457, %p380;
	fma.rn.f64 	%fd2460, %fd2452, 0d4100000000000000, %fd2459;
	div.rn.f64 	%fd2461, %fd2460, 0d41EFFFFFE5E00000;
	cvt.rmi.f64.f64 	%fd2462, %fd2461;
	mul.f64 	%fd2463, %fd2462, 0d41EFFFFFE5E00000;
	sub.f64 	%fd2464, %fd2460, %fd2463;
	setp.lt.f64 	%p381, %fd2464, 0d0000000000000000;
	add.f64 	%fd2465, %fd2464, 0d41EFFFFFE5E00000;
	selp.f64 	%fd2466, %fd2465, %fd2464, %p381;
	setp.lt.f64 	%p382, %fd2466, 0d0000000000000000;
	add.f64 	%fd2467, %fd2466, 0d41EFFFFFE5E00000;
	selp.f64 	%fd2468, %fd2467, %fd2466, %p382;
	mul.f64 	%fd2469, %fd2438, %fd2215;
	div.rn.f64 	%fd2470, %fd2469, 0d41EFFFFFE5E00000;
	cvt.rmi.f64.f64 	%fd2471, %fd2470;
	mul.f64 	%fd2472, %fd2471, 0d41EFFFFFE5E00000;
	sub.f64 	%fd2473, %fd2469, %fd2472;
	setp.lt.f64 	%p383, %fd2473, 0d0000000000000000;
	add.f64 	%fd2474, %fd2473, 0d41EFFFFFE5E00000;
	selp.f64 	%fd2475, %fd2474, %fd2473, %p383;
	mul.f64 	%fd2476, %fd2440, %fd2215;
	div.rn.f64 	%fd2477, %fd2476, 0d41EFFFFFE5E00000;
	cvt.rmi.f64.f64 	%fd2478, %fd2477;
	mul.f64 	%fd2479, %fd2478, 0d41EFFFFFE5E00000;
	sub.f64 	%fd2480, %fd2476, %fd2479;
	setp.lt.f64 	%p384, %fd2480, 0d0000000000000000;
	add.f64 	%fd2481, %fd2480, 0d41EFFFFFE5E00000;
	selp.f64 	%fd2482, %fd2481, %fd2480, %p384;
	fma.rn.f64 	%fd2483, %fd2475, 0d4100000000000000, %fd2482;
	div.rn.f64 	%fd2484, %fd2483, 0d41EFFFFFE5E00000;
	cvt.rmi.f64.f64 	%fd2485, %fd2484;
	mul.f64 	%fd2486, %fd2485, 0d41EFFFFFE5E00000;
	sub.f64 	%fd2487, %fd2483, %fd2486;
	setp.lt.f64 	%p385, %fd2487, 0d0000000000000000;
	add.f64 	%fd2488, %fd2487, 0d41EFFFFFE5E00000;
	selp.f64 	%fd2489, %fd2488, %fd2487, %p385;
	setp.lt.f64 	%p386, %fd2489, 0d0000000000000000;
	add.f64 	%fd2490, %fd2489, 0d41EFFFFFE5E00000;
	selp.f64 	%fd2491, %fd2490, %fd2489, %p386;
	add.f64 	%fd2492, %fd2468, %fd2491;
	mul.f64 	%fd2493, %fd2443, %fd2240;
	div.rn.f64 	%fd2494, %fd2493, 0d41EFFFFFE5E00000;
	cvt.rmi.f64.f64 	%fd2495, %fd2494;
	mul.f64 	%fd2496, %fd2495, 0d41EFFFFFE5E00000;
	sub.f64 	%fd2497, %fd2493, %fd2496;
	setp.lt.f64 	%p387, %fd2497, 0d0000000000000000;
	add.f64 	%fd2498, %fd2497, 0d41EFFFFFE5E00000;
	selp.f64 	%fd2499, %fd2498, %fd2497, %p387;
	mul.f64 	%fd2500, %fd2445, %fd2240;
	div.rn.f64 	%fd2501, %fd2500, 0d41EFFFFFE5E00000;
	cvt.rmi.f64.f64 	%fd2502, %fd2501;
	mul.f64 	%fd2503, %fd2502, 0d41EFFFFFE5E00000;
	sub.f64 	%fd2504, %fd2500, %fd2503;
	setp.lt.f64 	%p388, %fd2504, 0d0000000000000000;
	add.f64 	%fd2505, %fd2504, 0d41EFFFFFE5E00000;
	selp.f64 	%fd2506, %fd2505, %fd2504, %p388;
	fma.rn.f64 	%fd2507, %fd2499, 0d4100000000000000, %fd2506;
	div.rn.f64 	%fd2508, %fd2507, 0d41EFFFFFE5E00000;
	cvt.rmi.f64.f64 	%fd2509, %fd2508;
	mul.f64 	%fd2510, %fd2509, 0d41EFFFFFE5E00000;
	sub.f64 	%fd2511, %fd2507, %fd2510;
	setp.lt.f64 	%p389, %fd2511, 0d0000000000000000;
	add.f64 	%fd2512, %fd2511, 0d41EFFFFFE5E00000;
	selp.f64 	%fd2513, %fd2512, %fd2511, %p389;
	setp.lt.f64 	%p390, %fd2513, 0d0000000000000000;
	add.f64 	%fd2514, %fd2513, 0d41EFFFFFE5E00000;
	selp.f64 	%fd2515, %fd2514, %fd2513, %p390;
	add.f64 	%fd2516, %fd2492, %fd2515;
	div.rn.f64 	%fd2517, %fd2516, 0d41EFFFFFE5E00000;
	cvt.rmi.f64.f64 	%fd2518, %fd2517;
	mul.f64 	%fd2519, %fd2518, 0d41EFFFFFE5E00000;
	sub.f64 	%fd2520, %fd2516, %fd2519;
	setp.lt.f64 	%p391, %fd2520, 0d0000000000000000;
	add.f64 	%fd2521, %fd2520, 0d41EFFFFFE5E00000;
	selp.f64 	%fd2522, %fd2521, %fd2520, %p391;
	mul.f64 	%fd2523, %fd2433, %fd2271;
	div.rn.f64 	%fd2524, %fd2523, 0d41EFFFFFE5E00000;
	cvt.rmi.f64.f64 	%fd2525, %fd2524;
	mul.f64 	%fd2526, %fd2525, 0d41EFFFFFE5E00000;
	sub.f64 	%fd2527, %fd2523, %fd2526;
	setp.lt.f64 	%p392, %fd2527, 0d0000000000000000;
	add.f64 	%fd2528, %fd2527, 0d41EFFFFFE5E00000;
	selp.f64 	%fd2529, %fd2528, %fd2527, %p392;
	mul.f64 	%fd2530, %fd2435, %fd2271;
	div.rn.f64 	%fd2531, %fd2530, 0d41EFFFFFE5E00000;
	cvt.rmi.f64.f64 	%fd2532, %fd2531;
	mul.f64 	%fd2533, %fd2532, 0d41EFFFFFE5E00000;
	sub.f64 	%fd2534, %fd2530, %fd2533;
	setp.lt.f64 	%p393, %fd2534, 0d0000000000000000;
	add.f64 	%fd2535, %fd2534, 0d41EFFFFFE5E00000;
	selp.f64 	%fd2536, %fd2535, %fd2534, %p393;
	fma.rn.f64 	%fd2537, %fd2529, 0d4100000000000000, %fd2536;
	div.rn.f64 	%fd2538, %fd2537, 0d41EFFFFFE5E00000;
	cvt.rmi.f64.f64 	%fd2539, %fd2538;
	mul.f64 	%fd2540, %fd2539, 0d41EFFFFFE5E00000;
	sub.f64 	%fd2541, %fd2537, %fd2540;
	setp.lt.f64 	%p394, %fd2541, 0d0000000000000000;
	add.f64 	%fd2542, %fd2541, 0d41EFFFFFE5E00000;
	selp.f64 	%fd2543, %fd2542, %fd2541, %p394;
	setp.lt.f64 	%p395, %fd2543, 0d0000000000000000;
	add.f64 	%fd2544, %fd2543, 0d41EFFFFFE5E00000;
	selp.f64 	%fd2545, %fd2544, %fd2543, %p395;
	mul.f64 	%fd2546, %fd2438, %fd2295;
	div.rn.f64 	%fd2547, %fd2546, 0d41EFFFFFE5E00000;
	cvt.rmi.f64.f64 	%fd2548, %fd2547;
	mul.f64 	%fd2549, %fd2548, 0d41EFFFFFE5E00000;
	sub.f64 	%fd2550, %fd2546, %fd2549;
	setp.lt.f64 	%p396, %fd2550, 0d0000000000000000;
	add.f64 	%fd2551, %fd2550, 0d41EFFFFFE5E00000;
	selp.f64 	%fd2552, %fd2551, %fd2550, %p396;
	mul.f64 	%fd2553, %fd2440, %fd2295;
	div.rn.f64 	%fd2554, %fd2553, 0d41EFFFFFE5E00000;
	cvt.rmi.f64.f64 	%fd2555, %fd2554;
	mul.f64 	%fd2556, %fd2555, 0d41EFFFFFE5E00000;
	sub.f64 	%fd2557, %fd2553, %fd2556;
	setp.lt.f64 	%p397, %fd2557, 0d0000000000000000;
	add.f64 	%fd2558, %fd2557, 0d41EFFFFFE5E00000;
	selp.f64 	%fd2559, %fd2558, %fd2557, %p397;
	fma.rn.f64 	%fd2560, %fd2552, 0d4100000000000000, %fd2559;
	div.rn.f64 	%fd2561, %fd2560, 0d41EFFFFFE5E00000;
	cvt.rmi.f64.f64 	%fd2562, %fd2561;
	mul.f64 	%fd2563, %fd2562, 0d41EFFFFFE5E00000;
	sub.f64 	%fd2564, %fd2560, %fd2563;
	setp.lt.f64 	%p398, %fd2564, 0d0000000000000000;
	add.f64 	%fd2565, %fd2564, 0d41EFFFFFE5E00000;
	selp.f64 	%fd2566, %fd2565, %fd2564, %p398;
	setp.lt.f64 	%p399, %fd2566, 0d0000000000000000;
	add.f64 	%fd2567, %fd2566, 0d41EFFFFFE5E00000;
	selp.f64 	%fd2568, %fd2567, %fd2566, %p399;
	add.f64 	%fd2569, %fd2545, %fd2568;
	mul.f64 	%fd2570, %fd2443, %fd2320;
	div.rn.f64 	%fd2571, %fd2570, 0d41EFFFFFE5E00000;
	cvt.rmi.f64.f64 	%fd2572, %fd2571;
	mul.f64 	%fd2573, %fd2572, 0d41EFFFFFE5E00000;
	sub.f64 	%fd2574, %fd2570, %fd2573;
	setp.lt.f64 	%p400, %fd2574, 0d0000000000000000;
	add.f64 	%fd2575, %fd2574, 0d41EFFFFFE5E00000;
	selp.f64 	%fd2576, %fd2575, %fd2574, %p400;
	mul.f64 	%fd2577, %fd2445, %fd2320;
	div.rn.f64 	%fd2578, %fd2577, 0d41EFFFFFE5E00000;
	cvt.rmi.f64.f64 	%fd2579, %fd2578;
	mul.f64 	%fd2580, %fd2579, 0d41EFFFFFE5E00000;
	sub.f64 	%fd2581, %fd2577, %fd2580;
	setp.lt.f64 	%p401, %fd2581, 0d0000000000000000;
	add.f64 	%fd2582, %fd2581, 0d41EFFFFFE5E00000;
	selp.f64 	%fd2583, %fd2582, %fd2581, %p401;
	fma.rn.f64 	%fd2584, %fd2576, 0d4100000000000000, %fd2583;
	div.rn.f64 	%fd2585, %fd2584, 0d41EFFFFFE5E00000;
	cvt.rmi.f64.f64 	%fd2586, %fd2585;
	mul.f64 	%fd2587, %fd2586, 0d41EFFFFFE5E00000;
	sub.f64 	%fd2588, %fd2584, %fd2587;
	setp.lt.f64 	%p402, %fd2588, 0d0000000000000000;
	add.f64 	%fd2589, %fd2588, 0d41EFFFFFE5E00000;
	selp.f64 	%fd2590, %fd2589, %fd2588, %p402;
	setp.lt.f64 	%p403, %fd2590, 0d0000000000000000;
	add.f64 	%fd2591, %fd2590, 0d41EFFFFFE5E00000;
	selp.f64 	%fd2592, %fd2591, %fd2590, %p403;
	add.f64 	%fd2593, %fd2569, %fd2592;
	div.rn.f64 	%fd2594, %fd2593, 0d41EFFFFFE5E00000;
	cvt.rmi.f64.f64 	%fd2595, %fd2594;
	mul.f64 	%fd2596, %fd2595, 0d41EFFFFFE5E00000;
	sub.f64 	%fd2597, %fd2593, %fd2596;
	setp.lt.f64 	%p404, %fd2597, 0d0000000000000000;
	add.f64 	%fd2598, %fd2597, 0d41EFFFFFE5E00000;
	selp.f64 	%fd2599, %fd2598, %fd2597, %p404;
	mul.f64 	%fd2600, %fd2433, %fd2351;
	div.rn.f64 	%fd2601, %fd2600, 0d41EFFFFFE5E00000;
	cvt.rmi.f64.f64 	%fd2602, %fd2601;
	mul.f64 	%fd2603, %fd2602, 0d41EFFFFFE5E00000;
	sub.f64 	%fd2604, %fd2600, %fd2603;
	setp.lt.f64 	%p405, %fd2604, 0d0000000000000000;
	add.f64 	%fd2605, %fd2604, 0d41EFFFFFE5E00000;
	selp.f64 	%fd2606, %fd2605, %fd2604, %p405;
	mul.f64 	%fd2607, %fd2435, %fd2351;
	div.rn.f64 	%fd2608, %fd2607, 0d41EFFFFFE5E00000;
	cvt.rmi.f64.f64 	%fd2609, %fd2608;
	mul.f64 	%fd2610, %fd2609, 0d41EFFFFFE5E00000;
	sub.f64 	%fd2611, %fd2607, %fd2610;
	setp.lt.f64 	%p406, %fd2611, 0d0000000000000000;
	add.f64 	%fd2612, %fd2611, 0d41EFFFFFE5E00000;
	selp.f64 	%fd2613, %fd2612, %fd2611, %p406;
	fma.rn.f64 	%fd2614, %fd2606, 0d4100000000000000, %fd2613;
	div.rn.f64 	%fd2615, %fd2614, 0d41EFFFFFE5E00000;
	cvt.rmi.f64.f64 	%fd2616, %fd2615;
	mul.f64 	%fd2617, %fd2616, 0d41EFFFFFE5E00000;
	sub.f64 	%fd2618, %fd2614, %fd2617;
	setp.lt.f64 	%p407, %fd2618, 0d0000000000000000;
	add.f64 	%fd2619, %fd2618, 0d41EFFFFFE5E00000;
	selp.f64 	%fd2620, %fd2619, %fd2618, %p407;
	setp.lt.f64 	%p408, %fd2620, 0d0000000000000000;
	add.f64 	%fd2621, %fd2620, 0d41EFFFFFE5E00000;
	selp.f64 	%fd2622, %fd2621, %fd2620, %p408;
	mul.f64 	%fd2623, %fd2438, %fd2375;
	div.rn.f64 	%fd2624, %fd2623, 0d41EFFFFFE5E00000;
	cvt.rmi.f64.f64 	%fd2625, %fd2624;
	mul.f64 	%fd2626, %fd2625, 0d41EFFFFFE5E00000;
	sub.f64 	%fd2627, %fd2623, %fd2626;
	setp.lt.f64 	%p409, %fd2627, 0d0000000000000000;
	add.f64 	%fd2628, %fd2627, 0d41EFFFFFE5E00000;
	selp.f64 	%fd2629, %fd2628, %fd2627, %p409;
	mul.f64 	%fd2630, %fd2440, %fd2375;
	div.rn.f64 	%fd2631, %fd2630, 0d41EFFFFFE5E00000;
	cvt.rmi.f64.f64 	%fd2632, %fd2631;
	mul.f64 	%fd2633, %fd2632, 0d41EFFFFFE5E00000;
	sub.f64 	%fd2634, %fd2630, %fd2633;
	setp.lt.f64 	%p410, %fd2634, 0d0000000000000000;
	add.f64 	%fd2635, %fd2634, 0d41EFFFFFE5E00000;
	selp.f64 	%fd2636, %fd2635, %fd2634, %p410;
	fma.rn.f64 	%fd2637, %fd2629, 0d4100000000000000, %fd2636;
	div.rn.f64 	%fd2638, %fd2637, 0d41EFFFFFE5E00000;
	cvt.rmi.f64.f64 	%fd2639, %fd2638;
	mul.f64 	%fd2640, %fd2639, 0d41EFFFFFE5E00000;
	sub.f64 	%fd2641, %fd2637, %fd2640;
	setp.lt.f64 	%p411, %fd2641, 0d0000000000000000;
	add.f64 	%fd2642, %fd2641, 0d41EFFFFFE5E00000;
	selp.f64 	%fd2643, %fd2642, %fd2641, %p411;
	setp.lt.f64 	%p412, %fd2643, 0d0000000000000000;
	add.f64 	%fd2644, %fd2643, 0d41EFFFFFE5E00000;
	selp.f64 	%fd2645, %fd2644, %fd2643, %p412;
	add.f64 	%fd2646, %fd2622, %fd2645;
	mul.f64 	%fd2647, %fd2443, %fd2400;
	div.rn.f64 	%fd2648, %fd2647, 0d41EFFFFFE5E00000;
	cvt.rmi.f64.f64 	%fd2649, %fd2648;
	mul.f64 	%fd2650, %fd2649, 0d41EFFFFFE5E00000;
	sub.f64 	%fd2651, %fd2647, %fd2650;
	setp.lt.f64 	%p413, %fd2651, 0d0000000000000000;
	add.f64 	%fd2652, %fd2651, 0d41EFFFFFE5E00000;
	selp.f64 	%fd2653, %fd2652, %fd2651, %p413;
	mul.f64 	%fd2654, %fd2445, %fd2400;
	div.rn.f64 	%fd2655, %fd2654, 0d41EFFFFFE5E00000;
	cvt.rmi.f64.f64 	%fd2656, %fd2655;
	mul.f64 	%fd2657, %fd2656, 0d41EFFFFFE5E00000;
	sub.f64 	%fd2658, %fd2654, %fd2657;
	setp.lt.f64 	%p414, %fd2658, 0d0000000000000000;
	add.f64 	%fd2659, %fd2658, 0d41EFFFFFE5E00000;
	selp.f64 	%fd2660, %fd2659, %fd2658, %p414;
	fma.rn.f64 	%fd2661, %fd2653, 0d4100000000000000, %fd2660;
	div.rn.f64 	%fd2662, %fd2661, 0d41EFFFFFE5E00000;
	cvt.rmi.f64.f64 	%fd2663, %fd2662;
	mul.f64 	%fd2664, %fd2663, 0d41EFFFFFE5E00000;
	sub.f64 	%fd2665, %fd2661, %fd2664;
	setp.lt.f64 	%p415, %fd2665, 0d0000000000000000;
	add.f64 	%fd2666, %fd2665, 0d41EFFFFFE5E00000;
	selp.f64 	%fd2667, %fd2666, %fd2665, %p415;
	setp.lt.f64 	%p416, %fd2667, 0d0000000000000000;
	add.f64 	%fd2668, %fd2667, 0d41EFFFFFE5E00000;
	selp.f64 	%fd2669, %fd2668, %fd2667, %p416;
	add.f64 	%fd2670, %fd2646, %fd2669;
	div.rn.f64 	%fd2671, %fd2670, 0d41EFFFFFE5E00000;
	cvt.rmi.f64.f64 	%fd2672, %fd2671;
	mul.f64 	%fd2673, %fd2672, 0d41EFFFFFE5E00000;
	sub.f64 	%fd2674, %fd2670, %fd2673;
	setp.lt.f64 	%p417, %fd2674, 0d0000000000000000;
	add.f64 	%fd2675, %fd2674, 0d41EFFFFFE5E00000;
	selp.f64 	%fd2676, %fd2675, %fd2674, %p417;
	ld.global.u32 	%r171, [%rd39+8];
	cvt.rn.f64.u32 	%fd2677, %r171;
	mul.f64 	%fd2678, %fd2677, 0d3EE0000000000000;
	cvt.rmi.f64.f64 	%fd2679, %fd2678;
	mul.f64 	%fd2680, %fd2679, 0d4100000000000000;
	sub.f64 	%fd2681, %fd2677, %fd2680;
	ld.global.u32 	%r172, [%rd39+12];
	cvt.rn.f64.u32 	%fd2682, %r172;
	mul.f64 	%fd2683, %fd2682, 0d3EE0000000000000;
	cvt.rmi.f64.f64 	%fd2684, %fd2683;
	mul.f64 	%fd2685, %fd2684, 0d4100000000000000;
	sub.f64 	%fd2686, %fd2682, %fd2685;
	ld.global.u32 	%r173, [%rd39+16];
	cvt.rn.f64.u32 	%fd2687, %r173;
	mul.f64 	%fd2688, %fd2687, 0d3EE0000000000000;
	cvt.rmi.f64.f64 	%fd2689, %fd2688;
	mul.f64 	%fd2690, %fd2689, 0d4100000000000000;
	sub.f64 	%fd2691, %fd2687, %fd2690;
	mul.f64 	%fd2692, %fd2679, %fd2191;
	div.rn.f64 	%fd2693, %fd2692, 0d41EFFFFFE5E00000;
	cvt.rmi.f64.f64 	%fd2694, %fd2693;
	mul.f64 	%fd2695, %fd2694, 0d41EFFFFFE5E00000;
	sub.f64 	%fd2696, %fd2692, %fd2695;
	setp.lt.f64 	%p418, %fd2696, 0d0000000000000000;
	add.f64 	%fd2697, %fd2696, 0d41EFFFFFE5E00000;
	selp.f64 	%fd2698, %fd2697, %fd2696, %p418;
	mul.f64 	%fd2699, %fd2681, %fd2191;
	div.rn.f64 	%fd2700, %fd2699, 0d41EFFFFFE5E00000;
	cvt.rmi.f64.f64 	%fd2701, %fd2700;
	mul.f64 	%fd2702, %fd2701, 0d41EFFFFFE5E00000;
	sub.f64 	%fd2703, %fd2699, %fd2702;
	setp.lt.f64 	%p419, %fd2703, 0d0000000000000000;
	add.f64 	%fd2704, %fd2703, 0d41EFFFFFE5E00000;
	selp.f64 	%fd2705, %fd2704, %fd2703, %p419;
	fma.rn.f64 	%fd2706, %fd2698, 0d4100000000000000, %fd2705;
	div.rn.f64 	%fd2707, %fd2706, 0d41EFFFFFE5E00000;
	cvt.rmi.f64.f64 	%fd2708, %fd2707;
	mul.f64 	%fd2709, %fd2708, 0d41EFFFFFE5E00000;
	sub.f64 	%fd2710, %fd2706, %fd2709;
	setp.lt.f64 	%p420, %fd2710, 0d0000000000000000;
	add.f64 	%fd2711, %fd2710, 0d41EFFFFFE5E00000;
	selp.f64 	%fd2712, %fd2711, %fd2710, %p420;
	setp.lt.f64 	%p421, %fd2712, 0d0000000000000000;
	add.f64 	%fd2713, %fd2712, 0d41EFFFFFE5E00000;
	selp.f64 	%fd2714, %fd2713, %fd2712, %p421;
	mul.f64 	%fd2715, %fd2684, %fd2215;
	div.rn.f64 	%fd2716, %fd2715, 0d41EFFFFFE5E00000;
	cvt.rmi.f64.f64 	%fd2717, %fd2716;
	mul.f64 	%fd2718, %fd2717, 0d41EFFFFFE5E00000;
	sub.f64 	%fd2719, %fd2715, %fd2718;
	setp.lt.f64 	%p422, %fd2719, 0d0000000000000000;
	add.f64 	%fd2720, %fd2719, 0d41EFFFFFE5E00000;
	selp.f64 	%fd2721, %fd2720, %fd2719, %p422;
	mul.f64 	%fd2722, %fd2686, %fd2215;
	div.rn.f64 	%fd2723, %fd2722, 0d41EFFFFFE5E00000;
	cvt.rmi.f64.f64 	%fd2724, %fd2723;
	mul.f64 	%fd2725, %fd2724, 0d41EFFFFFE5E00000;
	sub.f64 	%fd2726, %fd2722, %fd2725;
	setp.lt.f64 	%p423, %fd2726, 0d0000000000000000;
	add.f64 	%fd2727, %fd2726, 0d41EFFFFFE5E00000;
	selp.f64 	%fd2728, %fd2727, %fd2726, %p423;
	fma.rn.f64 	%fd2729, %fd2721, 0d4100000000000000, %fd2728;
	div.rn.f64 	%fd2730, %fd2729, 0d41EFFFFFE5E00000;
	cvt.rmi.f64.f64 	%fd2731, %fd2730;
	mul.f64 	%fd2732, %fd2731, 0d41EFFFFFE5E00000;
	sub.f64 	%fd2733, %fd2729, %fd2732;
	setp.lt.f64 	%p424, %fd2733, 0d0000000000000000;
	add.f64 	%fd2734, %fd2733, 0d41EFFFFFE5E00000;
	selp.f64 	%fd2735, %fd2734, %fd2733, %p424;
	setp.lt.f64 	%p425, %fd2735, 0d0000000000000000;
	add.f64 	%fd2736, %fd2735, 0d41EFFFFFE5E00000;
	selp.f64 	%fd2737, %fd2736, %fd2735, %p425;
	add.f64 	%fd2738, %fd2714, %fd2737;
	mul.f64 	%fd2739, %fd2689, %fd2240;
	div.rn.f64 	%fd2740, %fd2739, 0d41EFFFFFE5E00000;
	cvt.rmi.f64.f64 	%fd2741, %fd2740;
	mul.f64 	%fd2742, %fd2741, 0d41EFFFFFE5E00000;
	sub.f64 	%fd2743, %fd2739, %fd2742;
	setp.lt.f64 	%p426, %fd2743, 0d0000000000000000;
	add.f64 	%fd2744, %fd2743, 0d41EFFFFFE5E00000;
	selp.f64 	%fd2745, %fd2744, %fd2743, %p426;
	mul.f64 	%fd2746, %fd2691, %fd2240;
	div.rn.f64 	%fd2747, %fd2746, 0d41EFFFFFE5E00000;
	cvt.rmi.f64.f64 	%fd2748, %fd2747;
	mul.f64 	%fd2749, %fd2748, 0d41EFFFFFE5E00000;
	sub.f64 	%fd2750, %fd2746, %fd2749;
	setp.lt.f64 	%p427, %fd2750, 0d0000000000000000;
	add.f64 	%fd2751, %fd2750, 0d41EFFFFFE5E00000;
	selp.f64 	%fd2752, %fd2751, %fd2750, %p427;
	fma.rn.f64 	%fd2753, %fd2745, 0d4100000000000000, %fd2752;
	div.rn.f64 	%fd2754, %fd2753, 0d41EFFFFFE5E00000;
	cvt.rmi.f64.f64 	%fd2755, %fd2754;
	mul.f64 	%fd2756, %fd2755, 0d41EFFFFFE5E00000;
	sub.f64 	%fd2757, %fd2753, %fd2756;
	setp.lt.f64 	%p428, %fd2757, 0d0000000000000000;
	add.f64 	%fd2758, %fd2757, 0d41EFFFFFE5E00000;
	selp.f64 	%fd2759, %fd2758, %fd2757, %p428;
	setp.lt.f64 	%p429, %fd2759, 0d0000000000000000;
	add.f64 	%fd2760, %fd2759, 0d41EFFFFFE5E00000;
	selp.f64 	%fd2761, %fd2760, %fd2759, %p429;
	add.f64 	%fd2762, %fd2738, %fd2761;
	div.rn.f64 	%fd2763, %fd2762, 0d41EFFFFFE5E00000;
	cvt.rmi.f64.f64 	%fd2764, %fd2763;
	mul.f64 	%fd2765, %fd2764, 0d41EFFFFFE5E00000;
	sub.f64 	%fd2766, %fd2762, %fd2765;
	setp.lt.f64 	%p430, %fd2766, 0d0000000000000000;
	add.f64 	%fd2767, %fd2766, 0d41EFFFFFE5E00000;
	selp.f64 	%fd2768, %fd2767, %fd2766, %p430;
	mul.f64 	%fd2769, %fd2679, %fd2271;
	div.rn.f64 	%fd2770, %fd2769, 0d41EFFFFFE5E00000;
	cvt.rmi.f64.f64 	%fd2771, %fd2770;
	mul.f64 	%fd2772, %fd2771, 0d41EFFFFFE5E00000;
	sub.f64 	%fd2773, %fd2769, %fd2772;
	setp.lt.f64 	%p431, %fd2773, 0d0000000000000000;
	add.f64 	%fd2774, %fd2773, 0d41EFFFFFE5E00000;
	selp.f64 	%fd2775, %fd2774, %fd2773, %p431;
	mul.f64 	%fd2776, %fd2681, %fd2271;
	div.rn.f64 	%fd2777, %fd2776, 0d41EFFFFFE5E00000;
	cvt.rmi.f64.f64 	%fd2778, %fd2777;
	mul.f64 	%fd2779, %fd2778, 0d41EFFFFFE5E00000;
	sub.f64 	%fd2780, %fd2776, %fd2779;
	setp.lt.f64 	%p432, %fd2780, 0d0000000000000000;
	add.f64 	%fd2781, %fd2780, 0d41EFFFFFE5E00000;
	selp.f64 	%fd2782, %fd2781, %fd2780, %p432;
	fma.rn.f64 	%fd2783, %fd2775, 0d4100000000000000, %fd2782;
	div.rn.f64 	%fd2784, %fd2783, 0d41EFFFFFE5E00000;
	cvt.rmi.f64.f64 	%fd2785, %fd2784;
	mul.f64 	%fd2786, %fd2785, 0d41EFFFFFE5E00000;
	sub.f64 	%fd2787, %fd2783, %fd2786;
	setp.lt.f64 	%p433, %fd2787, 0d0000000000000000;
	add.f64 	%fd2788, %fd2787, 0d41EFFFFFE5E00000;
	selp.f64 	%fd2789, %fd2788, %fd2787, %p433;
	setp.lt.f64 	%p434, %fd2789, 0d0000000000000000;
	add.f64 	%fd2790, %fd2789, 0d41EFFFFFE5E00000;
	selp.f64 	%fd2791, %fd2790, %fd2789, %p434;
	mul.f64 	%fd2792, %fd2684, %fd2295;
	div.rn.f64 	%fd2793, %fd2792, 0d41EFFFFFE5E00000;
	cvt.rmi.f64.f64 	%fd2794, %fd2793;
	mul.f64 	%fd2795, %fd2794, 0d41EFFFFFE5E00000;
	sub.f64 	%fd2796, %fd2792, %fd2795;
	setp.lt.f64 	%p435, %fd2796, 0d0000000000000000;
	add.f64 	%fd2797, %fd2796, 0d41EFFFFFE5E00000;
	selp.f64 	%fd2798, %fd2797, %fd2796, %p435;
	mul.f64 	%fd2799, %fd2686, %fd2295;
	div.rn.f64 	%fd2800, %fd2799, 0d41EFFFFFE5E00000;
	cvt.rmi.f64.f64 	%fd2801, %fd2800;
	mul.f64 	%fd2802, %fd2801, 0d41EFFFFFE5E00000;
	sub.f64 	%fd2803, %fd2799, %fd2802;
	setp.lt.f64 	%p436, %fd2803, 0d0000000000000000;
	add.f64 	%fd2804, %fd2803, 0d41EFFFFFE5E00000;
	selp.f64 	%fd2805, %fd2804, %fd2803, %p436;
	fma.rn.f64 	%fd2806, %fd2798, 0d4100000000000000, %fd2805;
	div.rn.f64 	%fd2807, %fd2806, 0d41EFFFFFE5E00000;
	cvt.rmi.f64.f64 	%fd2808, %fd2807;
	mul.f64 	%fd2809, %fd2808, 0d41EFFFFFE5E00000;
	sub.f64 	%fd2810, %fd2806, %fd2809;
	setp.lt.f64 	%p437, %fd2810, 0d0000000000000000;
	add.f64 	%fd2811, %fd2810, 0d41EFFFFFE5E00000;
	selp.f64 	%fd2812, %fd2811, %fd2810, %p437;
	setp.lt.f64 	%p438, %fd2812, 0d0000000000000000;
	add.f64 	%fd2813, %fd2812, 0d41EFFFFFE5E00000;
	selp.f64 	%fd2814, %fd2813, %fd2812, %p438;
	add.f64 	%fd2815, %fd2791, %fd2814;
	mul.f64 	%fd2816, %fd2689, %fd2320;
	div.rn.f64 	%fd2817, %fd2816, 0d41EFFFFFE5E00000;
	cvt.rmi.f64.f64 	%fd2818, %fd2817;
	mul.f64 	%fd2819, %fd2818, 0d41EFFFFFE5E00000;
	sub.f64 	%fd2820, %fd2816, %fd2819;
	setp.lt.f64 	%p439, %fd2820, 0d0000000000000000;
	add.f64 	%fd2821, %fd2820, 0d41EFFFFFE5E00000;
	selp.f64 	%fd2822, %fd2821, %fd2820, %p439;
	mul.f64 	%fd2823, %fd2691, %fd2320;
	div.rn.f64 	%fd2824, %fd2823, 0d41EFFFFFE5E00000;
	cvt.rmi.f64.f64 	%fd2825, %fd2824;
	mul.f64 	%fd2826, %fd2825, 0d41EFFFFFE5E00000;
	sub.f64 	%fd2827, %fd2823, %fd2826;
	setp.lt.f64 	%p440, %fd2827, 0d0000000000000000;
	add.f64 	%fd2828, %fd2827, 0d41EFFFFFE5E00000;
	selp.f64 	%fd2829, %fd2828, %fd2827, %p440;
	fma.rn.f64 	%fd2830, %fd2822, 0d4100000000000000, %fd2829;
	div.rn.f64 	%fd2831, %fd2830, 0d41EFFFFFE5E00000;
	cvt.rmi.f64.f64 	%fd2832, %fd2831;
	mul.f64 	%fd2833, %fd2832, 0d41EFFFFFE5E00000;
	sub.f64 	%fd2834, %fd2830, %fd2833;
	setp.lt.f64 	%p441, %fd2834, 0d0000000000000000;
	add.f64 	%fd2835, %fd2834, 0d41EFFFFFE5E00000;
	selp.f64 	%fd2836, %fd2835, %fd2834, %p441;
	setp.lt.f64 	%p442, %fd2836, 0d0000000000000000;
	add.f64 	%fd2837, %fd2836, 0d41EFFFFFE5E00000;
	selp.f64 	%fd2838, %fd2837, %fd2836, %p442;
	add.f64 	%fd2839, %fd2815, %fd2838;
	div.rn.f64 	%fd2840, %fd2839, 0d41EFFFFFE5E00000;
	cvt.rmi.f64.f64 	%fd2841, %fd2840;
	mul.f64 	%fd2842, %fd2841, 0d41EFFFFFE5E00000;
	sub.f64 	%fd2843, %fd2839, %fd2842;
	setp.lt.f64 	%p443, %fd2843, 0d0000000000000000;
	add.f64 	%fd2844, %fd2843, 0d41EFFFFFE5E00000;
	selp.f64 	%fd2845, %fd2844, %fd2843, %p443;
	mul.f64 	%fd2846, %fd2679, %fd2351;
	div.rn.f64 	%fd2847, %fd2846, 0d41EFFFFFE5E00000;
	cvt.rmi.f64.f64 	%fd2848, %fd2847;
	mul.f64 	%fd2849, %fd2848, 0d41EFFFFFE5E00000;
	sub.f64 	%fd2850, %fd2846, %fd2849;
	setp.lt.f64 	%p444, %fd2850, 0d0000000000000000;
	add.f64 	%fd2851, %fd2850, 0d41EFFFFFE5E00000;
	selp.f64 	%fd2852, %fd2851, %fd2850, %p444;
	mul.f64 	%fd2853, %fd2681, %fd2351;
	div.rn.f64 	%fd2854, %fd2853, 0d41EFFFFFE5E00000;
	cvt.rmi.f64.f64 	%fd2855, %fd2854;
	mul.f64 	%fd2856, %fd2855, 0d41EFFFFFE5E00000;
	sub.f64 	%fd2857, %fd2853, %fd2856;
	setp.lt.f64 	%p445, %fd2857, 0d0000000000000000;
	add.f64 	%fd2858, %fd2857, 0d41EFFFFFE5E00000;
	selp.f64 	%fd2859, %fd2858, %fd2857, %p445;
	fma.rn.f64 	%fd2860, %fd2852, 0d4100000000000000, %fd2859;
	div.rn.f64 	%fd2861, %fd2860, 0d41EFFFFFE5E00000;
	cvt.rmi.f64.f64 	%fd2862, %fd2861;
	mul.f64 	%fd2863, %fd2862, 0d41EFFFFFE5E00000;
	sub.f64 	%fd2864, %fd2860, %fd2863;
	setp.lt.f64 	%p446, %fd2864, 0d0000000000000000;
	add.f64 	%fd2865, %fd2864, 0d41EFFFFFE5E00000;
	selp.f64 	%fd2866, %fd2865, %fd2864, %p446;
	setp.lt.f64 	%p447, %fd2866, 0d0000000000000000;
	add.f64 	%fd2867, %fd2866, 0d41EFFFFFE5E00000;
	selp.f64 	%fd2868, %fd2867, %fd2866, %p447;
	mul.f64 	%fd2869, %fd2684, %fd2375;
	div.rn.f64 	%fd2870, %fd2869, 0d41EFFFFFE5E00000;
	cvt.rmi.f64.f64 	%fd2871, %fd2870;
	mul.f64 	%fd2872, %fd2871, 0d41EFFFFFE5E00000;
	sub.f64 	%fd2873, %fd2869, %fd2872;
	setp.lt.f64 	%p448, %fd2873, 0d0000000000000000;
	add.f64 	%fd2874, %fd2873, 0d41EFFFFFE5E00000;
	selp.f64 	%fd2875, %fd2874, %fd2873, %p448;
	mul.f64 	%fd2876, %fd2686, %fd2375;
	div.rn.f64 	%fd2877, %fd2876, 0d41EFFFFFE5E00000;
	cvt.rmi.f64.f64 	%fd2878, %fd2877;
	mul.f64 	%fd2879, %fd2878, 0d41EFFFFFE5E00000;
	sub.f64 	%fd2880, %fd2876, %fd2879;
	setp.lt.f64 	%p449, %fd2880, 0d0000000000000000;
	add.f64 	%fd2881, %fd2880, 0d41EFFFFFE5E00000;
	selp.f64 	%fd2882, %fd2881, %fd2880, %p449;
	fma.rn.f64 	%fd2883, %fd2875, 0d4100000000000000, %fd2882;
	div.rn.f64 	%fd2884, %fd2883, 0d41EFFFFFE5E00000;
	cvt.rmi.f64.f64 	%fd2885, %fd2884;
	mul.f64 	%fd2886, %fd2885, 0d41EFFFFFE5E00000;
	sub.f64 	%fd2887, %fd2883, %fd2886;
	setp.lt.f64 	%p450, %fd2887, 0d0000000000000000;
	add.f64 	%fd2888, %fd2887, 0d41EFFFFFE5E00000;
	selp.f64 	%fd2889, %fd2888, %fd2887, %p450;
	setp.lt.f64 	%p451, %fd2889, 0d0000000000000000;
	add.f64 	%fd2890, %fd2889, 0d41EFFFFFE5E00000;
	selp.f64 	%fd2891, %fd2890, %fd2889, %p451;
	add.f64 	%fd2892, %fd2868, %fd2891;
	mul.f64 	%fd2893, %fd2689, %fd2400;
	div.rn.f64 	%fd2894, %fd2893, 0d41EFFFFFE5E00000;
	cvt.rmi.f64.f64 	%fd2895, %fd2894;
	mul.f64 	%fd2896, %fd2895, 0d41EFFFFFE5E00000;
	sub.f64 	%fd2897, %fd2893, %fd2896;
	setp.lt.f64 	%p452, %fd2897, 0d0000000000000000;
	add.f64 	%fd2898, %fd2897, 0d41EFFFFFE5E00000;
	selp.f64 	%fd2899, %fd2898, %fd2897, %p452;
	mul.f64 	%fd2900, %fd2691, %fd2400;
	div.rn.f64 	%fd2901, %fd2900, 0d41EFFFFFE5E00000;
	cvt.rmi.f64.f64 	%fd2902, %fd2901;
	mul.f64 	%fd2903, %fd2902, 0d41EFFFFFE5E00000;
	sub.f64 	%fd2904, %fd2900, %fd2903;
	setp.lt.f64 	%p453, %fd2904, 0d0000000000000000;
	add.f64 	%fd2905, %fd2904, 0d41EFFFFFE5E00000;
	selp.f64 	%fd2906, %fd2905, %fd2904, %p453;
	fma.rn.f64 	%fd2907, %fd2899, 0d4100000000000000, %fd2906;
	div.rn.f64 	%fd2908, %fd2907, 0d41EFFFFFE5E00000;
	cvt.rmi.f64.f64 	%fd2909, %fd2908;
	mul.f64 	%fd2910, %fd2909, 0d41EFFFFFE5E00000;
	sub.f64 	%fd2911, %fd2907, %fd2910;
	setp.lt.f64 	%p454, %fd2911, 0d0000000000000000;
	add.f64 	%fd2912, %fd2911, 0d41EFFFFFE5E00000;
	selp.f64 	%fd2913, %fd2912, %fd2911, %p454;
	setp.lt.f64 	%p455, %fd2913, 0d0000000000000000;
	add.f64 	%fd2914, %fd2913, 0d41EFFFFFE5E00000;
	selp.f64 	%fd2915, %fd2914, %fd2913, %p455;
	add.f64 	%fd2916, %fd2892, %fd2915;
	div.rn.f64 	%fd2917, %fd2916, 0d41EFFFFFE5E00000;
	cvt.rmi.f64.f64 	%fd2918, %fd2917;
	mul.f64 	%fd2919, %fd2918, 0d41EFFFFFE5E00000;
	sub.f64 	%fd2920, %fd2916, %fd2919;
	setp.lt.f64 	%p456, %fd2920, 0d0000000000000000;
	add.f64 	%fd2921, %fd2920, 0d41EFFFFFE5E00000;
	selp.f64 	%fd2922, %fd2921, %fd2920, %p456;
	cvt.rzi.u32.f64 	%r240, %fd2270;
	cvt.rzi.u32.f64 	%r241, %fd2350;
	cvt.rzi.u32.f64 	%r242, %fd2430;
	cvt.rzi.u32.f64 	%r243, %fd2522;
	cvt.rzi.u32.f64 	%r244, %fd2599;
	cvt.rzi.u32.f64 	%r245, %fd2676;
	cvt.rzi.u32.f64 	%r246, %fd2768;
	cvt.rzi.u32.f64 	%r247, %fd2845;
	cvt.rzi.u32.f64 	%r248, %fd2922;
$L__BB1_17:
	add.s32 	%r239, %r239, 1;
	shr.u64 	%rd40, %rd40, 1;
	add.s64 	%rd39, %rd39, 36;
	setp.ne.s32 	%p457, %r239, 4;
	@%p457 bra 	$L__BB1_15;
	cvt.rn.f64.u32 	%fd2923, %r32;
	cvt.rn.f64.u32 	%fd2924, %r31;
	cvt.rn.f64.u32 	%fd2925, %r30;
	cvt.rn.f64.u32 	%fd2926, %r240;
	mul.f64 	%fd2927, %fd2926, 0d3EE0000000000000;
	cvt.rmi.f64.f64 	%fd2928, %fd2927;
	mul.f64 	%fd2929, %fd2928, 0d4100000000000000;
	sub.f64 	%fd2930, %fd2926, %fd2929;
	mul.f64 	%fd2931, %fd2928, %fd2925;
	div.rn.f64 	%fd2932, %fd2931, 0d41EFFFFFE5E00000;
	cvt.rmi.f64.f64 	%fd2933, %fd2932;
	mul.f64 	%fd2934, %fd2933, 0d41EFFFFFE5E00000;
	sub.f64 	%fd2935, %fd2931, %fd2934;
	setp.lt.f64 	%p458, %fd2935, 0d0000000000000000;
	add.f64 	%fd2936, %fd2935, 0d41EFFFFFE5E00000;
	selp.f64 	%fd2937, %fd2936, %fd2935, %p458;
	mul.f64 	%fd2938, %fd2930, %fd2925;
	div.rn.f64 	%fd2939, %fd2938, 0d41EFFFFFE5E00000;
	cvt.rmi.f64.f64 	%fd2940, %fd2939;
	mul.f64 	%fd2941, %fd2940, 0d41EFFFFFE5E00000;
	sub.f64 	%fd2942, %fd2938, %fd2941;
	setp.lt.f64 	%p459, %fd2942, 0d0000000000000000;
	add.f64 	%fd2943, %fd2942, 0d41EFFFFFE5E00000;
	selp.f64 	%fd2944, %fd2943, %fd2942, %p459;
	fma.rn.f64 	%fd2945, %fd2937, 0d4100000000000000, %fd2944;
	div.rn.f64 	%fd2946, %fd2945, 0d41EFFFFFE5E00000;
	cvt.rmi.f64.f64 	%fd2947, %fd2946;
	mul.f64 	%fd2948, %fd2947, 0d41EFFFFFE5E00000;
	sub.f64 	%fd2949, %fd2945, %fd2948;
	setp.lt.f64 	%p460, %fd2949, 0d0000000000000000;
	add.f64 	%fd2950, %fd2949, 0d41EFFFFFE5E00000;
	selp.f64 	%fd2951, %fd2950, %fd2949, %p460;
	setp.lt.f64 	%p461, %fd2951, 0d0000000000000000;
	add.f64 	%fd2952, %fd2951, 0d41EFFFFFE5E00000;
	selp.f64 	%fd2953, %fd2952, %fd2951, %p461;
	cvt.rn.f64.u32 	%fd2954, %r241;
	mul.f64 	%fd2955, %fd2954, 0d3EE0000000000000;
	cvt.rmi.f64.f64 	%fd2956, %fd2955;
	mul.f64 	%fd2957, %fd2956, 0d4100000000000000;
	sub.f64 	%fd2958, %fd2954, %fd2957;
	mul.f64 	%fd2959, %fd2956, %fd2924;
	div.rn.f64 	%fd2960, %fd2959, 0d41EFFFFFE5E00000;
	cvt.rmi.f64.f64 	%fd2961, %fd2960;
	mul.f64 	%fd2962, %fd2961, 0d41EFFFFFE5E00000;
	sub.f64 	%fd2963, %fd2959, %fd2962;
	setp.lt.f64 	%p462, %fd2963, 0d0000000000000000;
	add.f64 	%fd2964, %fd2963, 0d41EFFFFFE5E00000;
	selp.f64 	%fd2965, %fd2964, %fd2963, %p462;
	mul.f64 	%fd2966, %fd2958, %fd2924;
	div.rn.f64 	%fd2967, %fd2966, 0d41EFFFFFE5E00000;
	cvt.rmi.f64.f64 	%fd2968, %fd2967;
	mul.f64 	%fd2969, %fd2968, 0d41EFFFFFE5E00000;
	sub.f64 	%fd2970, %fd2966, %fd2969;
	setp.lt.f64 	%p463, %fd2970, 0d0000000000000000;
	add.f64 	%fd2971, %fd2970, 0d41EFFFFFE5E00000;
	selp.f64 	%fd2972, %fd2971, %fd2970, %p463;
	fma.rn.f64 	%fd2973, %fd2965, 0d4100000000000000, %fd2972;
	div.rn.f64 	%fd2974, %fd2973, 0d41EFFFFFE5E00000;
	cvt.rmi.f64.f64 	%fd2975, %fd2974;
	mul.f64 	%fd2976, %fd2975, 0d41EFFFFFE5E00000;
	sub.f64 	%fd2977, %fd2973, %fd2976;
	setp.lt.f64 	%p464, %fd2977, 0d0000000000000000;
	add.f64 	%fd2978, %fd2977, 0d41EFFFFFE5E00000;
	selp.f64 	%fd2979, %fd2978, %fd2977, %p464;
	setp.lt.f64 	%p465, %fd2979, 0d0000000000000000;
	add.f64 	%fd2980, %fd2979, 0d41EFFFFFE5E00000;
	selp.f64 	%fd2981, %fd2980, %fd2979, %p465;
	add.f64 	%fd2982, %fd2953, %fd2981;
	cvt.rn.f64.u32 	%fd2983, %r242;
	mul.f64 	%fd2984, %fd2983, 0d3EE0000000000000;
	cvt.rmi.f64.f64 	%fd2985, %fd2984;
	mul.f64 	%fd2986, %fd2985, 0d4100000000000000;
	sub.f64 	%fd2987, %fd2983, %fd2986;
	mul.f64 	%fd2988, %fd2985, %fd2923;
	div.rn.f64 	%fd2989, %fd2988, 0d41EFFFFFE5E00000;
	cvt.rmi.f64.f64 	%fd2990, %fd2989;
	mul.f64 	%fd2991, %fd2990, 0d41EFFFFFE5E00000;
	sub.f64 	%fd2992, %fd2988, %fd2991;
	setp.lt.f64 	%p466, %fd2992, 0d0000000000000000;
	add.f64 	%fd2993, %fd2992, 0d41EFFFFFE5E00000;
	selp.f64 	%fd2994, %fd2993, %fd2992, %p466;
	mul.f64 	%fd2995, %fd2987, %fd2923;
	div.rn.f64 	%fd2996, %fd2995, 0d41EFFFFFE5E00000;
	cvt.rmi.f64.f64 	%fd2997, %fd2996;
	mul.f64 	%fd2998, %fd2997, 0d41EFFFFFE5E00000;
	sub.f64 	%fd2999, %fd2995, %fd2998;
	setp.lt.f64 	%p467, %fd2999, 0d0000000000000000;
	add.f64 	%fd3000, %fd2999, 0d41EFFFFFE5E00000;
	selp.f64 	%fd3001, %fd3000, %fd2999, %p467;
	fma.rn.f64 	%fd3002, %fd2994, 0d4100000000000000, %fd3001;
	div.rn.f64 	%fd3003, %fd3002, 0d41EFFFFFE5E00000;
	cvt.rmi.f64.f64 	%fd3004, %fd3003;
	mul.f64 	%fd3005, %fd3004, 0d41EFFFFFE5E00000;
	sub.f64 	%fd3006, %fd3002, %fd3005;
	setp.lt.f64 	%p468, %fd3006, 0d0000000000000000;
	add.f64 	%fd3007, %fd3006, 0d41EFFFFFE5E00000;
	selp.f64 	%fd3008, %fd3007, %fd3006, %p468;
	setp.lt.f64 	%p469, %fd3008, 0d0000000000000000;
	add.f64 	%fd3009, %fd3008, 0d41EFFFFFE5E00000;
	selp.f64 	%fd3010, %fd3009, %fd3008, %p469;
	add.f64 	%fd3011, %fd2982, %fd3010;
	div.rn.f64 	%fd3012, %fd3011, 0d41EFFFFFE5E00000;
	cvt.rmi.f64.f64 	%fd3013, %fd3012;
	mul.f64 	%fd3014, %fd3013, 0d41EFFFFFE5E00000;
	sub.f64 	%fd3015, %fd3011, %fd3014;
	setp.lt.f64 	%p470, %fd3015, 0d0000000000000000;
	add.f64 	%fd3016, %fd3015, 0d41EFFFFFE5E00000;
	selp.f64 	%fd3017, %fd3016, %fd3015, %p470;
	cvt.rn.f64.u32 	%fd3018, %r243;
	mul.f64 	%fd3019, %fd3018, 0d3EE0000000000000;
	cvt.rmi.f64.f64 	%fd3020, %fd3019;
	mul.f64 	%fd3021, %fd3020, 0d4100000000000000;
	sub.f64 	%fd3022, %fd3018, %fd3021;
	mul.f64 	%fd3023, %fd3020, %fd2925;
	div.rn.f64 	%fd3024, %fd3023, 0d41EFFFFFE5E00000;
	cvt.rmi.f64.f64 	%fd3025, %fd3024;
	mul.f64 	%fd3026, %fd3025, 0d41EFFFFFE5E00000;
	sub.f64 	%fd3027, %fd3023, %fd3026;
	setp.lt.f64 	%p471, %fd3027, 0d0000000000000000;
	add.f64 	%fd3028, %fd3027, 0d41EFFFFFE5E00000;
	selp.f64 	%fd3029, %fd3028, %fd3027, %p471;
	mul.f64 	%fd3030, %fd3022, %fd2925;
	div.rn.f64 	%fd3031, %fd3030, 0d41EFFFFFE5E00000;
	cvt.rmi.f64.f64 	%fd3032, %fd3031;
	mul.f64 	%fd3033, %fd3032, 0d41EFFFFFE5E00000;
	sub.f64 	%fd3034, %fd3030, %fd3033;
	setp.lt.f64 	%p472, %fd3034, 0d0000000000000000;
	add.f64 	%fd3035, %fd3034, 0d41EFFFFFE5E00000;
	selp.f64 	%fd3036, %fd3035, %fd3034, %p472;
	fma.rn.f64 	%fd3037, %fd3029, 0d4100000000000000, %fd3036;
	div.rn.f64 	%fd3038, %fd3037, 0d41EFFFFFE5E00000;
	cvt.rmi.f64.f64 	%fd3039, %fd3038;
	mul.f64 	%fd3040, %fd3039, 0d41EFFFFFE5E00000;
	sub.f64 	%fd3041, %fd3037, %fd3040;
	setp.lt.f64 	%p473, %fd3041, 0d0000000000000000;
	add.f64 	%fd3042, %fd3041, 0d41EFFFFFE5E00000;
	selp.f64 	%fd3043, %fd3042, %fd3041, %p473;
	setp.lt.f64 	%p474, %fd3043, 0d0000000000000000;
	add.f64 	%fd3044, %fd3043, 0d41EFFFFFE5E00000;
	selp.f64 	%fd3045, %fd3044, %fd3043, %p474;
	cvt.rn.f64.u32 	%fd3046, %r244;
	mul.f64 	%fd3047, %fd3046, 0d3EE0000000000000;
	cvt.rmi.f64.f64 	%fd3048, %fd3047;
	mul.f64 	%fd3049, %fd3048, 0d4100000000000000;
	sub.f64 	%fd3050, %fd3046, %fd3049;
	mul.f64 	%fd3051, %fd3048, %fd2924;
	div.rn.f64 	%fd3052, %fd3051, 0d41EFFFFFE5E00000;
	cvt.rmi.f64.f64 	%fd3053, %fd3052;
	mul.f64 	%fd3054, %fd3053, 0d41EFFFFFE5E00000;
	sub.f64 	%fd3055, %fd3051, %fd3054;
	setp.lt.f64 	%p475, %fd3055, 0d0000000000000000;
	add.f64 	%fd3056, %fd3055, 0d41EFFFFFE5E00000;
	selp.f64 	%fd3057, %fd3056, %fd3055, %p475;
	mul.f64 	%fd3058, %fd3050, %fd2924;
	div.rn.f64 	%fd3059, %fd3058, 0d41EFFFFFE5E00000;
	cvt.rmi.f64.f64 	%fd3060, %fd3059;
	mul.f64 	%fd3061, %fd3060, 0d41EFFFFFE5E00000;
	sub.f64 	%fd3062, %fd3058, %fd3061;
	setp.lt.f64 	%p476, %fd3062, 0d0000000000000000;
	add.f64 	%fd3063, %fd3062, 0d41EFFFFFE5E00000;
	selp.f64 	%fd3064, %fd3063, %fd3062, %p476;
	fma.rn.f64 	%fd3065, %fd3057, 0d4100000000000000, %fd3064;
	div.rn.f64 	%fd3066, %fd3065, 0d41EFFFFFE5E00000;
	cvt.rmi.f64.f64 	%fd3067, %fd3066;
	mul.f64 	%fd3068, %fd3067, 0d41EFFFFFE5E00000;
	sub.f64 	%fd3069, %fd3065, %fd3068;
	setp.lt.f64 	%p477, %fd3069, 0d0000000000000000;
	add.f64 	%fd3070, %fd3069, 0d41EFFFFFE5E00000;
	selp.f64 	%fd3071, %fd3070, %fd3069, %p477;
	setp.lt.f64 	%p478, %fd3071, 0d0000000000000000;
	add.f64 	%fd3072, %fd3071, 0d41EFFFFFE5E00000;
	selp.f64 	%fd3073, %fd3072, %fd3071, %p478;
	add.f64 	%fd3074, %fd3045, %fd3073;
	cvt.rn.f64.u32 	%fd3075, %r245;
	mul.f64 	%fd3076, %fd3075, 0d3EE0000000000000;
	cvt.rmi.f64.f64 	%fd3077, %fd3076;
	mul.f64 	%fd3078, %fd3077, 0d4100000000000000;
	sub.f64 	%fd3079, %fd3075, %fd3078;
	mul.f64 	%fd3080, %fd3077, %fd2923;
	div.rn.f64 	%fd3081, %fd3080, 0d41EFFFFFE5E00000;
	cvt.rmi.f64.f64 	%fd3082, %fd3081;
	mul.f64 	%fd3083, %fd3082, 0d41EFFFFFE5E00000;
	sub.f64 	%fd3084, %fd3080, %fd3083;
	setp.lt.f64 	%p479, %fd3084, 0d0000000000000000;
	add.f64 	%fd3085, %fd3084, 0d41EFFFFFE5E00000;
	selp.f64 	%fd3086, %fd3085, %fd3084, %p479;
	mul.f64 	%fd3087, %fd3079, %fd2923;
	div.rn.f64 	%fd3088, %fd3087, 0d41EFFFFFE5E00000;
	cvt.rmi.f64.f64 	%fd3089, %fd3088;
	mul.f64 	%fd3090, %fd3089, 0d41EFFFFFE5E00000;
	sub.f64 	%fd3091, %fd3087, %fd3090;
	setp.lt.f64 	%p480, %fd3091, 0d0000000000000000;
	add.f64 	%fd3092, %fd3091, 0d41EFFFFFE5E00000;
	selp.f64 	%fd3093, %fd3092, %fd3091, %p480;
	fma.rn.f64 	%fd3094, %fd3086, 0d4100000000000000, %fd3093;
	div.rn.f64 	%fd3095, %fd3094, 0d41EFFFFFE5E00000;
	cvt.rmi.f64.f64 	%fd3096, %fd3095;
	mul.f64 	%fd3097, %fd3096, 0d41EFFFFFE5E00000;
	sub.f64 	%fd3098, %fd3094, %fd3097;
	setp.lt.f64 	%p481, %fd3098, 0d0000000000000000;
	add.f64 	%fd3099, %fd3098, 0d41EFFFFFE5E00000;
	selp.f64 	%fd3100, %fd3099, %fd3098, %p481;
	setp.lt.f64 	%p482, %fd3100, 0d0000000000000000;
	add.f64 	%fd3101, %fd3100, 0d41EFFFFFE5E00000;
	selp.f64 	%fd3102, %fd3101, %fd3100, %p482;
	add.f64 	%fd3103, %fd3074, %fd3102;
	div.rn.f64 	%fd3104, %fd3103, 0d41EFFFFFE5E00000;
	cvt.rmi.f64.f64 	%fd3105, %fd3104;
	mul.f64 	%fd3106, %fd3105, 0d41EFFFFFE5E00000;
	sub.f64 	%fd3107, %fd3103, %fd3106;
	setp.lt.f64 	%p483, %fd3107, 0d0000000000000000;
	add.f64 	%fd3108, %fd3107, 0d41EFFFFFE5E00000;
	selp.f64 	%fd3109, %fd3108, %fd3107, %p483;
	cvt.rn.f64.u32 	%fd3110, %r246;
	mul.f64 	%fd3111, %fd3110, 0d3EE0000000000000;
	cvt.rmi.f64.f64 	%fd3112, %fd3111;
	mul.f64 	%fd3113, %fd3112, 0d4100000000000000;
	sub.f64 	%fd3114, %fd3110, %fd3113;
	mul.f64 	%fd3115, %fd3112, %fd2925;
	div.rn.f64 	%fd3116, %fd3115, 0d41EFFFFFE5E00000;
	cvt.rmi.f64.f64 	%fd3117, %fd3116;
	mul.f64 	%fd3118, %fd3117, 0d41EFFFFFE5E00000;
	sub.f64 	%fd3119, %fd3115, %fd3118;
	setp.lt.f64 	%p484, %fd3119, 0d0000000000000000;
	add.f64 	%fd3120, %fd3119, 0d41EFFFFFE5E00000;
	selp.f64 	%fd3121, %fd3120, %fd3119, %p484;
	mul.f64 	%fd3122, %fd3114, %fd2925;
	div.rn.f64 	%fd3123, %fd3122, 0d41EFFFFFE5E00000;
	cvt.rmi.f64.f64 	%fd3124, %fd3123;
	mul.f64 	%fd3125, %fd3124, 0d41EFFFFFE5E00000;
	sub.f64 	%fd3126, %fd3122, %fd3125;
	setp.lt.f64 	%p485, %fd3126, 0d0000000000000000;
	add.f64 	%fd3127, %fd3126, 0d41EFFFFFE5E00000;
	selp.f64 	%fd3128, %fd3127, %fd3126, %p485;
	fma.rn.f64 	%fd3129, %fd3121, 0d4100000000000000, %fd3128;
	div.rn.f64 	%fd3130, %fd3129, 0d41EFFFFFE5E00000;
	cvt.rmi.f64.f64 	%fd3131, %fd3130;
	mul.f64 	%fd3132, %fd3131, 0d41EFFFFFE5E00000;
	sub.f64 	%fd3133, %fd3129, %fd3132;
	setp.lt.f64 	%p486, %fd3133, 0d0000000000000000;
	add.f64 	%fd3134, %fd3133, 0d41EFFFFFE5E00000;
	selp.f64 	%fd3135, %fd3134, %fd3133, %p486;
	setp.lt.f64 	%p487, %fd3135, 0d0000000000000000;
	add.f64 	%fd3136, %fd3135, 0d41EFFFFFE5E00000;
	selp.f64 	%fd3137, %fd3136, %fd3135, %p487;
	cvt.rn.f64.u32 	%fd3138, %r247;
	mul.f64 	%fd3139, %fd3138, 0d3EE0000000000000;
	cvt.rmi.f64.f64 	%fd3140, %fd3139;
	mul.f64 	%fd3141, %fd3140, 0d4100000000000000;
	sub.f64 	%fd3142, %fd3138, %fd3141;
	mul.f64 	%fd3143, %fd3140, %fd2924;
	div.rn.f64 	%fd3144, %fd3143, 0d41EFFFFFE5E00000;
	cvt.rmi.f64.f64 	%fd3145, %fd3144;
	mul.f64 	%fd3146, %fd3145, 0d41EFFFFFE5E00000;
	sub.f64 	%fd3147, %fd3143, %fd3146;
	setp.lt.f64 	%p488, %fd3147, 0d0000000000000000;
	add.f64 	%fd3148, %fd3147, 0d41EFFFFFE5E00000;
	selp.f64 	%fd3149, %fd3148, %fd3147, %p488;
	mul.f64 	%fd3150, %fd3142, %fd2924;
	div.rn.f64 	%fd3151, %fd3150, 0d41EFFFFFE5E00000;
	cvt.rmi.f64.f64 	%fd3152, %fd3151;
	mul.f64 	%fd3153, %fd3152, 0d41EFFFFFE5E00000;
	sub.f64 	%fd3154, %fd3150, %fd3153;
	setp.lt.f64 	%p489, %fd3154, 0d0000000000000000;
	add.f64 	%fd3155, %fd3154, 0d41EFFFFFE5E00000;
	selp.f64 	%fd3156, %fd3155, %fd3154, %p489;
	fma.rn.f64 	%fd3157, %fd3149, 0d4100000000000000, %fd3156;
	div.rn.f64 	%fd3158, %fd3157, 0d41EFFFFFE5E00000;
	cvt.rmi.f64.f64 	%fd3159, %fd3158;
	mul.f64 	%fd3160, %fd3159, 0d41EFFFFFE5E00000;
	sub.f64 	%fd3161, %fd3157, %fd3160;
	setp.lt.f64 	%p490, %fd3161, 0d0000000000000000;
	add.f64 	%fd3162, %fd3161, 0d41EFFFFFE5E00000;
	selp.f64 	%fd3163, %fd3162, %fd3161, %p490;
	setp.lt.f64 	%p491, %fd3163, 0d0000000000000000;
	add.f64 	%fd3164, %fd3163, 0d41EFFFFFE5E00000;
	selp.f64 	%fd3165, %fd3164, %fd3163, %p491;
	add.f64 	%fd3166, %fd3137, %fd3165;
	cvt.rn.f64.u32 	%fd3167, %r248;
	mul.f64 	%fd3168, %fd3167, 0d3EE0000000000000;
	cvt.rmi.f64.f64 	%fd3169, %fd3168;
	mul.f64 	%fd3170, %fd3169, 0d4100000000000000;
	sub.f64 	%fd3171, %fd3167, %fd3170;
	mul.f64 	%fd3172, %fd3169, %fd2923;
	div.rn.f64 	%fd3173, %fd3172, 0d41EFFFFFE5E00000;
	cvt.rmi.f64.f64 	%fd3174, %fd3173;
	mul.f64 	%fd3175, %fd3174, 0d41EFFFFFE5E00000;
	sub.f64 	%fd3176, %fd3172, %fd3175;
	setp.lt.f64 	%p492, %fd3176, 0d0000000000000000;
	add.f64 	%fd3177, %fd3176, 0d41EFFFFFE5E00000;
	selp.f64 	%fd3178, %fd3177, %fd3176, %p492;
	mul.f64 	%fd3179, %fd3171, %fd2923;
	div.rn.f64 	%fd3180, %fd3179, 0d41EFFFFFE5E00000;
	cvt.rmi.f64.f64 	%fd3181, %fd3180;
	mul.f64 	%fd3182, %fd3181, 0d41EFFFFFE5E00000;
	sub.f64 	%fd3183, %fd3179, %fd3182;
	setp.lt.f64 	%p493, %fd3183, 0d0000000000000000;
	add.f64 	%fd3184, %fd3183, 0d41EFFFFFE5E00000;
	selp.f64 	%fd3185, %fd3184, %fd3183, %p493;
	fma.rn.f64 	%fd3186, %fd3178, 0d4100000000000000, %fd3185;
	div.rn.f64 	%fd3187, %fd3186, 0d41EFFFFFE5E00000;
	cvt.rmi.f64.f64 	%fd3188, %fd3187;
	mul.f64 	%fd3189, %fd3188, 0d41EFFFFFE5E00000;
	sub.f64 	%fd3190, %fd3186, %fd3189;
	setp.lt.f64 	%p494, %fd3190, 0d0000000000000000;
	add.f64 	%fd3191, %fd3190, 0d41EFFFFFE5E00000;
	selp.f64 	%fd3192, %fd3191, %fd3190, %p494;
	setp.lt.f64 	%p495, %fd3192, 0d0000000000000000;
	add.f64 	%fd3193, %fd3192, 0d41EFFFFFE5E00000;
	selp.f64 	%fd3194, %fd3193, %fd3192, %p495;
	add.f64 	%fd3195, %fd3166, %fd3194;
	div.rn.f64 	%fd3196, %fd3195, 0d41EFFFFFE5E00000;
	cvt.rmi.f64.f64 	%fd3197, %fd3196;
	mul.f64 	%fd3198, %fd3197, 0d41EFFFFFE5E00000;
	sub.f64 	%fd3199, %fd3195, %fd3198;
	setp.lt.f64 	%p496, %fd3199, 0d0000000000000000;
	add.f64 	%fd3200, %fd3199, 0d41EFFFFFE5E00000;
	selp.f64 	%fd3201, %fd3200, %fd3199, %p496;
	cvt.rzi.u32.f64 	%r176, %fd3017;
	st.global.u32 	[%rd2], %r176;
	cvt.rzi.u32.f64 	%r177, %fd3109;
	st.global.u32 	[%rd2+4], %r177;
	cvt.rzi.u32.f64 	%r178, %fd3201;
	st.global.u32 	[%rd2+8], %r178;
	mov.u64 	%rd34, mrg32k3aM2;
	add.s64 	%rd41, %rd34, 16;
	mov.b64 	%rd42, 10;
	mov.b32 	%r260, 0;
	mov.b32 	%r259, 1;
	mov.u32 	%r261, %r260;
	mov.u32 	%r262, %r260;
	mov.u32 	%r263, %r259;
	mov.u32 	%r264, %r260;
	mov.u32 	%r265, %r260;
	mov.u32 	%r266, %r260;
	mov.u32 	%r267, %r259;
	mov.u32 	%r258, %r260;
$L__BB1_19:
	and.b64  	%rd35, %rd42, 1;
	setp.eq.b64 	%p497, %rd35, 1;
	not.pred 	%p498, %p497;
	@%p498 bra 	$L__BB1_21;
	ld.global.u32 	%r179, [%rd41+-16];
	cvt.rn.f64.u32 	%fd3202, %r179;
	mul.f64 	%fd3203, %fd3202, 0d3EE0000000000000;
	cvt.rmi.f64.f64 	%fd3204, %fd3203;
	mul.f64 	%fd3205, %fd3204, 0d4100000000000000;
	sub.f64 	%fd3206, %fd3202, %fd3205;
	ld.global.u32 	%r180, [%rd41+-12];
	cvt.rn.f64.u32 	%fd3207, %r180;
	mul.f64 	%fd3208, %fd3207, 0d3EE0000000000000;
	cvt.rmi.f64.f64 	%fd3209, %fd3208;
	mul.f64 	%fd3210, %fd3209, 0d4100000000000000;
	sub.f64 	%fd3211, %fd3207, %fd3210;
	ld.global.u32 	%r181, [%rd41+-8];
	cvt.rn.f64.u32 	%fd3212, %r181;
	mul.f64 	%fd3213, %fd3212, 0d3EE0000000000000;
	cvt.rmi.f64.f64 	%fd3214, %fd3213;
	mul.f64 	%fd3215, %fd3214, 0d4100000000000000;
	sub.f64 	%fd3216, %fd3212, %fd3215;
	cvt.rn.f64.u32 	%fd3217, %r259;
	mul.f64 	%fd3218, %fd3204, %fd3217;
	div.rn.f64 	%fd3219, %fd3218, 0d41EFFFF4D7600000;
	cvt.rmi.f64.f64 	%fd3220, %fd3219;
	mul.f64 	%fd3221, %fd3220, 0d41EFFFF4D7600000;
	sub.f64 	%fd3222, %fd3218, %fd3221;
	setp.lt.f64 	%p499, %fd3222, 0d0000000000000000;
	add.f64 	%fd3223, %fd3222, 0d41EFFFF4D7600000;
	selp.f64 	%fd3224, %fd3223, %fd3222, %p499;
	mul.f64 	%fd3225, %fd3206, %fd3217;
	div.rn.f64 	%fd3226, %fd3225, 0d41EFFFF4D7600000;
	cvt.rmi.f64.f64 	%fd3227, %fd3226;
	mul.f64 	%fd3228, %fd3227, 0d41EFFFF4D7600000;
	sub.f64 	%fd3229, %fd3225, %fd3228;
	setp.lt.f64 	%p500, %fd3229, 0d0000000000000000;
	add.f64 	%fd3230, %fd3229, 0d41EFFFF4D7600000;
	selp.f64 	%fd3231, %fd3230, %fd3229, %p500;
	fma.rn.f64 	%fd3232, %fd3224, 0d4100000000000000, %fd3231;
	div.rn.f64 	%fd3233, %fd3232, 0d41EFFFF4D7600000;
	cvt.rmi.f64.f64 	%fd3234, %fd3233;
	mul.f64 	%fd3235, %fd3234, 0d41EFFFF4D7600000;
	sub.f64 	%fd3236, %fd3232, %fd3235;
	setp.lt.f64 	%p501, %fd3236, 0d0000000000000000;
	add.f64 	%fd3237, %fd3236, 0d41EFFFF4D7600000;
	selp.f64 	%fd3238, %fd3237, %fd3236, %p501;
	setp.lt.f64 	%p502, %fd3238, 0d0000000000000000;
	add.f64 	%fd3239, %fd3238, 0d41EFFFF4D7600000;
	selp.f64 	%fd3240, %fd3239, %fd3238, %p502;
	cvt.rn.f64.u32 	%fd3241, %r262;
	mul.f64 	%fd3242, %fd3209, %fd3241;
	div.rn.f64 	%fd3243, %fd3242, 0d41EFFFF4D7600000;
	cvt.rmi.f64.f64 	%fd3244, %fd3243;
	mul.f64 	%fd3245, %fd3244, 0d41EFFFF4D7600000;
	sub.f64 	%fd3246, %fd3242, %fd3245;
	setp.lt.f64 	%p503, %fd3246, 0d0000000000000000;
	add.f64 	%fd3247, %fd3246, 0d41EFFFF4D7600000;
	selp.f64 	%fd3248, %fd3247, %fd3246, %p503;
	mul.f64 	%fd3249, %fd3211, %fd3241;
	div.rn.f64 	%fd3250, %fd3249, 0d41EFFFF4D7600000;
	cvt.rmi.f64.f64 	%fd3251, %fd3250;
	mul.f64 	%fd3252, %fd3251, 0d41EFFFF4D7600000;
	sub.f64 	%fd3253, %fd3249, %fd3252;
	setp.lt.f64 	%p504, %fd3253, 0d0000000000000000;
	add.f64 	%fd3254, %fd3253, 0d41EFFFF4D7600000;
	selp.f64 	%fd3255, %fd3254, %fd3253, %p504;
	fma.rn.f64 	%fd3256, %fd3248, 0d4100000000000000, %fd3255;
	div.rn.f64 	%fd3257, %fd3256, 0d41EFFFF4D7600000;
	cvt.rmi.f64.f64 	%fd3258, %fd3257;
	mul.f64 	%fd3259, %fd3258, 0d41EFFFF4D7600000;
	sub.f64 	%fd3260, %fd3256, %fd3259;
	setp.lt.f64 	%p505, %fd3260, 0d0000000000000000;
	add.f64 	%fd3261, %fd3260, 0d41EFFFF4D7600000;
	selp.f64 	%fd3262, %fd3261, %fd3260, %p505;
	setp.lt.f64 	%p506, %fd3262, 0d0000000000000000;
	add.f64 	%fd3263, %fd3262, 0d41EFFFF4D7600000;
	selp.f64 	%fd3264, %fd3263, %fd3262, %p506;
	add.f64 	%fd3265, %fd3240, %fd3264;
	cvt.rn.f64.u32 	%fd3266, %r265;
	mul.f64 	%fd3267, %fd3214, %fd3266;
	div.rn.f64 	%fd3268, %fd3267, 0d41EFFFF4D7600000;
	cvt.rmi.f64.f64 	%fd3269, %fd3268;
	mul.f64 	%fd3270, %fd3269, 0d41EFFFF4D7600000;
	sub.f64 	%fd3271, %fd3267, %fd3270;
	setp.lt.f64 	%p507, %fd3271, 0d0000000000000000;
	add.f64 	%fd3272, %fd3271, 0d41EFFFF4D7600000;
	selp.f64 	%fd3273, %fd3272, %fd3271, %p507;
	mul.f64 	%fd3274, %fd3216, %fd3266;
	div.rn.f64 	%fd3275, %fd3274, 0d41EFFFF4D7600000;
	cvt.rmi.f64.f64 	%fd3276, %fd3275;
	mul.f64 	%fd3277, %fd3276, 0d41EFFFF4D7600000;
	sub.f64 	%fd3278, %fd3274, %fd3277;
	setp.lt.f64 	%p508, %fd3278, 0d0000000000000000;
	add.f64 	%fd3279, %fd3278, 0d41EFFFF4D7600000;
	selp.f64 	%fd3280, %fd3279, %fd3278, %p508;
	fma.rn.f64 	%fd3281, %fd3273, 0d4100000000000000, %fd3280;
	div.rn.f64 	%fd3282, %fd3281, 0d41EFFFF4D7600000;
	cvt.rmi.f64.f64 	%fd3283, %fd3282;
	mul.f64 	%fd3284, %fd3283, 0d41EFFFF4D7600000;
	sub.f64 	%fd3285, %fd3281, %fd3284;
	setp.lt.f64 	%p509, %fd3285, 0d0000000000000000;
	add.f64 	%fd3286, %fd3285, 0d41EFFFF4D7600000;
	selp.f64 	%fd3287, %fd3286, %fd3285, %p509;
	setp.lt.f64 	%p510, %fd3287, 0d0000000000000000;
	add.f64 	%fd3288, %fd3287, 0d41EFFFF4D7600000;
	selp.f64 	%fd3289, %fd3288, %fd3287, %p510;
	add.f64 	%fd3290, %fd3265, %fd3289;
	div.rn.f64 	%fd3291, %fd3290, 0d41EFFFF4D7600000;
	cvt.rmi.f64.f64 	%fd3292, %fd3291;
	mul.f64 	%fd3293, %fd3292, 0d41EFFFF4D7600000;
	sub.f64 	%fd3294, %fd3290, %fd3293;
	setp.lt.f64 	%p511, %fd3294, 0d0000000000000000;
	add.f64 	%fd3295, %fd3294, 0d41EFFFF4D7600000;
	selp.f64 	%fd3296, %fd3295, %fd3294, %p511;
	cvt.rn.f64.u32 	%fd3297, %r260;
	mul.f64 	%fd3298, %fd3204, %fd3297;
	div.rn.f64 	%fd3299, %fd3298, 0d41EFFFF4D7600000;
	cvt.rmi.f64.f64 	%fd3300, %fd3299;
	mul.f64 	%fd3301, %fd3300, 0d41EFFFF4D7600000;
	sub.f64 	%fd3302, %fd3298, %fd3301;
	setp.lt.f64 	%p512, %fd3302, 0d0000000000000000;
	add.f64 	%fd3303, %fd3302, 0d41EFFFF4D7600000;
	selp.f64 	%fd3304, %fd3303, %fd3302, %p512;
	mul.f64 	%fd3305, %fd3206, %fd3297;
	div.rn.f64 	%fd3306, %fd3305, 0d41EFFFF4D7600000;
	cvt.rmi.f64.f64 	%fd3307, %fd3306;
	mul.f64 	%fd3308, %fd3307, 0d41EFFFF4D7600000;
	sub.f64 	%fd3309, %fd3305, %fd3308;
	setp.lt.f64 	%p513, %fd3309, 0d0000000000000000;
	add.f64 	%fd3310, %fd3309, 0d41EFFFF4D7600000;
	selp.f64 	%fd3311, %fd3310, %fd3309, %p513;
	fma.rn.f64 	%fd3312, %fd3304, 0d4100000000000000, %fd3311;
	div.rn.f64 	%fd3313, %fd3312, 0d41EFFFF4D7600000;
	cvt.rmi.f64.f64 	%fd3314, %fd3313;
	mul.f64 	%fd3315, %fd3314, 0d41EFFFF4D7600000;
	sub.f64 	%fd3316, %fd3312, %fd3315;
	setp.lt.f64 	%p514, %fd3316, 0d0000000000000000;
	add.f64 	%fd3317, %fd3316, 0d41EFFFF4D7600000;
	selp.f64 	%fd3318, %fd3317, %fd3316, %p514;
	setp.lt.f64 	%p515, %fd3318, 0d0000000000000000;
	add.f64 	%fd3319, %fd3318, 0d41EFFFF4D7600000;
	selp.f64 	%fd3320, %fd3319, %fd3318, %p515;
	cvt.rn.f64.u32 	%fd3321, %r263;
	mul.f64 	%fd3322, %fd3209, %fd3321;
	div.rn.f64 	%fd3323, %fd3322, 0d41EFFFF4D7600000;
	cvt.rmi.f64.f64 	%fd3324, %fd3323;
	mul.f64 	%fd3325, %fd3324, 0d41EFFFF4D7600000;
	sub.f64 	%fd3326, %fd3322, %fd3325;
	setp.lt.f64 	%p516, %fd3326, 0d0000000000000000;
	add.f64 	%fd3327, %fd3326, 0d41EFFFF4D7600000;
	selp.f64 	%fd3328, %fd3327, %fd3326, %p516;
	mul.f64 	%fd3329, %fd3211, %fd3321;
	div.rn.f64 	%fd3330, %fd3329, 0d41EFFFF4D7600000;
	cvt.rmi.f64.f64 	%fd3331, %fd3330;
	mul.f64 	%fd3332, %fd3331, 0d41EFFFF4D7600000;
	sub.f64 	%fd3333, %fd3329, %fd3332;
	setp.lt.f64 	%p517, %fd3333, 0d0000000000000000;
	add.f64 	%fd3334, %fd3333, 0d41EFFFF4D7600000;
	selp.f64 	%fd3335, %fd3334, %fd3333, %p517;
	fma.rn.f64 	%fd3336, %fd3328, 0d4100000000000000, %fd3335;
	div.rn.f64 	%fd3337, %fd3336, 0d41EFFFF4D7600000;
	cvt.rmi.f64.f64 	%fd3338, %fd3337;
	mul.f64 	%fd3339, %fd3338, 0d41EFFFF4D7600000;
	sub.f64 	%fd3340, %fd3336, %fd3339;
	setp.lt.f64 	%p518, %fd3340, 0d0000000000000000;
	add.f64 	%fd3341, %fd3340, 0d41EFFFF4D7600000;
	selp.f64 	%fd3342, %fd3341, %fd3340, %p518;
	setp.lt.f64 	%p519, %fd3342, 0d0000000000000000;
	add.f64 	%fd3343, %fd3342, 0d41EFFFF4D7600000;
	selp.f64 	%fd3344, %fd3343, %fd3342, %p519;
	add.f64 	%fd3345, %fd3320, %fd3344;
	cvt.rn.f64.u32 	%fd3346, %r266;
	mul.f64 	%fd3347, %fd3214, %fd3346;
	div.rn.f64 	%fd3348, %fd3347, 0d41EFFFF4D7600000;
	cvt.rmi.f64.f64 	%fd3349, %fd3348;
	mul.f64 	%fd3350, %fd3349, 0d41EFFFF4D7600000;
	sub.f64 	%fd3351, %fd3347, %fd3350;
	setp.lt.f64 	%p520, %fd3351, 0d0000000000000000;
	add.f64 	%fd3352, %fd3351, 0d41EFFFF4D7600000;
	selp.f64 	%fd3353, %fd3352, %fd3351, %p520;
	mul.f64 	%fd3354, %fd3216, %fd3346;
	div.rn.f64 	%fd3355, %fd3354, 0d41EFFFF4D7600000;
	cvt.rmi.f64.f64 	%fd3356, %fd3355;
	mul.f64 	%fd3357, %fd3356, 0d41EFFFF4D7600000;
	sub.f64 	%fd3358, %fd3354, %fd3357;
	setp.lt.f64 	%p521, %fd3358, 0d0000000000000000;
	add.f64 	%fd3359, %fd3358, 0d41EFFFF4D7600000;
	selp.f64 	%fd3360, %fd3359, %fd3358, %p521;
	fma.rn.f64 	%fd3361, %fd3353, 0d4100000000000000, %fd3360;
	div.rn.f64 	%fd3362, %fd3361, 0d41EFFFF4D7600000;
	cvt.rmi.f64.f64 	%fd3363, %fd3362;
	mul.f64 	%fd3364, %fd3363, 0d41EFFFF4D7600000;
	sub.f64 	%fd3365, %fd3361, %fd3364;
	setp.lt.f64 	%p522, %fd3365, 0d0000000000000000;
	add.f64 	%fd3366, %fd3365, 0d41EFFFF4D7600000;
	selp.f64 	%fd3367, %fd3366, %fd3365, %p522;
	setp.lt.f64 	%p523, %fd3367, 0d0000000000000000;
	add.f64 	%fd3368, %fd3367, 0d41EFFFF4D7600000;
	selp.f64 	%fd3369, %fd3368, %fd3367, %p523;
	add.f64 	%fd3370, %fd3345, %fd3369;
	div.rn.f64 	%fd3371, %fd3370, 0d41EFFFF4D7600000;
	cvt.rmi.f64.f64 	%fd3372, %fd3371;
	mul.f64 	%fd3373, %fd3372, 0d41EFFFF4D7600000;
	sub.f64 	%fd3374, %fd3370, %fd3373;
	setp.lt.f64 	%p524, %fd3374, 0d0000000000000000;
	add.f64 	%fd3375, %fd3374, 0d41EFFFF4D7600000;
	selp.f64 	%fd3376, %fd3375, %fd3374, %p524;
	cvt.rn.f64.u32 	%fd3377, %r261;
	mul.f64 	%fd3378, %fd3204, %fd3377;
	div.rn.f64 	%fd3379, %fd3378, 0d41EFFFF4D7600000;
	cvt.rmi.f64.f64 	%fd3380, %fd3379;
	mul.f64 	%fd3381, %fd3380, 0d41EFFFF4D7600000;
	sub.f64 	%fd3382, %fd3378, %fd3381;
	setp.lt.f64 	%p525, %fd3382, 0d0000000000000000;
	add.f64 	%fd3383, %fd3382, 0d41EFFFF4D7600000;
	selp.f64 	%fd3384, %fd3383, %fd3382, %p525;
	mul.f64 	%fd3385, %fd3206, %fd3377;
	div.rn.f64 	%fd3386, %fd3385, 0d41EFFFF4D7600000;
	cvt.rmi.f64.f64 	%fd3387, %fd3386;
	mul.f64 	%fd3388, %fd3387, 0d41EFFFF4D7600000;
	sub.f64 	%fd3389, %fd3385, %fd3388;
	setp.lt.f64 	%p526, %fd3389, 0d0000000000000000;
	add.f64 	%fd3390, %fd3389, 0d41EFFFF4D7600000;
	selp.f64 	%fd3391, %fd3390, %fd3389, %p526;
	fma.rn.f64 	%fd3392, %fd3384, 0d4100000000000000, %fd3391;
	div.rn.f64 	%fd3393, %fd3392, 0d41EFFFF4D7600000;
	cvt.rmi.f64.f64 	%fd3394, %fd3393;
	mul.f64 	%fd3395, %fd3394, 0d41EFFFF4D7600000;
	sub.f64 	%fd3396, %fd3392, %fd3395;
	setp.lt.f64 	%p527, %fd3396, 0d0000000000000000;
	add.f64 	%fd3397, %fd3396, 0d41EFFFF4D7600000;
	selp.f64 	%fd3398, %fd3397, %fd3396, %p527;
	setp.lt.f64 	%p528, %fd3398, 0d0000000000000000;
	add.f64 	%fd3399, %fd3398, 0d41EFFFF4D7600000;
	selp.f64 	%fd3400, %fd3399, %fd3398, %p528;
	cvt.rn.f64.u32 	%fd3401, %r264;
	mul.f64 	%fd3402, %fd3209, %fd3401;
	div.rn.f64 	%fd3403, %fd3402, 0d41EFFFF4D7600000;
	cvt.rmi.f64.f64 	%fd3404, %fd3403;
	mul.f64 	%fd3405, %fd3404, 0d41EFFFF4D7600000;
	sub.f64 	%fd3406, %fd3402, %fd3405;
	setp.lt.f64 	%p529, %fd3406, 0d0000000000000000;
	add.f64 	%fd3407, %fd3406, 0d41EFFFF4D7600000;
	selp.f64 	%fd3408, %fd3407, %fd3406, %p529;
	mul.f64 	%fd3409, %fd3211, %fd3401;
	div.rn.f64 	%fd3410, %fd3409, 0d41EFFFF4D7600000;
	cvt.rmi.f64.f64 	%fd3411, %fd3410;
	mul.f64 	%fd3412, %fd3411, 0d41EFFFF4D7600000;
	sub.f64 	%fd3413, %fd3409, %fd3412;
	setp.lt.f64 	%p530, %fd3413, 0d0000000000000000;
	add.f64 	%fd3414, %fd3413, 0d41EFFFF4D7600000;
	selp.f64 	%fd3415, %fd3414, %fd3413, %p530;
	fma.rn.f64 	%fd3416, %fd3408, 0d4100000000000000, %fd3415;
	div.rn.f64 	%fd3417, %fd3416, 0d41EFFFF4D7600000;
	cvt.rmi.f64.f64 	%fd3418, %fd3417;
	mul.f64 	%fd3419, %fd3418, 0d41EFFFF4D7600000;
	sub.f64 	%fd3420, %fd3416, %fd3419;
	setp.lt.f64 	%p531, %fd3420, 0d0000000000000000;
	add.f64 	%fd3421, %fd3420, 0d41EFFFF4D7600000;
	selp.f64 	%fd3422, %fd3421, %fd3420, %p531;
	setp.lt.f64 	%p532, %fd3422, 0d0000000000000000;
	add.f64 	%fd3423, %fd3422, 0d41EFFFF4D7600000;
	selp.f64 	%fd3424, %fd3423, %fd3422, %p532;
	add.f64 	%fd3425, %fd3400, %fd3424;
	cvt.rn.f64.u32 	%fd3426, %r267;
	mul.f64 	%fd3427, %fd3214, %fd3426;
	div.rn.f64 	%fd3428, %fd3427, 0d41EFFFF4D7600000;
	cvt.rmi.f64.f64 	%fd3429, %fd3428;
	mul.f64 	%fd3430, %fd3429, 0d41EFFFF4D7600000;
	sub.f64 	%fd3431, %fd3427, %fd3430;
	setp.lt.f64 	%p533, %fd3431, 0d0000000000000000;
	add.f64 	%fd3432, %fd3431, 0d41EFFFF4D7600000;
	selp.f64 	%fd3433, %fd3432, %fd3431, %p533;
	mul.f64 	%fd3434, %fd3216, %fd3426;
	div.rn.f64 	%fd3435, %fd3434, 0d41EFFFF4D7600000;
	cvt.rmi.f64.f64 	%fd3436, %fd3435;
	mul.f64 	%fd3437, %fd3436, 0d41EFFFF4D7600000;
	sub.f64 	%fd3438, %fd3434, %fd3437;
	setp.lt.f64 	%p534, %fd3438, 0d0000000000000000;
	add.f64 	%fd3439, %fd3438, 0d41EFFFF4D7600000;
	selp.f64 	%fd3440, %fd3439, %fd3438, %p534;
	fma.rn.f64 	%fd3441, %fd3433, 0d4100000000000000, %fd3440;
	div.rn.f64 	%fd3442, %fd3441, 0d41EFFFF4D7600000;
	cvt.rmi.f64.f64 	%fd3443, %fd3442;
	mul.f64 	%fd3444, %fd3443, 0d41EFFFF4D7600000;
	sub.f64 	%fd3445, %fd3441, %fd3444;
	setp.lt.f64 	%p535, %fd3445, 0d0000000000000000;
	add.f64 	%fd3446, %fd3445, 0d41EFFFF4D7600000;
	selp.f64 	%fd3447, %fd3446, %fd3445, %p535;
	setp.lt.f64 	%p536, %fd3447, 0d0000000000000000;
	add.f64 	%fd3448, %fd3447, 0d41EFFFF4D7600000;
	selp.f64 	%fd3449, %fd3448, %fd3447, %p536;
	add.f64 	%fd3450, %fd3425, %fd3449;
	div.rn.f64 	%fd3451, %fd3450, 0d41EFFFF4D7600000;
	cvt.rmi.f64.f64 	%fd3452, %fd3451;
	mul.f64 	%fd3453, %fd3452, 0d41EFFFF4D7600000;
	sub.f64 	%fd3454, %fd3450, %fd3453;
	setp.lt.f64 	%p537, %fd3454, 0d0000000000000000;
	add.f64 	%fd3455, %fd3454, 0d41EFFFF4D7600000;
	selp.f64 	%fd3456, %fd3455, %fd3454, %p537;
	ld.global.u32 	%r182, [%rd41+-4];
	cvt.rn.f64.u32 	%fd3457, %r182;
	mul.f64 	%fd3458, %fd3457, 0d3EE0000000000000;
	cvt.rmi.f64.f64 	%fd3459, %fd3458;
	mul.f64 	%fd3460, %fd3459, 0d4100000000000000;
	sub.f64 	%fd3461, %fd3457, %fd3460;
	ld.global.u32 	%r183, [%rd41];
	cvt.rn.f64.u32 	%fd3462, %r183;
	mul.f64 	%fd3463, %fd3462, 0d3EE0000000000000;
	cvt.rmi.f64.f64 	%fd3464, %fd3463;
	mul.f64 	%fd3465, %fd3464, 0d4100000000000000;
	sub.f64 	%fd3466, %fd3462, %fd3465;
	ld.global.u32 	%r184, [%rd41+4];
	cvt.rn.f64.u32 	%fd3467, %r184;
	mul.f64 	%fd3468, %fd3467, 0d3EE0000000000000;
	cvt.rmi.f64.f64 	%fd3469, %fd3468;
	mul.f64 	%fd3470, %fd3469, 0d4100000000000000;
	sub.f64 	%fd3471, %fd3467, %fd3470;
	mul.f64 	%fd3472, %fd3459, %fd3217;
	div.rn.f64 	%fd3473, %fd3472, 0d41EFFFF4D7600000;
	cvt.rmi.f64.f64 	%fd3474, %fd3473;
	mul.f64 	%fd3475, %fd3474, 0d41EFFFF4D7600000;
	sub.f64 	%fd3476, %fd3472, %fd3475;
	setp.lt.f64 	%p538, %fd3476, 0d0000000000000000;
	add.f64 	%fd3477, %fd3476, 0d41EFFFF4D7600000;
	selp.f64 	%fd3478, %fd3477, %fd3476, %p538;
	mul.f64 	%fd3479, %fd3461, %fd3217;
	div.rn.f64 	%fd3480, %fd3479, 0d41EFFFF4D7600000;
	cvt.rmi.f64.f64 	%fd3481, %fd3480;
	mul.f64 	%fd3482, %fd3481, 0d41EFFFF4D7600000;
	sub.f64 	%fd3483, %fd3479, %fd3482;
	setp.lt.f64 	%p539, %fd3483, 0d0000000000000000;
	add.f64 	%fd3484, %fd3483, 0d41EFFFF4D7600000;
	selp.f64 	%fd3485, %fd3484, %fd3483, %p539;
	fma.rn.f64 	%fd3486, %fd3478, 0d4100000000000000, %fd3485;
	div.rn.f64 	%fd3487, %fd3486, 0d41EFFFF4D7600000;
	cvt.rmi.f64.f64 	%fd3488, %fd3487;
	mul.f64 	%fd3489, %fd3488, 0d41EFFFF4D7600000;
	sub.f64 	%fd3490, %fd3486, %fd3489;
	setp.lt.f64 	%p540, %fd3490, 0d0000000000000000;
	add.f64 	%fd3491, %fd3490, 0d41EFFFF4D7600000;
	selp.f64 	%fd3492, %fd3491, %fd3490, %p540;
	setp.lt.f64 	%p541, %fd3492, 0d0000000000000000;
	add.f64 	%fd3493, %fd3492, 0d41EFFFF4D7600000;
	selp.f64 	%fd3494, %fd3493, %fd3492, %p541;
	mul.f64 	%fd3495, %fd3464, %fd3241;
	div.rn.f64 	%fd3496, %fd3495, 0d41EFFFF4D7600000;
	cvt.rmi.f64.f64 	%fd3497, %fd3496;
	mul.f64 	%fd3498, %fd3497, 0d41EFFFF4D7600000;
	sub.f64 	%fd3499, %fd3495, %fd3498;
	setp.lt.f64 	%p542, %fd3499, 0d0000000000000000;
	add.f64 	%fd3500, %fd3499, 0d41EFFFF4D7600000;
	selp.f64 	%fd3501, %fd3500, %fd3499, %p542;
	mul.f64 	%fd3502, %fd3466, %fd3241;
	div.rn.f64 	%fd3503, %fd3502, 0d41EFFFF4D7600000;
	cvt.rmi.f64.f64 	%fd3504, %fd3503;
	mul.f64 	%fd3505, %fd3504, 0d41EFFFF4D7600000;
	sub.f64 	%fd3506, %fd3502, %fd3505;
	setp.lt.f64 	%p543, %fd3506, 0d0000000000000000;
	add.f64 	%fd3507, %fd3506, 0d41EFFFF4D7600000;
	selp.f64 	%fd3508, %fd3507, %fd3506, %p543;
	fma.rn.f64 	%fd3509, %fd3501, 0d4100000000000000, %fd3508;
	div.rn.f64 	%fd3510, %fd3509, 0d41EFFFF4D7600000;
	cvt.rmi.f64.f64 	%fd3511, %fd3510;
	mul.f64 	%fd3512, %fd3511, 0d41EFFFF4D7600000;
	sub.f64 	%fd3513, %fd3509, %fd3512;
	setp.lt.f64 	%p544, %fd3513, 0d0000000000000000;
	add.f64 	%fd3514, %fd3513, 0d41EFFFF4D7600000;
	selp.f64 	%fd3515, %fd3514, %fd3513, %p544;
	setp.lt.f64 	%p545, %fd3515, 0d0000000000000000;
	add.f64 	%fd3516, %fd3515, 0d41EFFFF4D7600000;
	selp.f64 	%fd3517, %fd3516, %fd3515, %p545;
	add.f64 	%fd3518, %fd3494, %fd3517;
	mul.f64 	%fd3519, %fd3469, %fd3266;
	div.rn.f64 	%fd3520, %fd3519, 0d41EFFFF4D7600000;
	cvt.rmi.f64.f64 	%fd3521, %fd3520;
	mul.f64 	%fd3522, %fd3521, 0d41EFFFF4D7600000;
	sub.f64 	%fd3523, %fd3519, %fd3522;
	setp.lt.f64 	%p546, %fd3523, 0d0000000000000000;
	add.f64 	%fd3524, %fd3523, 0d41EFFFF4D7600000;
	selp.f64 	%fd3525, %fd3524, %fd3523, %p546;
	mul.f64 	%fd3526, %fd3471, %fd3266;
	div.rn.f64 	%fd3527, %fd3526, 0d41EFFFF4D7600000;
	cvt.rmi.f64.f64 	%fd3528, %fd3527;
	mul.f64 	%fd3529, %fd3528, 0d41EFFFF4D7600000;
	sub.f64 	%fd3530, %fd3526, %fd3529;
	setp.lt.f64 	%p547, %fd3530, 0d0000000000000000;
	add.f64 	%fd3531, %fd3530, 0d41EFFFF4D7600000;
	selp.f64 	%fd3532, %fd3531, %fd3530, %p547;
	fma.rn.f64 	%fd3533, %fd3525, 0d4100000000000000, %fd3532;
	div.rn.f64 	%fd3534, %fd3533, 0d41EFFFF4D7600000;
	cvt.rmi.f64.f64 	%fd3535, %fd3534;
	mul.f64 	%fd3536, %fd3535, 0d41EFFFF4D7600000;
	sub.f64 	%fd3537, %fd3533, %fd3536;
	setp.lt.f64 	%p548, %fd3537, 0d0000000000000000;
	add.f64 	%fd3538, %fd3537, 0d41EFFFF4D7600000;
	selp.f64 	%fd3539, %fd3538, %fd3537, %p548;
	setp.lt.f64 	%p549, %fd3539, 0d0000000000000000;
	add.f64 	%fd3540, %fd3539, 0d41EFFFF4D7600000;
	selp.f64 	%fd3541, %fd3540, %fd3539, %p549;
	add.f64 	%fd3542, %fd3518, %fd3541;
	div.rn.f64 	%fd3543, %fd3542, 0d41EFFFF4D7600000;
	cvt.rmi.f64.f64 	%fd3544, %fd3543;
	mul.f64 	%fd3545, %fd3544, 0d41EFFFF4D7600000;
	sub.f64 	%fd3546, %fd3542, %fd3545;
	setp.lt.f64 	%p550, %fd3546, 0d0000000000000000;
	add.f64 	%fd3547, %fd3546, 0d41EFFFF4D7600000;
	selp.f64 	%fd3548, %fd3547, %fd3546, %p550;
	mul.f64 	%fd3549, %fd3459, %fd3297;
	div.rn.f64 	%fd3550, %fd3549, 0d41EFFFF4D7600000;
	cvt.rmi.f64.f64 	%fd3551, %fd3550;
	mul.f64 	%fd3552, %fd3551, 0d41EFFFF4D7600000;
	sub.f64 	%fd3553, %fd3549, %fd3552;
	setp.lt.f64 	%p551, %fd3553, 0d0000000000000000;
	add.f64 	%fd3554, %fd3553, 0d41EFFFF4D7600000;
	selp.f64 	%fd3555, %fd3554, %fd3553, %p551;
	mul.f64 	%fd3556, %fd3461, %fd3297;
	div.rn.f64 	%fd3557, %fd3556, 0d41EFFFF4D7600000;
	cvt.rmi.f64.f64 	%fd3558, %fd3557;
	mul.f64 	%fd3559, %fd3558, 0d41EFFFF4D7600000;
	sub.f64 	%fd3560, %fd3556, %fd3559;
	setp.lt.f64 	%p552, %fd3560, 0d0000000000000000;
	add.f64 	%fd3561, %fd3560, 0d41EFFFF4D7600000;
	selp.f64 	%fd3562, %fd3561, %fd3560, %p552;
	fma.rn.f64 	%fd3563, %fd3555, 0d4100000000000000, %fd3562;
	div.rn.f64 	%fd3564, %fd3563, 0d41EFFFF4D7600000;
	cvt.rmi.f64.f64 	%fd3565, %fd3564;
	mul.f64 	%fd3566, %fd3565, 0d41EFFFF4D7600000;
	sub.f64 	%fd3567, %fd3563, %fd3566;
	setp.lt.f64 	%p553, %fd3567, 0d0000000000000000;
	add.f64 	%fd3568, %fd3567, 0d41EFFFF4D7600000;
	selp.f64 	%fd3569, %fd3568, %fd3567, %p553;
	setp.lt.f64 	%p554, %fd3569, 0d0000000000000000;
	add.f64 	%fd3570, %fd3569, 0d41EFFFF4D7600000;
	selp.f64 	%fd3571, %fd3570, %fd3569, %p554;
	mul.f64 	%fd3572, %fd3464, %fd3321;
	div.rn.f64 	%fd3573, %fd3572, 0d41EFFFF4D7600000;
	cvt.rmi.f64.f64 	%fd3574, %fd3573;
	mul.f64 	%fd3575, %fd3574, 0d41EFFFF4D7600000;
	sub.f64 	%fd3576, %fd3572, %fd3575;
	setp.lt.f64 	%p555, %fd3576, 0d0000000000000000;
	add.f64 	%fd3577, %fd3576, 0d41EFFFF4D7600000;
	selp.f64 	%fd3578, %fd3577, %fd3576, %p555;
	mul.f64 	%fd3579, %fd3466, %fd3321;
	div.rn.f64 	%fd3580, %fd3579, 0d41EFFFF4D7600000;
	cvt.rmi.f64.f64 	%fd3581, %fd3580;
	mul.f64 	%fd3582, %fd3581, 0d41EFFFF4D7600000;
	sub.f64 	%fd3583, %fd3579, %fd3582;
	setp.lt.f64 	%p556, %fd3583, 0d0000000000000000;
	add.f64 	%fd3584, %fd3583, 0d41EFFFF4D7600000;
	selp.f64 	%fd3585, %fd3584, %fd3583, %p556;
	fma.rn.f64 	%fd3586, %fd3578, 0d4100000000000000, %fd3585;
	div.rn.f64 	%fd3587, %fd3586, 0d41EFFFF4D7600000;
	cvt.rmi.f64.f64 	%fd3588, %fd3587;
	mul.f64 	%fd3589, %fd3588, 0d41EFFFF4D7600000;
	sub.f64 	%fd3590, %fd3586, %fd3589;
	setp.lt.f64 	%p557, %fd3590, 0d0000000000000000;
	add.f64 	%fd3591, %fd3590, 0d41EFFFF4D7600000;
	selp.f64 	%fd3592, %fd3591, %fd3590, %p557;
	setp.lt.f64 	%p558, %fd3592, 0d0000000000000000;
	add.f64 	%fd3593, %fd3592, 0d41EFFFF4D7600000;
	selp.f64 	%fd3594, %fd3593, %fd3592, %p558;
	add.f64 	%fd3595, %fd3571, %fd3594;
	mul.f64 	%fd3596, %fd3469, %fd3346;
	div.rn.f64 	%fd3597, %fd3596, 0d41EFFFF4D7600000;
	cvt.rmi.f64.f64 	%fd3598, %fd3597;
	mul.f64 	%fd3599, %fd3598, 0d41EFFFF4D7600000;
	sub.f64 	%fd3600, %fd3596, %fd3599;
	setp.lt.f64 	%p559, %fd3600, 0d0000000000000000;
	add.f64 	%fd3601, %fd3600, 0d41EFFFF4D7600000;
	selp.f64 	%fd3602, %fd3601, %fd3600, %p559;
	mul.f64 	%fd3603, %fd3471, %fd3346;
	div.rn.f64 	%fd3604, %fd3603, 0d41EFFFF4D7600000;
	cvt.rmi.f64.f64 	%fd3605, %fd3604;
	mul.f64 	%fd3606, %fd3605, 0d41EFFFF4D7600000;
	sub.f64 	%fd3607, %fd3603, %fd3606;
	setp.lt.f64 	%p560, %fd3607, 0d0000000000000000;
	add.f64 	%fd3608, %fd3607, 0d41EFFFF4D7600000;
	selp.f64 	%fd3609, %fd3608, %fd3607, %p560;
	fma.rn.f64 	%fd3610, %fd3602, 0d4100000000000000, %fd3609;
	div.rn.f64 	%fd3611, %fd3610, 0d41EFFFF4D7600000;
	cvt.rmi.f64.f64 	%fd3612, %fd3611;
	mul.f64 	%fd3613, %fd3612, 0d41EFFFF4D7600000;
	sub.f64 	%fd3614, %fd3610, %fd3613;
	setp.lt.f64 	%p561, %fd3614, 0d0000000000000000;
	add.f64 	%fd3615, %fd3614, 0d41EFFFF4D7600000;
	selp.f64 	%fd3616, %fd3615, %fd3614, %p561;
	setp.lt.f64 	%p562, %fd3616, 0d0000000000000000;
	add.f64 	%fd3617, %fd3616, 0d41EFFFF4D7600000;
	selp.f64 	%fd3618, %fd3617, %fd3616, %p562;
	add.f64 	%fd3619, %fd3595, %fd3618;
	div.rn.f64 	%fd3620, %fd3619, 0d41EFFFF4D7600000;
	cvt.rmi.f64.f64 	%fd3621, %fd3620;
	mul.f64 	%fd3622, %fd3621, 0d41EFFFF4D7600000;
	sub.f64 	%fd3623, %fd3619, %fd3622;
	setp.lt.f64 	%p563, %fd3623, 0d0000000000000000;
	add.f64 	%fd3624, %fd3623, 0d41EFFFF4D7600000;
	selp.f64 	%fd3625, %fd3624, %fd3623, %p563;
	mul.f64 	%fd3626, %fd3459, %fd3377;
	div.rn.f64 	%fd3627, %fd3626, 0d41EFFFF4D7600000;
	cvt.rmi.f64.f64 	%fd3628, %fd3627;
	mul.f64 	%fd3629, %fd3628, 0d41EFFFF4D7600000;
	sub.f64 	%fd3630, %fd3626, %fd3629;
	setp.lt.f64 	%p564, %fd3630, 0d0000000000000000;
	add.f64 	%fd3631, %fd3630, 0d41EFFFF4D7600000;
	selp.f64 	%fd3632, %fd3631, %fd3630, %p564;
	mul.f64 	%fd3633, %fd3461, %fd3377;
	div.rn.f64 	%fd3634, %fd3633, 0d41EFFFF4D7600000;
	cvt.rmi.f64.f64 	%fd3635, %fd3634;
	mul.f64 	%fd3636, %fd3635, 0d41EFFFF4D7600000;
	sub.f64 	%fd3637, %fd3633, %fd3636;
	setp.lt.f64 	%p565, %fd3637, 0d0000000000000000;
	add.f64 	%fd3638, %fd3637, 0d41EFFFF4D7600000;
	selp.f64 	%fd3639, %fd3638, %fd3637, %p565;
	fma.rn.f64 	%fd3640, %fd3632, 0d4100000000000000, %fd3639;
	div.rn.f64 	%fd3641, %fd3640, 0d41EFFFF4D7600000;
	cvt.rmi.f64.f64 	%fd3642, %fd3641;
	mul.f64 	%fd3643, %fd3642, 0d41EFFFF4D7600000;
	sub.f64 	%fd3644, %fd3640, %fd3643;
	setp.lt.f64 	%p566, %fd3644, 0d0000000000000000;
	add.f64 	%fd3645, %fd3644, 0d41EFFFF4D7600000;
	selp.f64 	%fd3646, %fd3645, %fd3644, %p566;
	setp.lt.f64 	%p567, %fd3646, 0d0000000000000000;
	add.f64 	%fd3647, %fd3646, 0d41EFFFF4D7600000;
	selp.f64 	%fd3648, %fd3647, %fd3646, %p567;
	mul.f64 	%fd3649, %fd3464, %fd3401;
	div.rn.f64 	%fd3650, %fd3649, 0d41EFFFF4D7600000;
	cvt.rmi.f64.f64 	%fd3651, %fd3650;
	mul.f64 	%fd3652, %fd3651, 0d41EFFFF4D7600000;
	sub.f64 	%fd3653, %fd3649, %fd3652;
	setp.lt.f64 	%p568, %fd3653, 0d0000000000000000;
	add.f64 	%fd3654, %fd3653, 0d41EFFFF4D7600000;
	selp.f64 	%fd3655, %fd3654, %fd3653, %p568;
	mul.f64 	%fd3656, %fd3466, %fd3401;
	div.rn.f64 	%fd3657, %fd3656, 0d41EFFFF4D7600000;
	cvt.rmi.f64.f64 	%fd3658, %fd3657;
	mul.f64 	%fd3659, %fd3658, 0d41EFFFF4D7600000;
	sub.f64 	%fd3660, %fd3656, %fd3659;
	setp.lt.f64 	%p569, %fd3660, 0d0000000000000000;
	add.f64 	%fd3661, %fd3660, 0d41EFFFF4D7600000;
	selp.f64 	%fd3662, %fd3661, %fd3660, %p569;
	fma.rn.f64 	%fd3663, %fd3655, 0d4100000000000000, %fd3662;
	div.rn.f64 	%fd3664, %fd3663, 0d41EFFFF4D7600000;
	cvt.rmi.f64.f64 	%fd3665, %fd3664;
	mul.f64 	%fd3666, %fd3665, 0d41EFFFF4D7600000;
	sub.f64 	%fd3667, %fd3663, %fd3666;
	setp.lt.f64 	%p570, %fd3667, 0d0000000000000000;
	add.f64 	%fd3668, %fd3667, 0d41EFFFF4D7600000;
	selp.f64 	%fd3669, %fd3668, %fd3667, %p570;
	setp.lt.f64 	%p571, %fd3669, 0d0000000000000000;
	add.f64 	%fd3670, %fd3669, 0d41EFFFF4D7600000;
	selp.f64 	%fd3671, %fd3670, %fd3669, %p571;
	add.f64 	%fd3672, %fd3648, %fd3671;
	mul.f64 	%fd3673, %fd3469, %fd3426;
	div.rn.f64 	%fd3674, %fd3673, 0d41EFFFF4D7600000;
	cvt.rmi.f64.f64 	%fd3675, %fd3674;
	mul.f64 	%fd3676, %fd3675, 0d41EFFFF4D7600000;
	sub.f64 	%fd3677, %fd3673, %fd3676;
	setp.lt.f64 	%p572, %fd3677, 0d0000000000000000;
	add.f64 	%fd3678, %fd3677, 0d41EFFFF4D7600000;
	selp.f64 	%fd3679, %fd3678, %fd3677, %p572;
	mul.f64 	%fd3680, %fd3471, %fd3426;
	div.rn.f64 	%fd3681, %fd3680, 0d41EFFFF4D7600000;
	cvt.rmi.f64.f64 	%fd3682, %fd3681;
	mul.f64 	%fd3683, %fd3682, 0d41EFFFF4D7600000;
	sub.f64 	%fd3684, %fd3680, %fd3683;
	setp.lt.f64 	%p573, %fd3684, 0d0000000000000000;
	add.f64 	%fd3685, %fd3684, 0d41EFFFF4D7600000;
	selp.f64 	%fd3686, %fd3685, %fd3684, %p573;
	fma.rn.f64 	%fd3687, %fd3679, 0d4100000000000000, %fd3686;
	div.rn.f64 	%fd3688, %fd3687, 0d41EFFFF4D7600000;
	cvt.rmi.f64.f64 	%fd3689, %fd3688;
	mul.f64 	%fd3690, %fd3689, 0d41EFFFF4D7600000;
	sub.f64 	%fd3691, %fd3687, %fd3690;
	setp.lt.f64 	%p574, %fd3691, 0d0000000000000000;
	add.f64 	%fd3692, %fd3691, 0d41EFFFF4D7600000;
	selp.f64 	%fd3693, %fd3692, %fd3691, %p574;
	setp.lt.f64 	%p575, %fd3693, 0d0000000000000000;
	add.f64 	%fd3694, %fd3693, 0d41EFFFF4D7600000;
	selp.f64 	%fd3695, %fd3694, %fd3693, %p575;
	add.f64 	%fd3696, %fd3672, %fd3695;
	div.rn.f64 	%fd3697, %fd3696, 0d41EFFFF4D7600000;
	cvt.rmi.f64.f64 	%fd3698, %fd3697;
	mul.f64 	%fd3699, %fd3698, 0d41EFFFF4D7600000;
	sub.f64 	%fd3700, %fd3696, %fd3699;
	setp.lt.f64 	%p576, %fd3700, 0d0000000000000000;
	add.f64 	%fd3701, %fd3700, 0d41EFFFF4D7600000;
	selp.f64 	%fd3702, %fd3701, %fd3700, %p576;
	ld.global.u32 	%r185, [%rd41+8];
	cvt.rn.f64.u32 	%fd3703, %r185;
	mul.f64 	%fd3704, %fd3703, 0d3EE0000000000000;
	cvt.rmi.f64.f64 	%fd3705, %fd3704;
	mul.f64 	%fd3706, %fd3705, 0d4100000000000000;
	sub.f64 	%fd3707, %fd3703, %fd3706;
	ld.global.u32 	%r186, [%rd41+12];
	cvt.rn.f64.u32 	%fd3708, %r186;
	mul.f64 	%fd3709, %fd3708, 0d3EE0000000000000;
	cvt.rmi.f64.f64 	%fd3710, %fd3709;
	mul.f64 	%fd3711, %fd3710, 0d4100000000000000;
	sub.f64 	%fd3712, %fd3708, %fd3711;
	ld.global.u32 	%r187, [%rd41+16];
	cvt.rn.f64.u32 	%fd3713, %r187;
	mul.f64 	%fd3714, %fd3713, 0d3EE0000000000000;
	cvt.rmi.f64.f64 	%fd3715, %fd3714;
	mul.f64 	%fd3716, %fd3715, 0d4100000000000000;
	sub.f64 	%fd3717, %fd3713, %fd3716;
	mul.f64 	%fd3718, %fd3705, %fd3217;
	div.rn.f64 	%fd3719, %fd3718, 0d41EFFFF4D7600000;
	cvt.rmi.f64.f64 	%fd3720, %fd3719;
	mul.f64 	%fd3721, %fd3720, 0d41EFFFF4D7600000;
	sub.f64 	%fd3722, %fd3718, %fd3721;
	setp.lt.f64 	%p577, %fd3722, 0d0000000000000000;
	add.f64 	%fd3723, %fd3722, 0d41EFFFF4D7600000;
	selp.f64 	%fd3724, %fd3723, %fd3722, %p577;
	mul.f64 	%fd3725, %fd3707, %fd3217;
	div.rn.f64 	%fd3726, %fd3725, 0d41EFFFF4D7600000;
	cvt.rmi.f64.f64 	%fd3727, %fd3726;
	mul.f64 	%fd3728, %fd3727, 0d41EFFFF4D7600000;
	sub.f64 	%fd3729, %fd3725, %fd3728;
	setp.lt.f64 	%p578, %fd3729, 0d0000000000000000;
	add.f64 	%fd3730, %fd3729, 0d41EFFFF4D7600000;
	selp.f64 	%fd3731, %fd3730, %fd3729, %p578;
	fma.rn.f64 	%fd3732, %fd3724, 0d4100000000000000, %fd3731;
	div.rn.f64 	%fd3733, %fd3732, 0d41EFFFF4D7600000;
	cvt.rmi.f64.f64 	%fd3734, %fd3733;
	mul.f64 	%fd3735, %fd3734, 0d41EFFFF4D7600000;
	sub.f64 	%fd3736, %fd3732, %fd3735;
	setp.lt.f64 	%p579, %fd3736, 0d0000000000000000;
	add.f64 	%fd3737, %fd3736, 0d41EFFFF4D7600000;
	selp.f64 	%fd3738, %fd3737, %fd3736, %p579;
	setp.lt.f64 	%p580, %fd3738, 0d0000000000000000;
	add.f64 	%fd3739, %fd3738, 0d41EFFFF4D7600000;
	selp.f64 	%fd3740, %fd3739, %fd3738, %p580;
	mul.f64 	%fd3741, %fd3710, %fd3241;
	div.rn.f64 	%fd3742, %fd3741, 0d41EFFFF4D7600000;
	cvt.rmi.f64.f64 	%fd3743, %fd3742;
	mul.f64 	%fd3744, %fd3743, 0d41EFFFF4D7600000;
	sub.f64 	%fd3745, %fd3741, %fd3744;
	setp.lt.f64 	%p581, %fd3745, 0d0000000000000000;
	add.f64 	%fd3746, %fd3745, 0d41EFFFF4D7600000;
	selp.f64 	%fd3747, %fd3746, %fd3745, %p581;
	mul.f64 	%fd3748, %fd3712, %fd3241;
	div.rn.f64 	%fd3749, %fd3748, 0d41EFFFF4D7600000;
	cvt.rmi.f64.f64 	%fd3750, %fd3749;
	mul.f64 	%fd3751, %fd3750, 0d41EFFFF4D7600000;
	sub.f64 	%fd3752, %fd3748, %fd3751;
	setp.lt.f64 	%p582, %fd3752, 0d0000000000000000;
	add.f64 	%fd3753, %fd3752, 0d41EFFFF4D7600000;
	selp.f64 	%fd3754, %fd3753, %fd3752, %p582;
	fma.rn.f64 	%fd3755, %fd3747, 0d4100000000000000, %fd3754;
	div.rn.f64 	%fd3756, %fd3755, 0d41EFFFF4D7600000;
	cvt.rmi.f64.f64 	%fd3757, %fd3756;
	mul.f64 	%fd3758, %fd3757, 0d41EFFFF4D7600000;
	sub.f64 	%fd3759, %fd3755, %fd3758;
	setp.lt.f64 	%p583, %fd3759, 0d0000000000000000;
	add.f64 	%fd3760, %fd3759, 0d41EFFFF4D7600000;
	selp.f64 	%fd3761, %fd3760, %fd3759, %p583;
	setp.lt.f64 	%p584, %fd3761, 0d0000000000000000;
	add.f64 	%fd3762, %fd3761, 0d41EFFFF4D7600000;
	selp.f64 	%fd3763, %fd3762, %fd3761, %p584;
	add.f64 	%fd3764, %fd3740, %fd3763;
	mul.f64 	%fd3765, %fd3715, %fd3266;
	div.rn.f64 	%fd3766, %fd3765, 0d41EFFFF4D7600000;
	cvt.rmi.f64.f64 	%fd3767, %fd3766;
	mul.f64 	%fd3768, %fd3767, 0d41EFFFF4D7600000;
	sub.f64 	%fd3769, %fd3765, %fd3768;
	setp.lt.f64 	%p585, %fd3769, 0d0000000000000000;
	add.f64 	%fd3770, %fd3769, 0d41EFFFF4D7600000;
	selp.f64 	%fd3771, %fd3770, %fd3769, %p585;
	mul.f64 	%fd3772, %fd3717, %fd3266;
	div.rn.f64 	%fd3773, %fd3772, 0d41EFFFF4D7600000;
	cvt.rmi.f64.f64 	%fd3774, %fd3773;
	mul.f64 	%fd3775, %fd3774, 0d41EFFFF4D7600000;
	sub.f64 	%fd3776, %fd3772, %fd3775;
	setp.lt.f64 	%p586, %fd3776, 0d0000000000000000;
	add.f64 	%fd3777, %fd3776, 0d41EFFFF4D7600000;
	selp.f64 	%fd3778, %fd3777, %fd3776, %p586;
	fma.rn.f64 	%fd3779, %fd3771, 0d4100000000000000, %fd3778;
	div.rn.f64 	%fd3780, %fd3779, 0d41EFFFF4D7600000;
	cvt.rmi.f64.f64 	%fd3781, %fd3780;
	mul.f64 	%fd3782, %fd3781, 0d41EFFFF4D7600000;
	sub.f64 	%fd3783, %fd3779, %fd3782;
	setp.lt.f64 	%p587, %fd3783, 0d0000000000000000;
	add.f64 	%fd3784, %fd3783, 0d41EFFFF4D7600000;
	selp.f64 	%fd3785, %fd3784, %fd3783, %p587;
	setp.lt.f64 	%p588, %fd3785, 0d0000000000000000;
	add.f64 	%fd3786, %fd3785, 0d41EFFFF4D7600000;
	selp.f64 	%fd3787, %fd3786, %fd3785, %p588;
	add.f64 	%fd3788, %fd3764, %fd3787;
	div.rn.f64 	%fd3789, %fd3788, 0d41EFFFF4D7600000;
	cvt.rmi.f64.f64 	%fd3790, %fd3789;
	mul.f64 	%fd3791, %fd3790, 0d41EFFFF4D7600000;
	sub.f64 	%fd3792, %fd3788, %fd3791;
	setp.lt.f64 	%p589, %fd3792, 0d0000000000000000;
	add.f64 	%fd3793, %fd3792, 0d41EFFFF4D7600000;
	selp.f64 	%fd3794, %fd3793, %fd3792, %p589;
	mul.f64 	%fd3795, %fd3705, %fd3297;
	div.rn.f64 	%fd3796, %fd3795, 0d41EFFFF4D7600000;
	cvt.rmi.f64.f64 	%fd3797, %fd3796;
	mul.f64 	%fd3798, %fd3797, 0d41EFFFF4D7600000;
	sub.f64 	%fd3799, %fd3795, %fd3798;
	setp.lt.f64 	%p590, %fd3799, 0d0000000000000000;
	add.f64 	%fd3800, %fd3799, 0d41EFFFF4D7600000;
	selp.f64 	%fd3801, %fd3800, %fd3799, %p590;
	mul.f64 	%fd3802, %fd3707, %fd3297;
	div.rn.f64 	%fd3803, %fd3802, 0d41EFFFF4D7600000;
	cvt.rmi.f64.f64 	%fd3804, %fd3803;
	mul.f64 	%fd3805, %fd3804, 0d41EFFFF4D7600000;
	sub.f64 	%fd3806, %fd3802, %fd3805;
	setp.lt.f64 	%p591, %fd3806, 0d0000000000000000;
	add.f64 	%fd3807, %fd3806, 0d41EFFFF4D7600000;
	selp.f64 	%fd3808, %fd3807, %fd3806, %p591;
	fma.rn.f64 	%fd3809, %fd3801, 0d4100000000000000, %fd3808;
	div.rn.f64 	%fd3810, %fd3809, 0d41EFFFF4D7600000;
	cvt.rmi.f64.f64 	%fd3811, %fd3810;
	mul.f64 	%fd3812, %fd3811, 0d41EFFFF4D7600000;
	sub.f64 	%fd3813, %fd3809, %fd3812;
	setp.lt.f64 	%p592, %fd3813, 0d0000000000000000;
	add.f64 	%fd3814, %fd3813, 0d41EFFFF4D7600000;
	selp.f64 	%fd3815, %fd3814, %fd3813, %p592;
	setp.lt.f64 	%p593, %fd3815, 0d0000000000000000;
	add.f64 	%fd3816, %fd3815, 0d41EFFFF4D7600000;
	selp.f64 	%fd3817, %fd3816, %fd3815, %p593;
	mul.f64 	%fd3818, %fd3710, %fd3321;
	div.rn.f64 	%fd3819, %fd3818, 0d41EFFFF4D7600000;
	cvt.rmi.f64.f64 	%fd3820, %fd3819;
	mul.f64 	%fd3821, %fd3820, 0d41EFFFF4D7600000;
	sub.f64 	%fd3822, %fd3818, %fd3821;
	setp.lt.f64 	%p594, %fd3822, 0d0000000000000000;
	add.f64 	%fd3823, %fd3822, 0d41EFFFF4D7600000;
	selp.f64 	%fd3824, %fd3823, %fd3822, %p594;
	mul.f64 	%fd3825, %fd3712, %fd3321;
	div.rn.f64 	%fd3826, %fd3825, 0d41EFFFF4D7600000;
	cvt.rmi.f64.f64 	%fd3827, %fd3826;
	mul.f64 	%fd3828, %fd3827, 0d41EFFFF4D7600000;
	sub.f64 	%fd3829, %fd3825, %fd3828;
	setp.lt.f64 	%p595, %fd3829, 0d0000000000000000;
	add.f64 	%fd3830, %fd3829, 0d41EFFFF4D7600000;
	selp.f64 	%fd3831, %fd3830, %fd3829, %p595;
	fma.rn.f64 	%fd3832, %fd3824, 0d4100000000000000, %fd3831;
	div.rn.f64 	%fd3833, %fd3832, 0d41EFFFF4D7600000;
	cvt.rmi.f64.f64 	%fd3834, %fd3833;
	mul.f64 	%fd3835, %fd3834, 0d41EFFFF4D7600000;
	sub.f64 	%fd3836, %fd3832, %fd3835;
	setp.lt.f64 	%p596, %fd3836, 0d0000000000000000;
	add.f64 	%fd3837, %fd3836, 0d41EFFFF4D7600000;
	selp.f64 	%fd3838, %fd3837, %fd3836, %p596;
	setp.lt.f64 	%p597, %fd3838, 0d0000000000000000;
	add.f64 	%fd3839, %fd3838, 0d41EFFFF4D7600000;
	selp.f64 	%fd3840, %fd3839, %fd3838, %p597;
	add.f64 	%fd3841, %fd3817, %fd3840;
	mul.f64 	%fd3842, %fd3715, %fd3346;
	div.rn.f64 	%fd3843, %fd3842, 0d41EFFFF4D7600000;
	cvt.rmi.f64.f64 	%fd3844, %fd3843;
	mul.f64 	%fd3845, %fd3844, 0d41EFFFF4D7600000;
	sub.f64 	%fd3846, %fd3842, %fd3845;
	setp.lt.f64 	%p598, %fd3846, 0d0000000000000000;
	add.f64 	%fd3847, %fd3846, 0d41EFFFF4D7600000;
	selp.f64 	%fd3848, %fd3847, %fd3846, %p598;
	mul.f64 	%fd3849, %fd3717, %fd3346;
	div.rn.f64 	%fd3850, %fd3849, 0d41EFFFF4D7600000;
	cvt.rmi.f64.f64 	%fd3851, %fd3850;
	mul.f64 	%fd3852, %fd3851, 0d41EFFFF4D7600000;
	sub.f64 	%fd3853, %fd3849, %fd3852;
	setp.lt.f64 	%p599, %fd3853, 0d0000000000000000;
	add.f64 	%fd3854, %fd3853, 0d41EFFFF4D7600000;
	selp.f64 	%fd3855, %fd3854, %fd3853, %p599;
	fma.rn.f64 	%fd3856, %fd3848, 0d4100000000000000, %fd3855;
	div.rn.f64 	%fd3857, %fd3856, 0d41EFFFF4D7600000;
	cvt.rmi.f64.f64 	%fd3858, %fd3857;
	mul.f64 	%fd3859, %fd3858, 0d41EFFFF4D7600000;
	sub.f64 	%fd3860, %fd3856, %fd3859;
	setp.lt.f64 	%p600, %fd3860, 0d0000000000000000;
	add.f64 	%fd3861, %fd3860, 0d41EFFFF4D7600000;
	selp.f64 	%fd3862, %fd3861, %fd3860, %p600;
	setp.lt.f64 	%p601, %fd3862, 0d0000000000000000;
	add.f64 	%fd3863, %fd3862, 0d41EFFFF4D7600000;
	selp.f64 	%fd3864, %fd3863, %fd3862, %p601;
	add.f64 	%fd3865, %fd3841, %fd3864;
	div.rn.f64 	%fd3866, %fd3865, 0d41EFFFF4D7600000;
	cvt.rmi.f64.f64 	%fd3867, %fd3866;
	mul.f64 	%fd3868, %fd3867, 0d41EFFFF4D7600000;
	sub.f64 	%fd3869, %fd3865, %fd3868;
	setp.lt.f64 	%p602, %fd3869, 0d0000000000000000;
	add.f64 	%fd3870, %fd3869, 0d41EFFFF4D7600000;
	selp.f64 	%fd3871, %fd3870, %fd3869, %p602;
	mul.f64 	%fd3872, %fd3705, %fd3377;
	div.rn.f64 	%fd3873, %fd3872, 0d41EFFFF4D7600000;
	cvt.rmi.f64.f64 	%fd3874, %fd3873;
	mul.f64 	%fd3875, %fd3874, 0d41EFFFF4D7600000;
	sub.f64 	%fd3876, %fd3872, %fd3875;
	setp.lt.f64 	%p603, %fd3876, 0d0000000000000000;
	add.f64 	%fd3877, %fd3876, 0d41EFFFF4D7600000;
	selp.f64 	%fd3878, %fd3877, %fd3876, %p603;
	mul.f64 	%fd3879, %fd3707, %fd3377;
	div.rn.f64 	%fd3880, %fd3879, 0d41EFFFF4D7600000;
	cvt.rmi.f64.f64 	%fd3881, %fd3880;
	mul.f64 	%fd3882, %fd3881, 0d41EFFFF4D7600000;
	sub.f64 	%fd3883, %fd3879, %fd3882;
	setp.lt.f64 	%p604, %fd3883, 0d0000000000000000;
	add.f64 	%fd3884, %fd3883, 0d41EFFFF4D7600000;
	selp.f64 	%fd3885, %fd3884, %fd3883, %p604;
	fma.rn.f64 	%fd3886, %fd3878, 0d4100000000000000, %fd3885;
	div.rn.f64 	%fd3887, %fd3886, 0d41EFFFF4D7600000;
	cvt.rmi.f64.f64 	%fd3888, %fd3887;
	mul.f64 	%fd3889, %fd3888, 0d41EFFFF4D7600000;
	sub.f64 	%fd3890, %fd3886, %fd3889;
	setp.lt.f64 	%p605, %fd3890, 0d0000000000000000;
	add.f64 	%fd3891, %fd3890, 0d41EFFFF4D7600000;
	selp.f64 	%fd3892, %fd3891, %fd3890, %p605;
	setp.lt.f64 	%p606, %fd3892, 0d0000000000000000;
	add.f64 	%fd3893, %fd3892, 0d41EFFFF4D7600000;
	selp.f64 	%fd3894, %fd3893, %fd3892, %p606;
	mul.f64 	%fd3895, %fd3710, %fd3401;
	div.rn.f64 	%fd3896, %fd3895, 0d41EFFFF4D7600000;
	cvt.rmi.f64.f64 	%fd3897, %fd3896;
	mul.f64 	%fd3898, %fd3897, 0d41EFFFF4D7600000;
	sub.f64 	%fd3899, %fd3895, %fd3898;
	setp.lt.f64 	%p607, %fd3899, 0d0000000000000000;
	add.f64 	%fd3900, %fd3899, 0d41EFFFF4D7600000;
	selp.f64 	%fd3901, %fd3900, %fd3899, %p607;
	mul.f64 	%fd3902, %fd3712, %fd3401;
	div.rn.f64 	%fd3903, %fd3902, 0d41EFFFF4D7600000;
	cvt.rmi.f64.f64 	%fd3904, %fd3903;
	mul.f64 	%fd3905, %fd3904, 0d41EFFFF4D7600000;
	sub.f64 	%fd3906, %fd3902, %fd3905;
	setp.lt.f64 	%p608, %fd3906, 0d0000000000000000;
	add.f64 	%fd3907, %fd3906, 0d41EFFFF4D7600000;
	selp.f64 	%fd3908, %fd3907, %fd3906, %p608;
	fma.rn.f64 	%fd3909, %fd3901, 0d4100000000000000, %fd3908;
	div.rn.f64 	%fd3910, %fd3909, 0d41EFFFF4D7600000;
	cvt.rmi.f64.f64 	%fd3911, %fd3910;
	mul.f64 	%fd3912, %fd3911, 0d41EFFFF4D7600000;
	sub.f64 	%fd3913, %fd3909, %fd3912;
	setp.lt.f64 	%p609, %fd3913, 0d0000000000000000;
	add.f64 	%fd3914, %fd3913, 0d41EFFFF4D7600000;
	selp.f64 	%fd3915, %fd3914, %fd3913, %p609;
	setp.lt.f64 	%p610, %fd3915, 0d0000000000000000;
	add.f64 	%fd3916, %fd3915, 0d41EFFFF4D7600000;
	selp.f64 	%fd3917, %fd3916, %fd3915, %p610;
	add.f64 	%fd3918, %fd3894, %fd3917;
	mul.f64 	%fd3919, %fd3715, %fd3426;
	div.rn.f64 	%fd3920, %fd3919, 0d41EFFFF4D7600000;
	cvt.rmi.f64.f64 	%fd3921, %fd3920;
	mul.f64 	%fd3922, %fd3921, 0d41EFFFF4D7600000;
	sub.f64 	%fd3923, %fd3919, %fd3922;
	setp.lt.f64 	%p611, %fd3923, 0d0000000000000000;
	add.f64 	%fd3924, %fd3923, 0d41EFFFF4D7600000;
	selp.f64 	%fd3925, %fd3924, %fd3923, %p611;
	mul.f64 	%fd3926, %fd3717, %fd3426;
	div.rn.f64 	%fd3927, %fd3926, 0d41EFFFF4D7600000;
	cvt.rmi.f64.f64 	%fd3928, %fd3927;
	mul.f64 	%fd3929, %fd3928, 0d41EFFFF4D7600000;
	sub.f64 	%fd3930, %fd3926, %fd3929;
	setp.lt.f64 	%p612, %fd3930, 0d0000000000000000;
	add.f64 	%fd3931, %fd3930, 0d41EFFFF4D7600000;
	selp.f64 	%fd3932, %fd3931, %fd3930, %p612;
	fma.rn.f64 	%fd3933, %fd3925, 0d4100000000000000, %fd3932;
	div.rn.f64 	%fd3934, %fd3933, 0d41EFFFF4D7600000;
	cvt.rmi.f64.f64 	%fd3935, %fd3934;
	mul.f64 	%fd3936, %fd3935, 0d41EFFFF4D7600000;
	sub.f64 	%fd3937, %fd3933, %fd3936;
	setp.lt.f64 	%p613, %fd3937, 0d0000000000000000;
	add.f64 	%fd3938, %fd3937, 0d41EFFFF4D7600000;
	selp.f64 	%fd3939, %fd3938, %fd3937, %p613;
	setp.lt.f64 	%p614, %fd3939, 0d0000000000000000;
	add.f64 	%fd3940, %fd3939, 0d41EFFFF4D7600000;
	selp.f64 	%fd3941, %fd3940, %fd3939, %p614;
	add.f64 	%fd3942, %fd3918, %fd3941;
	div.rn.f64 	%fd3943, %fd3942, 0d41EFFFF4D7600000;
	cvt.rmi.f64.f64 	%fd3944, %fd3943;
	mul.f64 	%fd3945, %fd3944, 0d41EFFFF4D7600000;
	sub.f64 	%fd3946, %fd3942, %fd3945;
	setp.lt.f64 	%p615, %fd3946, 0d0000000000000000;
	add.f64 	%fd3947, %fd3946, 0d41EFFFF4D7600000;
	selp.f64 	%fd3948, %fd3947, %fd3946, %p615;
	cvt.rzi.u32.f64 	%r259, %fd3296;
	cvt.rzi.u32.f64 	%r260, %fd3376;
	cvt.rzi.u32.f64 	%r261, %fd3456;
	cvt.rzi.u32.f64 	%r262, %fd3548;
	cvt.rzi.u32.f64 	%r263, %fd3625;
	cvt.rzi.u32.f64 	%r264, %fd3702;
	cvt.rzi.u32.f64 	%r265, %fd3794;
	cvt.rzi.u32.f64 	%r266, %fd3871;
	cvt.rzi.u32.f64 	%r267, %fd3948;
$L__BB1_21:
	add.s32 	%r258, %r258, 1;
	shr.u64 	%rd42, %rd42, 1;
	add.s64 	%rd41, %rd41, 36;
	setp.ne.s32 	%p616, %r258, 4;
	@%p616 bra 	$L__BB1_19;
	cvt.rn.f64.u32 	%fd3949, %r64;
	cvt.rn.f64.u32 	%fd3950, %r63;
	cvt.rn.f64.u32 	%fd3951, %r62;
	cvt.rn.f64.u32 	%fd3952, %r259;
	mul.f64 	%fd3953, %fd3952, 0d3EE0000000000000;
	cvt.rmi.f64.f64 	%fd3954, %fd3953;
	mul.f64 	%fd3955, %fd3954, 0d4100000000000000;
	sub.f64 	%fd3956, %fd3952, %fd3955;
	mul.f64 	%fd3957, %fd3954, %fd3951;
	div.rn.f64 	%fd3958, %fd3957, 0d41EFFFF4D7600000;
	cvt.rmi.f64.f64 	%fd3959, %fd3958;
	mul.f64 	%fd3960, %fd3959, 0d41EFFFF4D7600000;
	sub.f64 	%fd3961, %fd3957, %fd3960;
	setp.lt.f64 	%p617, %fd3961, 0d0000000000000000;
	add.f64 	%fd3962, %fd3961, 0d41EFFFF4D7600000;
	selp.f64 	%fd3963, %fd3962, %fd3961, %p617;
	mul.f64 	%fd3964, %fd3956, %fd3951;
	div.rn.f64 	%fd3965, %fd3964, 0d41EFFFF4D7600000;
	cvt.rmi.f64.f64 	%fd3966, %fd3965;
	mul.f64 	%fd3967, %fd3966, 0d41EFFFF4D7600000;
	sub.f64 	%fd3968, %fd3964, %fd3967;
	setp.lt.f64 	%p618, %fd3968, 0d0000000000000000;
	add.f64 	%fd3969, %fd3968, 0d41EFFFF4D7600000;
	selp.f64 	%fd3970, %fd3969, %fd3968, %p618;
	fma.rn.f64 	%fd3971, %fd3963, 0d4100000000000000, %fd3970;
	div.rn.f64 	%fd3972, %fd3971, 0d41EFFFF4D7600000;
	cvt.rmi.f64.f64 	%fd3973, %fd3972;
	mul.f64 	%fd3974, %fd3973, 0d41EFFFF4D7600000;
	sub.f64 	%fd3975, %fd3971, %fd3974;
	setp.lt.f64 	%p619, %fd3975, 0d0000000000000000;
	add.f64 	%fd3976, %fd3975, 0d41EFFFF4D7600000;
	selp.f64 	%fd3977, %fd3976, %fd3975, %p619;
	setp.lt.f64 	%p620, %fd3977, 0d0000000000000000;
	add.f64 	%fd3978, %fd3977, 0d41EFFFF4D7600000;
	selp.f64 	%fd3979, %fd3978, %fd3977, %p620;
	cvt.rn.f64.u32 	%fd3980, %r260;
	mul.f64 	%fd3981, %fd3980, 0d3EE0000000000000;
	cvt.rmi.f64.f64 	%fd3982, %fd3981;
	mul.f64 	%fd3983, %fd3982, 0d4100000000000000;
	sub.f64 	%fd3984, %fd3980, %fd3983;
	mul.f64 	%fd3985, %fd3982, %fd3950;
	div.rn.f64 	%fd3986, %fd3985, 0d41EFFFF4D7600000;
	cvt.rmi.f64.f64 	%fd3987, %fd3986;
	mul.f64 	%fd3988, %fd3987, 0d41EFFFF4D7600000;
	sub.f64 	%fd3989, %fd3985, %fd3988;
	setp.lt.f64 	%p621, %fd3989, 0d0000000000000000;
	add.f64 	%fd3990, %fd3989, 0d41EFFFF4D7600000;
	selp.f64 	%fd3991, %fd3990, %fd3989, %p621;
	mul.f64 	%fd3992, %fd3984, %fd3950;
	div.rn.f64 	%fd3993, %fd3992, 0d41EFFFF4D7600000;
	cvt.rmi.f64.f64 	%fd3994, %fd3993;
	mul.f64 	%fd3995, %fd3994, 0d41EFFFF4D7600000;
	sub.f64 	%fd3996, %fd3992, %fd3995;
	setp.lt.f64 	%p622, %fd3996, 0d0000000000000000;
	add.f64 	%fd3997, %fd3996, 0d41EFFFF4D7600000;
	selp.f64 	%fd3998, %fd3997, %fd3996, %p622;
	fma.rn.f64 	%fd3999, %fd3991, 0d4100000000000000, %fd3998;
	div.rn.f64 	%fd4000, %fd3999, 0d41EFFFF4D7600000;
	cvt.rmi.f64.f64 	%fd4001, %fd4000;
	mul.f64 	%fd4002, %fd4001, 0d41EFFFF4D7600000;
	sub.f64 	%fd4003, %fd3999, %fd4002;
	setp.lt.f64 	%p623, %fd4003, 0d0000000000000000;
	add.f64 	%fd4004, %fd4003, 0d41EFFFF4D7600000;
	selp.f64 	%fd4005, %fd4004, %fd4003, %p623;
	setp.lt.f64 	%p624, %fd4005, 0d0000000000000000;
	add.f64 	%fd4006, %fd4005, 0d41EFFFF4D7600000;
	selp.f64 	%fd4007, %fd4006, %fd4005, %p624;
	add.f64 	%fd4008, %fd3979, %fd4007;
	cvt.rn.f64.u32 	%fd4009, %r261;
	mul.f64 	%fd4010, %fd4009, 0d3EE0000000000000;
	cvt.rmi.f64.f64 	%fd4011, %fd4010;
	mul.f64 	%fd4012, %fd4011, 0d4100000000000000;
	sub.f64 	%fd4013, %fd4009, %fd4012;
	mul.f64 	%fd4014, %fd4011, %fd3949;
	div.rn.f64 	%fd4015, %fd4014, 0d41EFFFF4D7600000;
	cvt.rmi.f64.f64 	%fd4016, %fd4015;
	mul.f64 	%fd4017, %fd4016, 0d41EFFFF4D7600000;
	sub.f64 	%fd4018, %fd4014, %fd4017;
	setp.lt.f64 	%p625, %fd4018, 0d0000000000000000;
	add.f64 	%fd4019, %fd4018, 0d41EFFFF4D7600000;
	selp.f64 	%fd4020, %fd4019, %fd4018, %p625;
	mul.f64 	%fd4021, %fd4013, %fd3949;
	div.rn.f64 	%fd4022, %fd4021, 0d41EFFFF4D7600000;
	cvt.rmi.f64.f64 	%fd4023, %fd4022;
	mul.f64 	%fd4024, %fd4023, 0d41EFFFF4D7600000;
	sub.f64 	%fd4025, %fd4021, %fd4024;
	setp.lt.f64 	%p626, %fd4025, 0d0000000000000000;
	add.f64 	%fd4026, %fd4025, 0d41EFFFF4D7600000;
	selp.f64 	%fd4027, %fd4026, %fd4025, %p626;
	fma.rn.f64 	%fd4028, %fd4020, 0d4100000000000000, %fd4027;
	div.rn.f64 	%fd4029, %fd4028, 0d41EFFFF4D7600000;
	cvt.rmi.f64.f64 	%fd4030, %fd4029;
	mul.f64 	%fd4031, %fd4030, 0d41EFFFF4D7600000;
	sub.f64 	%fd4032, %fd4028, %fd4031;
	setp.lt.f64 	%p627, %fd4032, 0d0000000000000000;
	add.f64 	%fd4033, %fd4032, 0d41EFFFF4D7600000;
	selp.f64 	%fd4034, %fd4033, %fd4032, %p627;
	setp.lt.f64 	%p628, %fd4034, 0d0000000000000000;
	add.f64 	%fd4035, %fd4034, 0d41EFFFF4D7600000;
	selp.f64 	%fd4036, %fd4035, %fd4034, %p628;
	add.f64 	%fd4037, %fd4008, %fd4036;
	div.rn.f64 	%fd4038, %fd4037, 0d41EFFFF4D7600000;
	cvt.rmi.f64.f64 	%fd4039, %fd4038;
	mul.f64 	%fd4040, %fd4039, 0d41EFFFF4D7600000;
	sub.f64 	%fd4041, %fd4037, %fd4040;
	setp.lt.f64 	%p629, %fd4041, 0d0000000000000000;
	add.f64 	%fd4042, %fd4041, 0d41EFFFF4D7600000;
	selp.f64 	%fd4043, %fd4042, %fd4041, %p629;
	cvt.rn.f64.u32 	%fd4044, %r262;
	mul.f64 	%fd4045, %fd4044, 0d3EE0000000000000;
	cvt.rmi.f64.f64 	%fd4046, %fd4045;
	mul.f64 	%fd4047, %fd4046, 0d4100000000000000;
	sub.f64 	%fd4048, %fd4044, %fd4047;
	mul.f64 	%fd4049, %fd4046, %fd3951;
	div.rn.f64 	%fd4050, %fd4049, 0d41EFFFF4D7600000;
	cvt.rmi.f64.f64 	%fd4051, %fd4050;
	mul.f64 	%fd4052, %fd4051, 0d41EFFFF4D7600000;
	sub.f64 	%fd4053, %fd4049, %fd4052;
	setp.lt.f64 	%p630, %fd4053, 0d0000000000000000;
	add.f64 	%fd4054, %fd4053, 0d41EFFFF4D7600000;
	selp.f64 	%fd4055, %fd4054, %fd4053, %p630;
	mul.f64 	%fd4056, %fd4048, %fd3951;
	div.rn.f64 	%fd4057, %fd4056, 0d41EFFFF4D7600000;
	cvt.rmi.f64.f64 	%fd4058, %fd4057;
	mul.f64 	%fd4059, %fd4058, 0d41EFFFF4D7600000;
	sub.f64 	%fd4060, %fd4056, %fd4059;
	setp.lt.f64 	%p631, %fd4060, 0d0000000000000000;
	add.f64 	%fd4061, %fd4060, 0d41EFFFF4D7600000;
	selp.f64 	%fd4062, %fd4061, %fd4060, %p631;
	fma.rn.f64 	%fd4063, %fd4055, 0d4100000000000000, %fd4062;
	div.rn.f64 	%fd4064, %fd4063, 0d41EFFFF4D7600000;
	cvt.rmi.f64.f64 	%fd4065, %fd4064;
	mul.f64 	%fd4066, %fd4065, 0d41EFFFF4D7600000;
	sub.f64 	%fd4067, %fd4063, %fd4066;
	setp.lt.f64 	%p632, %fd4067, 0d0000000000000000;
	add.f64 	%fd4068, %fd4067, 0d41EFFFF4D7600000;
	selp.f64 	%fd4069, %fd4068, %fd4067, %p632;
	setp.lt.f64 	%p633, %fd4069, 0d0000000000000000;
	add.f64 	%fd4070, %fd4069, 0d41EFFFF4D7600000;
	selp.f64 	%fd4071, %fd4070, %fd4069, %p633;
	cvt.rn.f64.u32 	%fd4072, %r263;
	mul.f64 	%fd4073, %fd4072, 0d3EE0000000000000;
	cvt.rmi.f64.f64 	%fd4074, %fd4073;
	mul.f64 	%fd4075, %fd4074, 0d4100000000000000;
	sub.f64 	%fd4076, %fd4072, %fd4075;
	mul.f64 	%fd4077, %fd4074, %fd3950;
	div.rn.f64 	%fd4078, %fd4077, 0d41EFFFF4D7600000;
	cvt.rmi.f64.f64 	%fd4079, %fd4078;
	mul.f64 	%fd4080, %fd4079, 0d41EFFFF4D7600000;
	sub.f64 	%fd4081, %fd4077, %fd4080;
	setp.lt.f64 	%p634, %fd4081, 0d0000000000000000;
	add.f64 	%fd4082, %fd4081, 0d41EFFFF4D7600000;
	selp.f64 	%fd4083, %fd4082, %fd4081, %p634;
	mul.f64 	%fd4084, %fd4076, %fd3950;
	div.rn.f64 	%fd4085, %fd4084, 0d41EFFFF4D7600000;
	cvt.rmi.f64.f64 	%fd4086, %fd4085;
	mul.f64 	%fd4087, %fd4086, 0d41EFFFF4D7600000;
	sub.f64 	%fd4088, %fd4084, %fd4087;
	setp.lt.f64 	%p635, %fd4088, 0d0000000000000000;
	add.f64 	%fd4089, %fd4088, 0d41EFFFF4D7600000;
	selp.f64 	%fd4090, %fd4089, %fd4088, %p635;
	fma.rn.f64 	%fd4091, %fd4083, 0d4100000000000000, %fd4090;
	div.rn.f64 	%fd4092, %fd4091, 0d41EFFFF4D7600000;
	cvt.rmi.f64.f64 	%fd4093, %fd4092;
	mul.f64 	%fd4094, %fd4093, 0d41EFFFF4D7600000;
	sub.f64 	%fd4095, %fd4091, %fd4094;
	setp.lt.f64 	%p636, %fd4095, 0d0000000000000000;
	add.f64 	%fd4096, %fd4095, 0d41EFFFF4D7600000;
	selp.f64 	%fd4097, %fd4096, %fd4095, %p636;
	setp.lt.f64 	%p637, %fd4097, 0d0000000000000000;
	add.f64 	%fd4098, %fd4097, 0d41EFFFF4D7600000;
	selp.f64 	%fd4099, %fd4098, %fd4097, %p637;
	add.f64 	%fd4100, %fd4071, %fd4099;
	cvt.rn.f64.u32 	%fd4101, %r264;
	mul.f64 	%fd4102, %fd4101, 0d3EE0000000000000;
	cvt.rmi.f64.f64 	%fd4103, %fd4102;
	mul.f64 	%fd4104, %fd4103, 0d4100000000000000;
	sub.f64 	%fd4105, %fd4101, %fd4104;
	mul.f64 	%fd4106, %fd4103, %fd3949;
	div.rn.f64 	%fd4107, %fd4106, 0d41EFFFF4D7600000;
	cvt.rmi.f64.f64 	%fd4108, %fd4107;
	mul.f64 	%fd4109, %fd4108, 0d41EFFFF4D7600000;
	sub.f64 	%fd4110, %fd4106, %fd4109;
	setp.lt.f64 	%p638, %fd4110, 0d0000000000000000;
	add.f64 	%fd4111, %fd4110, 0d41EFFFF4D7600000;
	selp.f64 	%fd4112, %fd4111, %fd4110, %p638;
	mul.f64 	%fd4113, %fd4105, %fd3949;
	div.rn.f64 	%fd4114, %fd4113, 0d41EFFFF4D7600000;
	cvt.rmi.f64.f64 	%fd4115, %fd4114;
	mul.f64 	%fd4116, %fd4115, 0d41EFFFF4D7600000;
	sub.f64 	%fd4117, %fd4113, %fd4116;
	setp.lt.f64 	%p639, %fd4117, 0d0000000000000000;
	add.f64 	%fd4118, %fd4117, 0d41EFFFF4D7600000;
	selp.f64 	%fd4119, %fd4118, %fd4117, %p639;
	fma.rn.f64 	%fd4120, %fd4112, 0d4100000000000000, %fd4119;
	div.rn.f64 	%fd4121, %fd4120, 0d41EFFFF4D7600000;
	cvt.rmi.f64.f64 	%fd4122, %fd4121;
	mul.f64 	%fd4123, %fd4122, 0d41EFFFF4D7600000;
	sub.f64 	%fd4124, %fd4120, %fd4123;
	setp.lt.f64 	%p640, %fd4124, 0d0000000000000000;
	add.f64 	%fd4125, %fd4124, 0d41EFFFF4D7600000;
	selp.f64 	%fd4126, %fd4125, %fd4124, %p640;
	setp.lt.f64 	%p641, %fd4126, 0d0000000000000000;
	add.f64 	%fd4127, %fd4126, 0d41EFFFF4D7600000;
	selp.f64 	%fd4128, %fd4127, %fd4126, %p641;
	add.f64 	%fd4129, %fd4100, %fd4128;
	div.rn.f64 	%fd4130, %fd4129, 0d41EFFFF4D7600000;
	cvt.rmi.f64.f64 	%fd4131, %fd4130;
	mul.f64 	%fd4132, %fd4131, 0d41EFFFF4D7600000;
	sub.f64 	%fd4133, %fd4129, %fd4132;
	setp.lt.f64 	%p642, %fd4133, 0d0000000000000000;
	add.f64 	%fd4134, %fd4133, 0d41EFFFF4D7600000;
	selp.f64 	%fd4135, %fd4134, %fd4133, %p642;
	cvt.rn.f64.u32 	%fd4136, %r265;
	mul.f64 	%fd4137, %fd4136, 0d3EE0000000000000;
	cvt.rmi.f64.f64 	%fd4138, %fd4137;
	mul.f64 	%fd4139, %fd4138, 0d4100000000000000;
	sub.f64 	%fd4140, %fd4136, %fd4139;
	mul.f64 	%fd4141, %fd4138, %fd3951;
	div.rn.f64 	%fd4142, %fd4141, 0d41EFFFF4D7600000;
	cvt.rmi.f64.f64 	%fd4143, %fd4142;
	mul.f64 	%fd4144, %fd4143, 0d41EFFFF4D7600000;
	sub.f64 	%fd4145, %fd4141, %fd4144;
	setp.lt.f64 	%p643, %fd4145, 0d0000000000000000;
	add.f64 	%fd4146, %fd4145, 0d41EFFFF4D7600000;
	selp.f64 	%fd4147, %fd4146, %fd4145, %p643;
	mul.f64 	%fd4148, %fd4140, %fd3951;
	div.rn.f64 	%fd4149, %fd4148, 0d41EFFFF4D7600000;
	cvt.rmi.f64.f64 	%fd4150, %fd4149;
	mul.f64 	%fd4151, %fd4150, 0d41EFFFF4D7600000;
	sub.f64 	%fd4152, %fd4148, %fd4151;
	setp.lt.f64 	%p644, %fd4152, 0d0000000000000000;
	add.f64 	%fd4153, %fd4152, 0d41EFFFF4D7600000;
	selp.f64 	%fd4154, %fd4153, %fd4152, %p644;
	fma.rn.f64 	%fd4155, %fd4147, 0d4100000000000000, %fd4154;
	div.rn.f64 	%fd4156, %fd4155, 0d41EFFFF4D7600000;
	cvt.rmi.f64.f64 	%fd4157, %fd4156;
	mul.f64 	%fd4158, %fd4157, 0d41EFFFF4D7600000;
	sub.f64 	%fd4159, %fd4155, %fd4158;
	setp.lt.f64 	%p645, %fd4159, 0d0000000000000000;
	add.f64 	%fd4160, %fd4159, 0d41EFFFF4D7600000;
	selp.f64 	%fd4161, %fd4160, %fd4159, %p645;
	setp.lt.f64 	%p646, %fd4161, 0d0000000000000000;
	add.f64 	%fd4162, %fd4161, 0d41EFFFF4D7600000;
	selp.f64 	%fd4163, %fd4162, %fd4161, %p646;
	cvt.rn.f64.u32 	%fd4164, %r266;
	mul.f64 	%fd4165, %fd4164, 0d3EE0000000000000;
	cvt.rmi.f64.f64 	%fd4166, %fd4165;
	mul.f64 	%fd4167, %fd4166, 0d4100000000000000;
	sub.f64 	%fd4168, %fd4164, %fd4167;
	mul.f64 	%fd4169, %fd4166, %fd3950;
	div.rn.f64 	%fd4170, %fd4169, 0d41EFFFF4D7600000;
	cvt.rmi.f64.f64 	%fd4171, %fd4170;
	mul.f64 	%fd4172, %fd4171, 0d41EFFFF4D7600000;
	sub.f64 	%fd4173, %fd4169, %fd4172;
	setp.lt.f64 	%p647, %fd4173, 0d0000000000000000;
	add.f64 	%fd4174, %fd4173, 0d41EFFFF4D7600000;
	selp.f64 	%fd4175, %fd4174, %fd4173, %p647;
	mul.f64 	%fd4176, %fd4168, %fd3950;
	div.rn.f64 	%fd4177, %fd4176, 0d41EFFFF4D7600000;
	cvt.rmi.f64.f64 	%fd4178, %fd4177;
	mul.f64 	%fd4179, %fd4178, 0d41EFFFF4D7600000;
	sub.f64 	%fd4180, %fd4176, %fd4179;
	setp.lt.f64 	%p648, %fd4180, 0d0000000000000000;
	add.f64 	%fd4181, %fd4180, 0d41EFFFF4D7600000;
	selp.f64 	%fd4182, %fd4181, %fd4180, %p648;
	fma.rn.f64 	%fd4183, %fd4175, 0d4100000000000000, %fd4182;
	div.rn.f64 	%fd4184, %fd4183, 0d41EFFFF4D7600000;
	cvt.rmi.f64.f64 	%fd4185, %fd4184;
	mul.f64 	%fd4186, %fd4185, 0d41EFFFF4D7600000;
	sub.f64 	%fd4187, %fd4183, %fd4186;
	setp.lt.f64 	%p649, %fd4187, 0d0000000000000000;
	add.f64 	%fd4188, %fd4187, 0d41EFFFF4D7600000;
	selp.f64 	%fd4189, %fd4188, %fd4187, %p649;
	setp.lt.f64 	%p650, %fd4189, 0d0000000000000000;
	add.f64 	%fd4190, %fd4189, 0d41EFFFF4D7600000;
	selp.f64 	%fd4191, %fd4190, %fd4189, %p650;
	add.f64 	%fd4192, %fd4163, %fd4191;
	cvt.rn.f64.u32 	%fd4193, %r267;
	mul.f64 	%fd4194, %fd4193, 0d3EE0000000000000;
	cvt.rmi.f64.f64 	%fd4195, %fd4194;
	mul.f64 	%fd4196, %fd4195, 0d4100000000000000;
	sub.f64 	%fd4197, %fd4193, %fd4196;
	mul.f64 	%fd4198, %fd4195, %fd3949;
	div.rn.f64 	%fd4199, %fd4198, 0d41EFFFF4D7600000;
	cvt.rmi.f64.f64 	%fd4200, %fd4199;
	mul.f64 	%fd4201, %fd4200, 0d41EFFFF4D7600000;
	sub.f64 	%fd4202, %fd4198, %fd4201;
	setp.lt.f64 	%p651, %fd4202, 0d0000000000000000;
	add.f64 	%fd4203, %fd4202, 0d41EFFFF4D7600000;
	selp.f64 	%fd4204, %fd4203, %fd4202, %p651;
	mul.f64 	%fd4205, %fd4197, %fd3949;
	div.rn.f64 	%fd4206, %fd4205, 0d41EFFFF4D7600000;
	cvt.rmi.f64.f64 	%fd4207, %fd4206;
	mul.f64 	%fd4208, %fd4207, 0d41EFFFF4D7600000;
	sub.f64 	%fd4209, %fd4205, %fd4208;
	setp.lt.f64 	%p652, %fd4209, 0d0000000000000000;
	add.f64 	%fd4210, %fd4209, 0d41EFFFF4D7600000;
	selp.f64 	%fd4211, %fd4210, %fd4209, %p652;
	fma.rn.f64 	%fd4212, %fd4204, 0d4100000000000000, %fd4211;
	div.rn.f64 	%fd4213, %fd4212, 0d41EFFFF4D7600000;
	cvt.rmi.f64.f64 	%fd4214, %fd4213;
	mul.f64 	%fd4215, %fd4214, 0d41EFFFF4D7600000;
	sub.f64 	%fd4216, %fd4212, %fd4215;
	setp.lt.f64 	%p653, %fd4216, 0d0000000000000000;
	add.f64 	%fd4217, %fd4216, 0d41EFFFF4D7600000;
	selp.f64 	%fd4218, %fd4217, %fd4216, %p653;
	setp.lt.f64 	%p654, %fd4218, 0d0000000000000000;
	add.f64 	%fd4219, %fd4218, 0d41EFFFF4D7600000;
	selp.f64 	%fd4220, %fd4219, %fd4218, %p654;
	add.f64 	%fd4221, %fd4192, %fd4220;
	div.rn.f64 	%fd4222, %fd4221, 0d41EFFFF4D7600000;
	cvt.rmi.f64.f64 	%fd4223, %fd4222;
	mul.f64 	%fd4224, %fd4223, 0d41EFFFF4D7600000;
	sub.f64 	%fd4225, %fd4221, %fd4224;
	setp.lt.f64 	%p655, %fd4225, 0d0000000000000000;
	add.f64 	%fd4226, %fd4225, 0d41EFFFF4D7600000;
	selp.f64 	%fd4227, %fd4226, %fd4225, %p655;
	cvt.rzi.u32.f64 	%r188, %fd4043;
	st.global.u32 	[%rd2+12], %r188;
	cvt.rzi.u32.f64 	%r189, %fd4135;
	st.global.u32 	[%rd2+16], %r189;
	cvt.rzi.u32.f64 	%r190, %fd4227;
	st.global.u32 	[%rd2+20], %r190;
	mov.b32 	%r191, 0;
	st.global.v2.u32 	[%rd2+24], {%r191, %r191};
	st.global.u32 	[%rd2+32], %r191;
	mov.b64 	%rd36, 0;
	st.global.u64 	[%rd2+40], %rd36;
	ret;

}
	// .globl	_Z32cuda_kernel_RNDnormalDitributionP7double2P19curandStateMRG32k3a
.visible .entry _Z32cuda_kernel_RNDnormalDitributionP7double2P19curandStateMRG32k3a(
	.param .u64 .ptr .align 1 _Z32cuda_kernel_RNDnormalDitributionP7double2P19curandStateMRG32k3a_param_0,
	.param .u64 .ptr .align 1 _Z32cuda_kernel_RNDnormalDitributionP7double2P19curandStateMRG32k3a_param_1
)
{
	.reg .pred 	%p<15>;
	.reg .b32 	%r<89>;
	.reg .b64 	%rd<49>;
	.reg .b64 	%fd<91>;

	ld.param.u64 	%rd1, [_Z32cuda_kernel_RNDnormalDitributionP7double2P19curandStateMRG32k3a_param_0];
	ld.param.u64 	%rd20, [_Z32cuda_kernel_RNDnormalDitributionP7double2P19curandStateMRG32k3a_param_1];
	cvta.to.global.u64 	%rd21, %rd20;
	mov.u32 	%r41, %tid.x;
	mov.u32 	%r42, %ctaid.x;
	shl.b32 	%r43, %r42, 5;
	add.s32 	%r1, %r43, %r41;
	mul.wide.u32 	%rd22, %r1, 48;
	add.s64 	%rd23, %rd21, %rd22;
	ld.global.v2.u32 	{%r44, %r16}, [%rd23];
	sub.s32 	%r14, -209, %r44;
	mov.b32 	%r27, 810728;
	// begin inline asm
	mul.wide.u32 %rd2, %r27, %r14;
	// end inline asm
	mov.b32 	%r29, 1403580;
	// begin inline asm
	mad.wide.u32 %rd3, %r29, %r16, %rd2;
	// end inline asm
	{ .reg .b32 tmp; mov.b64 {tmp, %r17}, %rd3; }
	mov.b32 	%r32, 209;
	// begin inline asm
	mul.wide.u32 %rd5, %r17, %r32;
	// end inline asm
	and.b64  	%rd24, %rd3, 4294967295;
	add.s64 	%rd25, %rd5, %rd24;
	setp.gt.u64 	%p1, %rd25, 4294967086;
	add.s64 	%rd26, %rd25, -4294967087;
	selp.b64 	%rd27, %rd26, %rd25, %p1;
	ld.global.v2.u32 	{%r30, %r45}, [%rd23+8];
	cvt.u32.u64 	%r46, %rd27;
	sub.s32 	%r20, -22853, %r45;
	mov.b32 	%r33, 1370589;
	// begin inline asm
	mul.wide.u32 %rd6, %r33, %r20;
	// end inline asm
	ld.global.v2.u32 	{%r47, %r22}, [%rd23+16];
	mov.b32 	%r35, 527612;
	// begin inline asm
	mad.wide.u32 %rd7, %r35, %r22, %rd6;
	// end inline asm
	{ .reg .b32 tmp; mov.b64 {tmp, %r23}, %rd7; }
	mov.b32 	%r40, 22853;
	// begin inline asm
	mul.wide.u32 %rd9, %r23, %r40;
	// end inline asm
	and.b64  	%rd28, %rd7, 4294967295;
	add.s64 	%rd29, %rd9, %rd28;
	{ .reg .b32 tmp; mov.b64 {tmp, %r25}, %rd29; }
	// begin inline asm
	mul.wide.u32 %rd10, %r25, %r40;
	// end inline asm
	and.b64  	%rd30, %rd29, 4294967295;
	add.s64 	%rd31, %rd30, %rd10;
	setp.gt.u64 	%p2, %rd31, 4294944442;
	add.s64 	%rd32, %rd31, -4294944443;
	selp.b64 	%rd33, %rd32, %rd31, %p2;
	cvt.u32.u64 	%r36, %rd33;
	sub.s32 	%r48, %r46, %r36;
	setp.gt.u64 	%p3, %rd27, %rd33;
	add.s32 	%r49, %r48, -209;
	selp.b32 	%r2, %r48, %r49, %p3;
	sub.s32 	%r28, -209, %r16;
	// begin inline asm
	mul.wide.u32 %rd11, %r27, %r28;
	// end inline asm
	// begin inline asm
	mad.wide.u32 %rd12, %r29, %r30, %rd11;
	// end inline asm
	{ .reg .b32 tmp; mov.b64 {tmp, %r31}, %rd12; }
	// begin inline asm
	mul.wide.u32 %rd14, %r31, %r32;
	// end inline asm
	and.b64  	%rd34, %rd12, 4294967295;
	add.s64 	%rd35, %rd14, %rd34;
	setp.gt.u64 	%p4, %rd35, 4294967086;
	add.s64 	%rd36, %rd35, -4294967087;
	selp.b64 	%rd37, %rd36, %rd35, %p4;
	st.global.v2.u32 	[%rd23], {%r30, %r46};
	cvt.u32.u64 	%r50, %rd37;
	sub.s32 	%r34, -22853, %r47;
	// begin inline asm
	mul.wide.u32 %rd15, %r33, %r34;
	// end inline asm
	// begin inline asm
	mad.wide.u32 %rd16, %r35, %r36, %rd15;
	// end inline asm
	{ .reg .b32 tmp; mov.b64 {tmp, %r37}, %rd16; }
	// begin inline asm
	mul.wide.u32 %rd18, %r37, %r40;
	// end inline asm
	and.b64  	%rd38, %rd16, 4294967295;
	add.s64 	%rd39, %rd18, %rd38;
	{ .reg .b32 tmp; mov.b64 {tmp, %r39}, %rd39; }
	// begin inline asm
	mul.wide.u32 %rd19, %r39, %r40;
	// end inline asm
	and.b64  	%rd40, %rd39, 4294967295;
	add.s64 	%rd41, %rd40, %rd19;
	setp.gt.u64 	%p5, %rd41, 4294944442;
	add.s64 	%rd42, %rd41, -4294944443;
	selp.b64 	%rd43, %rd42, %rd41, %p5;
	st.global.v2.u32 	[%rd23+8], {%r50, %r22};
	cvt.u32.u64 	%r51, %rd43;
	st.global.v2.u32 	[%rd23+16], {%r36, %r51};
	sub.s32 	%r52, %r50, %r51;
	setp.gt.u64 	%p6, %rd37, %rd43;
	add.s32 	%r53, %r52, -209;
	selp.b32 	%r54, %r52, %r53, %p6;
	cvt.rn.f64.u32 	%fd17, %r54;
	mul.f64 	%fd18, %fd17, 0d3DF000000D10000B;
	fma.rn.f64 	%fd19, %fd17, 0d3DF000000D10000B, %fd18;
	{
	.reg .b32 %temp; 
	mov.b64 	{%temp, %r55}, %fd19;
	}
	shl.b32 	%r56, %r55, 1;
	setp.gt.u32 	%p7, %r56, -2038431744;
	mov.f64 	%fd20, 0d0000000000000000;
	mul.rn.f64 	%fd21, %fd19, %fd20;
	selp.f64 	%fd1, %fd21, %fd19, %p7;
	{
	.reg .b32 %temp; 
	mov.b64 	{%r57, %temp}, %fd1;
	}
	{
	.reg .b32 %temp; 
	mov.b64 	{%temp, %r58}, %fd1;
	}
	add.s32 	%r59, %r58, 1048576;
	mov.b64 	%fd22, {%r57, %r59};
	cvt.rni.f64.f64 	%fd23, %fd22;
	cvt.rzi.s64.f64 	%rd44, %fd23;
	cvt.u32.u64 	%r60, %rd44;
	fma.rn.f64 	%fd24, %fd23, 0dBFE0000000000000, %fd1;
	mul.f64 	%fd25, %fd24, 0d3CA1A62633145C07;
	fma.rn.f64 	%fd26, %fd24, 0d400921FB54442D18, %fd25;
	mul.rn.f64 	%fd27, %fd26, %fd26;
	fma.rn.f64 	%fd28, %fd27, 0dBDA8FF8320FD8164, 0d3E21EEA7C1EF8528;
	fma.rn.f64 	%fd29, %fd28, %fd27, 0dBE927E4F8E06E6D9;
	fma.rn.f64 	%fd30, %fd29, %fd27, 0d3EFA01A019DDBCE9;
	fma.rn.f64 	%fd31, %fd30, %fd27, 0dBF56C16C16C15D47;
	fma.rn.f64 	%fd32, %fd31, %fd27, 0d3FA5555555555551;
	fma.rn.f64 	%fd33, %fd32, %fd27, 0dBFE0000000000000;
	fma.rn.f64 	%fd34, %fd33, %fd27, 0d3FF0000000000000;
	fma.rn.f64 	%fd35, %fd27, 0d3DE5DB65F9785EBA, 0dBE5AE5F12CB0D246;
	fma.rn.f64 	%fd36, %fd35, %fd27, 0d3EC71DE369ACE392;
	fma.rn.f64 	%fd37, %fd36, %fd27, 0dBF2A01A019DB62A1;
	fma.rn.f64 	%fd38, %fd37, %fd27, 0d3F81111111110818;
	fma.rn.f64 	%fd39, %fd38, %fd27, 0dBFC5555555555554;
	fma.rn.f64 	%fd40, %fd39, %fd27, 0d0000000000000000;
	fma.rn.f64 	%fd41, %fd40, %fd26, %fd26;
	and.b64  	%rd45, %rd44, 1;
	setp.eq.b64 	%p8, %rd45, 1;
	{
	.reg .b32 %temp; 
	mov.b64 	{%temp, %r61}, %fd41;
	}
	{
	.reg .b32 %temp; 
	mov.b64 	{%r62, %temp}, %fd41;
	}
	xor.b32  	%r63, %r61, -2147483648;
	mov.b64 	%fd42, {%r62, %r63};
	selp.f64 	%fd86, %fd34, %fd41, %p8;
	selp.f64 	%fd87, %fd42, %fd34, %p8;
	and.b32  	%r64, %r60, 2;
	setp.eq.s32 	%p9, %r64, 0;
	@%p9 bra 	$L__BB2_2;
	{
	.reg .b32 %temp; 
	mov.b64 	{%temp, %r65}, %fd86;
	}
	{
	.reg .b32 %temp; 
	mov.b64 	{%r66, %temp}, %fd86;
	}
	xor.b32  	%r67, %r65, -2147483648;
	mov.b64 	%fd86, {%r66, %r67};
	{
	.reg .b32 %temp; 
	mov.b64 	{%temp, %r68}, %fd87;
	}
	{
	.reg .b32 %temp; 
	mov.b64 	{%r69, %temp}, %fd87;
	}
	xor.b32  	%r70, %r68, -2147483648;
	mov.b64 	%fd87, {%r69, %r70};
$L__BB2_2:
	cvt.rn.f64.u32 	%fd43, %r2;
	mul.f64 	%fd88, %fd43, 0d3DF000000D10000B;
	{
	.reg .b32 %temp; 
	mov.b64 	{%temp, %r85}, %fd88;
	}
	{
	.reg .b32 %temp; 
	mov.b64 	{%r86, %temp}, %fd88;
	}
	setp.gt.s32 	%p10, %r85, 1048575;
	mov.b32 	%r87, -1023;
	@%p10 bra 	$L__BB2_4;
	mul.f64 	%fd88, %fd88, 0d4350000000000000;
	{
	.reg .b32 %temp; 
	mov.b64 	{%temp, %r85}, %fd88;
	}
	{
	.reg .b32 %temp; 
	mov.b64 	{%r86, %temp}, %fd88;
	}
	mov.b32 	%r87, -1077;
$L__BB2_4:
	add.s32 	%r73, %r85, -1;
	setp.gt.u32 	%p11, %r73, 2146435070;
	@%p11 bra 	$L__BB2_8;
	shr.u32 	%r76, %r85, 20;
	add.s32 	%r88, %r87, %r76;
	and.b32  	%r77, %r85, 1048575;
	or.b32  	%r78, %r77, 1072693248;
	mov.b64 	%fd89, {%r86, %r78};
	setp.lt.u32 	%p13, %r78, 1073127583;
	@%p13 bra 	$L__BB2_7;
	{
	.reg .b32 %temp; 
	mov.b64 	{%r79, %temp}, %fd89;
	}
	{
	.reg .b32 %temp; 
	mov.b64 	{%temp, %r80}, %fd89;
	}
	add.s32 	%r81, %r80, -1048576;
	mov.b64 	%fd89, {%r79, %r81};
	add.s32 	%r88, %r88, 1;
$L__BB2_7:
	add.f64 	%fd45, %fd89, 0dBFF0000000000000;
	add.f64 	%fd46, %fd89, 0d3FF0000000000000;
	rcp.approx.ftz.f64 	%fd47, %fd46;
	neg.f64 	%fd48, %fd46;
	fma.rn.f64 	%fd49, %fd48, %fd47, 0d3FF0000000000000;
	fma.rn.f64 	%fd50, %fd49, %fd49, %fd49;
	fma.rn.f64 	%fd51, %fd50, %fd47, %fd47;
	mul.f64 	%fd52, %fd45, %fd51;
	fma.rn.f64 	%fd53, %fd45, %fd51, %fd52;
	mul.f64 	%fd54, %fd53, %fd53;
	fma.rn.f64 	%fd55, %fd54, 0d3EB1380B3AE80F1E, 0d3ED0EE258B7A8B04;
	fma.rn.f64 	%fd56, %fd55, %fd54, 0d3EF3B2669F02676F;
	fma.rn.f64 	%fd57, %fd56, %fd54, 0d3F1745CBA9AB0956;
	fma.rn.f64 	%fd58, %fd57, %fd54, 0d3F3C71C72D1B5154;
	fma.rn.f64 	%fd59, %fd58, %fd54, 0d3F624924923BE72D;
	fma.rn.f64 	%fd60, %fd59, %fd54, 0d3F8999999999A3C4;
	fma.rn.f64 	%fd61, %fd60, %fd54, 0d3FB5555555555554;
	sub.f64 	%fd62, %fd45, %fd53;
	add.f64 	%fd63, %fd62, %fd62;
	neg.f64 	%fd64, %fd53;
	fma.rn.f64 	%fd65, %fd64, %fd45, %fd63;
	mul.f64 	%fd66, %fd51, %fd65;
	mul.f64 	%fd67, %fd54, %fd61;
	fma.rn.f64 	%fd68, %fd67, %fd53, %fd66;
	xor.b32  	%r82, %r88, -2147483648;
	mov.b32 	%r83, 1127219200;
	mov.b64 	%fd69, {%r82, %r83};
	mov.b32 	%r84, -2147483648;
	mov.b64 	%fd70, {%r84, %r83};
	sub.f64 	%fd71, %fd69, %fd70;
	fma.rn.f64 	%fd72, %fd71, 0d3FE62E42FEFA39EF, %fd53;
	fma.rn.f64 	%fd73, %fd71, 0dBFE62E42FEFA39EF, %fd72;
	sub.f64 	%fd74, %fd73, %fd53;
	sub.f64 	%fd75, %fd68, %fd74;
	fma.rn.f64 	%fd76, %fd71, 0d3C7ABC9E3B39803F, %fd75;
	add.f64 	%fd90, %fd72, %fd76;
	bra.uni 	$L__BB2_9;
$L__BB2_8:
	fma.rn.f64 	%fd44, %fd88, 0d7FF0000000000000, 0d7FF0000000000000;
	{
	.reg .b32 %temp; 
	mov.b64 	{%temp, %r74}, %fd88;
	}
	and.b32  	%r75, %r74, 2147483647;
	setp.eq.s32 	%p12, %r75, 0;
	selp.f64 	%fd90, 0dFFF0000000000000, %fd44, %p12;
$L__BB2_9:
	mul.f64 	%fd77, %fd90, 0dC000000000000000;
	sqrt.rn.f64 	%fd78, %fd77;
	cvta.to.global.u64 	%rd46, %rd1;
	mov.f64 	%fd79, 0d0000000000000000;
	add.rn.f64 	%fd80, %fd87, %fd79;
	cvt.rzi.f64.f64 	%fd81, %fd1;
	setp.eq.f64 	%p14, %fd1, %fd81;
	mul.rn.f64 	%fd82, %fd1, %fd79;
	selp.f64 	%fd83, %fd82, %fd86, %p14;
	mul.f64 	%fd84, %fd83, %fd78;
	mul.f64 	%fd85, %fd80, %fd78;
	mul.wide.u32 	%rd47, %r1, 16;
	add.s64 	%rd48, %rd46, %rd47;
	st.global.v2.f64 	[%rd48], {%fd84, %fd85};
	ret;

}
	// .globl	_Z10my_kernel5v
.visible .entry _Z10my_kernel5v()
{


	ret;

}
	// .globl	_Z6kernelP17curandStateXORWOW
.visible .entry _Z6kernelP17curandStateXORWOW(
	.param .u64 .ptr .align 1 _Z6kernelP17curandStateXORWOW_param_0
)
{
	.reg .pred 	%p<23>;
	.reg .b32 	%r<430>;
	.reg .b64 	%rd<16>;

	ld.param.u64 	%rd8, [_Z6kernelP17curandStateXORWOW_param_0];
	cvta.to.global.u64 	%rd1, %rd8;
	mov.b32 	%r349, 1646691595;
	mov.b32 	%r198, 885101582;
	st.global.v2.u32 	[%rd1], {%r198, %r349};
	mov.b32 	%r347, -123459836;
	mov.b32 	%r348, 1330700819;
	st.global.v2.u32 	[%rd1+8], {%r348, %r347};
	mov.b32 	%r345, 1529018127;
	mov.b32 	%r346, -589760388;
	st.global.v2.u32 	[%rd1+16], {%r346, %r345};
	mov.b32 	%r331, 0;
	mov.b64 	%rd15, 2222;
	mov.u64 	%rd10, precalc_xorwow_matrix;
$L__BB4_1:
	and.b64  	%rd3, %rd15, 3;
	setp.eq.s64 	%p1, %rd3, 0;
	@%p1 bra 	$L__BB4_40;
	mul.wide.u32 	%rd9, %r331, 3200;
	add.s64 	%rd4, %rd10, %rd9;
	cvt.u32.u64 	%r7, %rd3;
	mov.b32 	%r332, 0;
$L__BB4_3:
	mov.b32 	%r345, 0;
	mov.u32 	%r346, %r345;
	mov.u32 	%r347, %r345;
	mov.u32 	%r348, %r345;
	mov.u32 	%r349, %r345;
	mov.u32 	%r338, %r345;
$L__BB4_4:
	mul.wide.u32 	%rd11, %r338, 4;
	add.s64 	%rd12, %rd1, %rd11;
	ld.global.u32 	%r15, [%rd12+4];
	shl.b32 	%r16, %r338, 5;
	mov.b32 	%r344, 0;
$L__BB4_5:
	.pragma "nounroll";
	shr.u32 	%r202, %r15, %r344;
	and.b32  	%r203, %r202, 1;
	setp.eq.b32 	%p2, %r203, 1;
	not.pred 	%p3, %p2;
	add.s32 	%r204, %r16, %r344;
	mul.lo.s32 	%r205, %r204, 5;
	mul.wide.u32 	%rd13, %r205, 4;
	add.s64 	%rd5, %rd4, %rd13;
	@%p3 bra 	$L__BB4_7;
	ld.global.u32 	%r206, [%rd5];
	xor.b32  	%r349, %r349, %r206;
	ld.global.u32 	%r207, [%rd5+4];
	xor.b32  	%r348, %r348, %r207;
	ld.global.u32 	%r208, [%rd5+8];
	xor.b32  	%r347, %r347, %r208;
	ld.global.u32 	%r209, [%rd5+12];
	xor.b32  	%r346, %r346, %r209;
	ld.global.u32 	%r210, [%rd5+16];
	xor.b32  	%r345, %r345, %r210;
$L__BB4_7:
	and.b32  	%r212, %r202, 2;
	setp.eq.s32 	%p4, %r212, 0;
	@%p4 bra 	$L__BB4_9;
	ld.global.u32 	%r213, [%rd5+20];
	xor.b32  	%r349, %r349, %r213;
	ld.global.u32 	%r214, [%rd5+24];
	xor.b32  	%r348, %r348, %r214;
	ld.global.u32 	%r215, [%rd5+28];
	xor.b32  	%r347, %r347, %r215;
	ld.global.u32 	%r216, [%rd5+32];
	xor.b32  	%r346, %r346, %r216;
	ld.global.u32 	%r217, [%rd5+36];
	xor.b32  	%r345, %r345, %r217;
$L__BB4_9:
	and.b32  	%r219, %r202, 4;
	setp.eq.s32 	%p5, %r219, 0;
	@%p5 bra 	$L__BB4_11;
	ld.global.u32 	%r220, [%rd5+40];
	xor.b32  	%r349, %r349, %r220;
	ld.global.u32 	%r221, [%rd5+44];
	xor.b32  	%r348, %r348, %r221;
	ld.global.u32 	%r222, [%rd5+48];
	xor.b32  	%r347, %r347, %r222;
	ld.global.u32 	%r223, [%rd5+52];
	xor.b32  	%r346, %r346, %r223;
	ld.global.u32 	%r224, [%rd5+56];
	xor.b32  	%r345, %r345, %r224;
$L__BB4_11:
	and.b32  	%r226, %r202, 8;
	setp.eq.s32 	%p6, %r226, 0;
	@%p6 bra 	$L__BB4_13;
	ld.global.u32 	%r227, [%rd5+60];
	xor.b32  	%r349, %r349, %r227;
	ld.global.u32 	%r228, [%rd5+64];
	xor.b32  	%r348, %r348, %r228;
	ld.global.u32 	%r229, [%rd5+68];
	xor.b32  	%r347, %r347, %r229;
	ld.global.u32 	%r230, [%rd5+72];
	xor.b32  	%r346, %r346, %r230;
	ld.global.u32 	%r231, [%rd5+76];
	xor.b32  	%r345, %r345, %r231;
$L__BB4_13:
	and.b32  	%r233, %r202, 16;
	setp.eq.s32 	%p7, %r233, 0;
	@%p7 bra 	$L__BB4_15;
	ld.global.u32 	%r234, [%rd5+80];
	xor.b32  	%r349, %r349, %r234;
	ld.global.u32 	%r235, [%rd5+84];
	xor.b32  	%r348, %r348, %r235;
	ld.global.u32 	%r236, [%rd5+88];
	xor.b32  	%r347, %r347, %r236;
	ld.global.u32 	%r237, [%rd5+92];
	xor.b32  	%r346, %r346, %r237;
	ld.global.u32 	%r238, [%rd5+96];
	xor.b32  	%r345, %r345, %r238;
$L__BB4_15:
	and.b32  	%r240, %r202, 32;
	setp.eq.s32 	%p8, %r240, 0;
	@%p8 bra 	$L__BB4_17;
	ld.global.u32 	%r241, [%rd5+100];
	xor.b32  	%r349, %r349, %r241;
	ld.global.u32 	%r242, [%rd5+104];
	xor.b32  	%r348, %r348, %r242;
	ld.global.u32 	%r243, [%rd5+108];
	xor.b32  	%r347, %r347, %r243;
	ld.global.u32 	%r244, [%rd5+112];
	xor.b32  	%r346, %r346, %r244;
	ld.global.u32 	%r245, [%rd5+116];
	xor.b32  	%r345, %r345, %r245;
$L__BB4_17:
	and.b32  	%r247, %r202, 64;
	setp.eq.s32 	%p9, %r247, 0;
	@%p9 bra 	$L__BB4_19;
	ld.global.u32 	%r248, [%rd5+120];
	xor.b32  	%r349, %r349, %r248;
	ld.global.u32 	%r249, [%rd5+124];
	xor.b32  	%r348, %r348, %r249;
	ld.global.u32 	%r250, [%rd5+128];
	xor.b32  	%r347, %r347, %r250;
	ld.global.u32 	%r251, [%rd5+132];
	xor.b32  	%r346, %r346, %r251;
	ld.global.u32 	%r252, [%rd5+136];
	xor.b32  	%r345, %r345, %r252;
$L__BB4_19:
	and.b32  	%r254, %r202, 128;
	setp.eq.s32 	%p10, %r254, 0;
	@%p10 bra 	$L__BB4_21;
	ld.global.u32 	%r255, [%rd5+140];
	xor.b32  	%r349, %r349, %r255;
	ld.global.u32 	%r256, [%rd5+144];
	xor.b32  	%r348, %r348, %r256;
	ld.global.u32 	%r257, [%rd5+148];
	xor.b32  	%r347, %r347, %r257;
	ld.global.u32 	%r258, [%rd5+152];
	xor.b32  	%r346, %r346, %r258;
	ld.global.u32 	%r259, [%rd5+156];
	xor.b32  	%r345, %r345, %r259;
$L__BB4_21:
	and.b32  	%r261, %r202, 256;
	setp.eq.s32 	%p11, %r261, 0;
	@%p11 bra 	$L__BB4_23;
	ld.global.u32 	%r262, [%rd5+160];
	xor.b32  	%r349, %r349, %r262;
	ld.global.u32 	%r263, [%rd5+164];
	xor.b32  	%r348, %r348, %r263;
	ld.global.u32 	%r264, [%rd5+168];
	xor.b32  	%r347, %r347, %r264;
	ld.global.u32 	%r265, [%rd5+172];
	xor.b32  	%r346, %r346, %r265;
	ld.global.u32 	%r266, [%rd5+176];
	xor.b32  	%r345, %r345, %r266;
$L__BB4_23:
	and.b32  	%r268, %r202, 512;
	setp.eq.s32 	%p12, %r268, 0;
	@%p12 bra 	$L__BB4_25;
	ld.global.u32 	%r269, [%rd5+180];
	xor.b32  	%r349, %r349, %r269;
	ld.global.u32 	%r270, [%rd5+184];
	xor.b32  	%r348, %r348, %r270;
	ld.global.u32 	%r271, [%rd5+188];
	xor.b32  	%r347, %r347, %r271;
	ld.global.u32 	%r272, [%rd5+192];
	xor.b32  	%r346, %r346, %r272;
	ld.global.u32 	%r273, [%rd5+196];
	xor.b32  	%r345, %r345, %r273;
$L__BB4_25:
	and.b32  	%r275, %r202, 1024;
	setp.eq.s32 	%p13, %r275, 0;
	@%p13 bra 	$L__BB4_27;
	ld.global.u32 	%r276, [%rd5+200];
	xor.b32  	%r349, %r349, %r276;
	ld.global.u32 	%r277, [%rd5+204];
	xor.b32  	%r348, %r348, %r277;
	ld.global.u32 	%r278, [%rd5+208];
	xor.b32  	%r347, %r347, %r278;
	ld.global.u32 	%r279, [%rd5+212];
	xor.b32  	%r346, %r346, %r279;
	ld.global.u32 	%r280, [%rd5+216];
	xor.b32  	%r345, %r345, %r280;
$L__BB4_27:
	and.b32  	%r282, %r202, 2048;
	setp.eq.s32 	%p14, %r282, 0;
	@%p14 bra 	$L__BB4_29;
	ld.global.u32 	%r283, [%rd5+220];
	xor.b32  	%r349, %r349, %r283;
	ld.global.u32 	%r284, [%rd5+224];
	xor.b32  	%r348, %r348, %r284;
	ld.global.u32 	%r285, [%rd5+228];
	xor.b32  	%r347, %r347, %r285;
	ld.global.u32 	%r286, [%rd5+232];
	xor.b32  	%r346, %r346, %r286;
	ld.global.u32 	%r287, [%rd5+236];
	xor.b32  	%r345, %r345, %r287;
$L__BB4_29:
	and.b32  	%r289, %r202, 4096;
	setp.eq.s32 	%p15, %r289, 0;
	@%p15 bra 	$L__BB4_31;
	ld.global.u32 	%r290, [%rd5+240];
	xor.b32  	%r349, %r349, %r290;
	ld.global.u32 	%r291, [%rd5+244];
	xor.b32  	%r348, %r348, %r291;
	ld.global.u32 	%r292, [%rd5+248];
	xor.b32  	%r347, %r347, %r292;
	ld.global.u32 	%r293, [%rd5+252];
	xor.b32  	%r346, %r346, %r293;
	ld.global.u32 	%r294, [%rd5+256];
	xor.b32  	%r345, %r345, %r294;
$L__BB4_31:
	and.b32  	%r296, %r202, 8192;
	setp.eq.s32 	%p16, %r296, 0;
	@%p16 bra 	$L__BB4_33;
	ld.global.u32 	%r297, [%rd5+260];
	xor.b32  	%r349, %r349, %r297;
	ld.global.u32 	%r298, [%rd5+264];
	xor.b32  	%r348, %r348, %r298;
	ld.global.u32 	%r299, [%rd5+268];
	xor.b32  	%r347, %r347, %r299;
	ld.global.u32 	%r300, [%rd5+272];
	xor.b32  	%r346, %r346, %r300;
	ld.global.u32 	%r301, [%rd5+276];
	xor.b32  	%r345, %r345, %r301;
$L__BB4_33:
	and.b32  	%r303, %r202, 16384;
	setp.eq.s32 	%p17, %r303, 0;
	@%p17 bra 	$L__BB4_35;
	ld.global.u32 	%r304, [%rd5+280];
	xor.b32  	%r349, %r349, %r304;
	ld.global.u32 	%r305, [%rd5+284];
	xor.b32  	%r348, %r348, %r305;
	ld.global.u32 	%r306, [%rd5+288];
	xor.b32  	%r347, %r347, %r306;
	ld.global.u32 	%r307, [%rd5+292];
	xor.b32  	%r346, %r346, %r307;
	ld.global.u32 	%r308, [%rd5+296];
	xor.b32  	%r345, %r345, %r308;
$L__BB4_35:
	and.b32  	%r310, %r202, 32768;
	setp.eq.s32 	%p18, %r310, 0;
	@%p18 bra 	$L__BB4_37;
	ld.global.u32 	%r311, [%rd5+300];
	xor.b32  	%r349, %r349, %r311;
	ld.global.u32 	%r312, [%rd5+304];
	xor.b32  	%r348, %r348, %r312;
	ld.global.u32 	%r313, [%rd5+308];
	xor.b32  	%r347, %r347, %r313;
	ld.global.u32 	%r314, [%rd5+312];
	xor.b32  	%r346, %r346, %r314;
	ld.global.u32 	%r315, [%rd5+316];
	xor.b32  	%r345, %r345, %r315;
$L__BB4_37:
	add.s32 	%r344, %r344, 16;
	setp.ne.s32 	%p19, %r344, 32;
	@%p19 bra 	$L__BB4_5;
	mad.lo.s32 	%r316, %r338, -31, %r16;
	add.s32 	%r338, %r316, 1;
	setp.ne.s32 	%p20, %r338, 5;
	@%p20 bra 	$L__BB4_4;
	st.global.u32 	[%rd1+4], %r349;
	st.global.u32 	[%rd1+8], %r348;
	st.global.u32 	[%rd1+12], %r347;
	st.global.u32 	[%rd1+16], %r346;
	st.global.u32 	[%rd1+20], %r345;
	add.s32 	%r332, %r332, 1;
	setp.lt.u32 	%p21, %r332, %r7;
	@%p21 bra 	$L__BB4_3;
$L__BB4_40:
	shr.u64 	%rd15, %rd15, 2;
	add.s32 	%r331, %r331, 1;
	setp.ne.s32 	%p22, %r331, 6;
	@%p22 bra 	$L__BB4_1;
	mov.b32 	%r317, 0;
	st.global.v2.u32 	[%rd1+24], {%r317, %r317};
	st.global.u32 	[%rd1+32], %r317;
	mov.b64 	%rd14, 0;
	st.global.u64 	[%rd1+40], %rd14;
	shr.u32 	%r318, %r349, 2;
	xor.b32  	%r319, %r318, %r349;
	st.global.v2.u32 	[%rd1+8], {%r347, %r346};
	shl.b32 	%r320, %r345, 4;
	shl.b32 	%r321, %r319, 1;
	xor.b32  	%r322, %r321, %r320;
	xor.b32  	%r323, %r322, %r319;
	xor.b32  	%r324, %r323, %r345;
	st.global.v2.u32 	[%rd1+16], {%r345, %r324};
	mov.b32 	%r325, 885464019;
	st.global.v2.u32 	[%rd1], {%r325, %r348};
	ret;

}


// ===== COMPILED SASS (sm_100) =====

	.target	sm_100

	.elftype	@"ET_EXEC"


//--------------------- .note.nv.tkinfo           --------------------------
	.section	.note.nv.tkinfo,"",@"SHT_NOTE"
	.sectionflags	@"SHF_NOTE_NV_TKINFO"
	.tkinfo
        /*0018*/ 	.word	0x00000002
        /*0030*/ 	.string	""
        /*0030*/ 	.string	"ptxas"
        /*0030*/ 	.string	"Cuda compilation tools, release 13.0, V13.0.88"
        /*0030*/ 	.string	"Build cuda_13.0.r13.0/compiler.36424714_0"
        /*0030*/ 	.string	"-arch sm_100 -m 64 "



//--------------------- .note.nv.cuinfo           --------------------------
	.section	.note.nv.cuinfo,"",@"SHT_NOTE"
	.sectionflags	@"SHF_NOTE_NV_CUINFO"
        /*0018*/ 	.short	0x0002
        /*001a*/ 	.short	0x0064
        /*001c*/ 	.short	0x0082
	.zero		2


//--------------------- .nv.info                  --------------------------
	.section	.nv.info,"",@"SHT_CUDA_INFO"
	.align	4


	//----- nvinfo : EIATTR_REGCOUNT
	.align		4
        /*0000*/ 	.byte	0x04, 0x2f
        /*0002*/ 	.short	(.L_10 - .L_9)
	.align		4
.L_9:
        /*0004*/ 	.word	index@(_Z7picountPi)
        /*0008*/ 	.word	0x0000001e


	//----- nvinfo : EIATTR_FRAME_SIZE
	.align		4
.L_10:
        /*000c*/ 	.byte	0x04, 0x11
        /*000e*/ 	.short	(.L_12 - .L_11)
	.align		4
.L_11:
        /*0010*/ 	.word	index@($__internal_2_$__cuda_sm20_sqrt_rn_f32_slowpath)
        /*0014*/ 	.word	0x00000000


	//----- nvinfo : EIATTR_FRAME_SIZE
	.align		4
.L_12:
        /*0018*/ 	.byte	0x04, 0x11
        /*001a*/ 	.short	(.L_14 - .L_13)
	.align		4
.L_13:
        /*001c*/ 	.word	index@(_Z7picountPi)
        /*0020*/ 	.word	0x00000000


	//----- nvinfo : EIATTR_REGCOUNT
	.align		4
.L_14:
        /*0024*/ 	.byte	0x04, 0x2f
        /*0026*/ 	.short	(.L_16 - .L_15)
	.align		4
.L_15:
        /*0028*/ 	.word	index@(_Z19cuda_kernel_initRNDmP19curandStateMRG32k3a)
        /*002c*/ 	.word	0x00000054


	//----- nvinfo : EIATTR_FRAME_SIZE
	.align		4
.L_16:
        /*0030*/ 	.byte	0x04, 0x11
        /*0032*/ 	.short	(.L_18 - .L_17)
	.align		4
.L_17:
        /*0034*/ 	.word	index@($__internal_1_$__cuda_sm20_div_rn_f64_full)
        /*0038*/ 	.word	0x00000000


	//----- nvinfo : EIATTR_FRAME_SIZE
	.align		4
.L_18:
        /*003c*/ 	.byte	0x04, 0x11
        /*003e*/ 	.short	(.L_20 - .L_19)
	.align		4
.L_19:
        /*0040*/ 	.word	index@(_Z19cuda_kernel_initRNDmP19curandStateMRG32k3a)
        /*0044*/ 	.word	0x00000000


	//----- nvinfo : EIATTR_REGCOUNT
	.align		4
.L_20:
        /*0048*/ 	.byte	0x04, 0x2f
        /*004a*/ 	.short	(.L_22 - .L_21)
	.align		4
.L_21:
        /*004c*/ 	.word	index@(_Z32cuda_kernel_RNDnormalDitributionP7double2P19curandStateMRG32k3a)
        /*0050*/ 	.word	0x0000001c


	//----- nvinfo : EIATTR_FRAME_SIZE
	.align		4
.L_22:
        /*0054*/ 	.byte	0x04, 0x11
        /*0056*/ 	.short	(.L_24 - .L_23)
	.align		4
.L_23:
        /*0058*/ 	.word	index@($__internal_0_$__cuda_sm20_dsqrt_rn_f64_mediumpath_v1)
        /*005c*/ 	.word	0x00000000


	//----- nvinfo : EIATTR_FRAME_SIZE
	.align		4
.L_24:
        /*0060*/ 	.byte	0x04, 0x11
        /*0062*/ 	.short	(.L_26 - .L_25)
	.align		4
.L_25:
        /*0064*/ 	.word	index@(_Z32cuda_kernel_RNDnormalDitributionP7double2P19curandStateMRG32k3a)
        /*0068*/ 	.word	0x00000000


	//----- nvinfo : EIATTR_REGCOUNT
	.align		4
.L_26:
        /*006c*/ 	.byte	0x04, 0x2f
        /*006e*/ 	.short	(.L_28 - .L_27)
	.align		4
.L_27:
        /*0070*/ 	.word	index@(_Z10my_kernel5v)
        /*0074*/ 	.word	0x00000004


	//----- nvinfo : EIATTR_FRAME_SIZE
	.align		4
.L_28:
        /*0078*/ 	.byte	0x04, 0x11
        /*007a*/ 	.short	(.L_30 - .L_29)
	.align		4
.L_29:
        /*007c*/ 	.word	index@(_Z10my_kernel5v)
        /*0080*/ 	.word	0x00000000


	//----- nvinfo : EIATTR_REGCOUNT
	.align		4
.L_30:
        /*0084*/ 	.byte	0x04, 0x2f
        /*0086*/ 	.short	(.L_32 - .L_31)
	.align		4
.L_31:
        /*0088*/ 	.word	index@(_Z6kernelP17curandStateXORWOW)
        /*008c*/ 	.word	0x00000020


	//----- nvinfo : EIATTR_FRAME_SIZE
	.align		4
.L_32:
        /*0090*/ 	.byte	0x04, 0x11
        /*0092*/ 	.short	(.L_34 - .L_33)
	.align		4
.L_33:
        /*0094*/ 	.word	index@(_Z6kernelP17curandStateXORWOW)
        /*0098*/ 	.word	0x00000000


	//----- nvinfo : EIATTR_MIN_STACK_SIZE
	.align		4
.L_34:
        /*009c*/ 	.byte	0x04, 0x12
        /*009e*/ 	.short	(.L_36 - .L_35)
	.align		4
.L_35:
        /*00a0*/ 	.word	index@(_Z6kernelP17curandStateXORWOW)
        /*00a4*/ 	.word	0x00000000


	//----- nvinfo : EIATTR_MIN_STACK_SIZE
	.align		4
.L_36:
        /*00a8*/ 	.byte	0x04, 0x12
        /*00aa*/ 	.short	(.L_38 - .L_37)
	.align		4
.L_37:
        /*00ac*/ 	.word	index@(_Z10my_kernel5v)
        /*00b0*/ 	.word	0x00000000


	//----- nvinfo : EIATTR_MIN_STACK_SIZE
	.align		4
.L_38:
        /*00b4*/ 	.byte	0x04, 0x12
        /*00b6*/ 	.short	(.L_40 - .L_39)
	.align		4
.L_39:
        /*00b8*/ 	.word	index@(_Z32cuda_kernel_RNDnormalDitributionP7double2P19curandStateMRG32k3a)
        /*00bc*/ 	.word	0x00000000


	//----- nvinfo : EIATTR_MIN_STACK_SIZE
	.align		4
.L_40:
        /*00c0*/ 	.byte	0x04, 0x12
        /*00c2*/ 	.short	(.L_42 - .L_41)
	.align		4
.L_41:
        /*00c4*/ 	.word	index@(_Z19cuda_kernel_initRNDmP19curandStateMRG32k3a)
        /*00c8*/ 	.word	0x00000000


	//----- nvinfo : EIATTR_MIN_STACK_SIZE
	.align		4
.L_42:
        /*00cc*/ 	.byte	0x04, 0x12
        /*00ce*/ 	.short	(.L_44 - .L_43)
	.align		4
.L_43:
        /*00d0*/ 	.word	index@(_Z7picountPi)
        /*00d4*/ 	.word	0x00000000
.L_44:


//--------------------- .nv.compat                --------------------------
	.section	.nv.compat,"",@"SHT_CUDA_COMPAT_INFO"
	.align	4
        /*0000*/ 	.byte	0x02, 0x09, 0x00, 0x00, 0x02, 0x02, 0x01, 0x00, 0x02, 0x05, 0x05, 0x00, 0x03, 0x07, 0x01, 0x01
        /*0010*/ 	.byte	0x02, 0x03, 0x00, 0x00, 0x02, 0x06, 0x01, 0x00, 0x04, 0x0b, 0x08, 0x00, 0x01, 0x00, 0x00, 0x00
        /*0020*/ 	.byte	0x00, 0x00, 0x00, 0x00


//--------------------- .nv.info._Z6kernelP17curandStateXORWOW --------------------------
	.section	.nv.info._Z6kernelP17curandStateXORWOW,"",@"SHT_CUDA_INFO"
	.sectionflags	@""
	.align	4


	//----- nvinfo : EIATTR_CUDA_API_VERSION
	.align		4
        /*0000*/ 	.byte	0x04, 0x37
        /*0002*/ 	.short	(.L_46 - .L_45)
.L_45:
        /*0004*/ 	.word	0x00000082


	//----- nvinfo : EIATTR_KPARAM_INFO
	.align		4
.L_46:
        /*0008*/ 	.byte	0x04, 0x17
        /*000a*/ 	.short	(.L_48 - .L_47)
.L_47:
        /*000c*/ 	.word	0x00000000
        /*0010*/ 	.short	0x0000
        /*0012*/ 	.short	0x0000
        /*0014*/ 	.byte	0x00, 0xf5, 0x21, 0x00


	//----- nvinfo : EIATTR_SPARSE_MMA_MASK
	.align		4
.L_48:
        /*0018*/ 	.byte	0x03, 0x50
        /*001a*/ 	.short	0x0000


	//----- nvinfo : EIATTR_MAXREG_COUNT
	.align		4
        /*001c*/ 	.byte	0x03, 0x1b
        /*001e*/ 	.short	0x00ff


	//----- nvinfo : EIATTR_MERCURY_ISA_VERSION
	.align		4
        /*0020*/ 	.byte	0x03, 0x5f
        /*0022*/ 	.short	0x0101


	//----- nvinfo : EIATTR_VRC_CTA_INIT_COUNT
	.align		4
        /*0024*/ 	.byte	0x02, 0x4a
	.zero		1
	.zero		1


	//----- nvinfo : EIATTR_EXIT_INSTR_OFFSETS
	.align		4
        /*0028*/ 	.byte	0x04, 0x1c
        /*002a*/ 	.short	(.L_50 - .L_49)


	//   ....[0]....
.L_49:
        /*002c*/ 	.word	0x00000f00


	//----- nvinfo : EIATTR_CBANK_PARAM_SIZE
	.align		4
.L_50:
        /*0030*/ 	.byte	0x03, 0x19
        /*0032*/ 	.short	0x0008


	//----- nvinfo : EIATTR_PARAM_CBANK
	.align		4
        /*0034*/ 	.byte	0x04, 0x0a
        /*0036*/ 	.short	(.L_52 - .L_51)
	.align		4
.L_51:
        /*0038*/ 	.word	index@(.nv.constant0._Z6kernelP17curandStateXORWOW)
        /*003c*/ 	.short	0x0380
        /*003e*/ 	.short	0x0008


	//----- nvinfo : EIATTR_SW_WAR
	.align		4
.L_52:
        /*0040*/ 	.byte	0x04, 0x36
        /*0042*/ 	.short	(.L_54 - .L_53)
.L_53:
        /*0044*/ 	.word	0x00000008
.L_54:


//--------------------- .nv.info._Z10my_kernel5v  --------------------------
	.section	.nv.info._Z10my_kernel5v,"",@"SHT_CUDA_INFO"
	.sectionflags	@""
	.align	4


	//----- nvinfo : EIATTR_CUDA_API_VERSION
	.align		4
        /*0000*/ 	.byte	0x04, 0x37
        /*0002*/ 	.short	(.L_56 - .L_55)
.L_55:
        /*0004*/ 	.word	0x00000082


	//----- nvinfo : EIATTR_SPARSE_MMA_MASK
	.align		4
.L_56:
        /*0008*/ 	.byte	0x03, 0x50
        /*000a*/ 	.short	0x0000


	//----- nvinfo : EIATTR_MAXREG_COUNT
	.align		4
        /*000c*/ 	.byte	0x03, 0x1b
        /*000e*/ 	.short	0x00ff


	//----- nvinfo : EIATTR_MERCURY_ISA_VERSION
	.align		4
        /*0010*/ 	.byte	0x03, 0x5f
        /*0012*/ 	.short	0x0101


	//----- nvinfo : EIATTR_VRC_CTA_INIT_COUNT
	.align		4
        /*0014*/ 	.byte	0x02, 0x4a
	.zero		1
	.zero		1


	//----- nvinfo : EIATTR_EXIT_INSTR_OFFSETS
	.align		4
        /*0018*/ 	.byte	0x04, 0x1c
        /*001a*/ 	.short	(.L_58 - .L_57)


	//   ....[0]....
.L_57:
        /*001c*/ 	.word	0x00000010


	//----- nvinfo : EIATTR_SW_WAR
	.align		4
.L_58:
        /*0020*/ 	.byte	0x04, 0x36
        /*0022*/ 	.short	(.L_60 - .L_59)
.L_59:
        /*0024*/ 	.word	0x00000008
.L_60:


//--------------------- .nv.info._Z32cuda_kernel_RNDnormalDitributionP7double2P19curandStateMRG32k3a --------------------------
	.section	.nv.info._Z32cuda_kernel_RNDnormalDitributionP7double2P19curandStateMRG32k3a,"",@"SHT_CUDA_INFO"
	.sectionflags	@""
	.align	4


	//----- nvinfo : EIATTR_CUDA_API_VERSION
	.align		4
        /*0000*/ 	.byte	0x04, 0x37
        /*0002*/ 	.short	(.L_62 - .L_61)
.L_61:
        /*0004*/ 	.word	0x00000082


	//----- nvinfo : EIATTR_KPARAM_INFO
	.align		4
.L_62:
        /*0008*/ 	.byte	0x04, 0x17
        /*000a*/ 	.short	(.L_64 - .L_63)
.L_63:
        /*000c*/ 	.word	0x00000000
        /*0010*/ 	.short	0x0001
        /*0012*/ 	.short	0x0008
        /*0014*/ 	.byte	0x00, 0xf5, 0x21, 0x00


	//----- nvinfo : EIATTR_KPARAM_INFO
	.align		4
.L_64:
        /*0018*/ 	.byte	0x04, 0x17
        /*001a*/ 	.short	(.L_66 - .L_65)
.L_65:
        /*001c*/ 	.word	0x00000000
        /*0020*/ 	.short	0x0000
        /*0022*/ 	.short	0x0000
        /*0024*/ 	.byte	0x00, 0xf5, 0x21, 0x00


	//----- nvinfo : EIATTR_SPARSE_MMA_MASK
	.align		4
.L_66:
        /*0028*/ 	.byte	0x03, 0x50
        /*002a*/ 	.short	0x0000


	//----- nvinfo : EIATTR_MAXREG_COUNT
	.align		4
        /*002c*/ 	.byte	0x03, 0x1b
        /*002e*/ 	.short	0x00ff


	//----- nvinfo : EIATTR_MERCURY_ISA_VERSION
	.align		4
        /*0030*/ 	.byte	0x03, 0x5f
        /*0032*/ 	.short	0x0101


	//----- nvinfo : EIATTR_VRC_CTA_INIT_COUNT
	.align		4
        /*0034*/ 	.byte	0x02, 0x4a
	.zero		1
	.zero		1


	//----- nvinfo : EIATTR_EXIT_INSTR_OFFSETS
	.align		4
        /*0038*/ 	.byte	0x04, 0x1c
        /*003a*/ 	.short	(.L_68 - .L_67)


	//   ....[0]....
.L_67:
        /*003c*/ 	.word	0x000010b0


	//----- nvinfo : EIATTR_CRS_STACK_SIZE
	.align		4
.L_68:
        /*0040*/ 	.byte	0x04, 0x1e
        /*0042*/ 	.short	(.L_70 - .L_69)
.L_69:
        /*0044*/ 	.word	0x00000000


	//----- nvinfo : EIATTR_CBANK_PARAM_SIZE
	.align		4
.L_70:
        /*0048*/ 	.byte	0x03, 0x19
        /*004a*/ 	.short	0x0010


	//----- nvinfo : EIATTR_PARAM_CBANK
	.align		4
        /*004c*/ 	.byte	0x04, 0x0a
        /*004e*/ 	.short	(.L_72 - .L_71)
	.align		4
.L_71:
        /*0050*/ 	.word	index@(.nv.constant0._Z32cuda_kernel_RNDnormalDitributionP7double2P19curandStateMRG32k3a)
        /*0054*/ 	.short	0x0380
        /*0056*/ 	.short	0x0010


	//----- nvinfo : EIATTR_SW_WAR
	.align		4
.L_72:
        /*0058*/ 	.byte	0x04, 0x36
        /*005a*/ 	.short	(.L_74 - .L_73)
.L_73:
        /*005c*/ 	.word	0x00000008
.L_74:


//--------------------- .nv.info._Z19cuda_kernel_initRNDmP19curandStateMRG32k3a --------------------------
	.section	.nv.info._Z19cuda_kernel_initRNDmP19curandStateMRG32k3a,"",@"SHT_CUDA_INFO"
	.sectionflags	@""
	.align	4


	//----- nvinfo : EIATTR_CUDA_API_VERSION
	.align		4
        /*0000*/ 	.byte	0x04, 0x37
        /*0002*/ 	.short	(.L_76 - .L_75)
.L_75:
        /*0004*/ 	.word	0x00000082


	//----- nvinfo : EIATTR_KPARAM_INFO
	.align		4
.L_76:
        /*0008*/ 	.byte	0x04, 0x17
        /*000a*/ 	.short	(.L_78 - .L_77)
.L_77:
        /*000c*/ 	.word	0x00000000
        /*0010*/ 	.short	0x0001
        /*0012*/ 	.short	0x0008
        /*0014*/ 	.byte	0x00, 0xf5, 0x21, 0x00


	//----- nvinfo : EIATTR_KPARAM_INFO
	.align		4
.L_78:
        /*0018*/ 	.byte	0x04, 0x17
        /*001a*/ 	.short	(.L_80 - .L_79)
.L_79:
        /*001c*/ 	.word	0x00000000
        /*0020*/ 	.short	0x0000
        /*0022*/ 	.short	0x0000
        /*0024*/ 	.byte	0x00, 0xf0, 0x21, 0x00


	//----- nvinfo : EIATTR_SPARSE_MMA_MASK
	.align		4
.L_80:
        /*0028*/ 	.byte	0x03, 0x50
        /*002a*/ 	.short	0x0000


	//----- nvinfo : EIATTR_MAXREG_COUNT
	.align		4
        /*002c*/ 	.byte	0x03, 0x1b
        /*002e*/ 	.short	0x00ff


	//----- nvinfo : EIATTR_MERCURY_ISA_VERSION
	.align		4
        /*0030*/ 	.byte	0x03, 0x5f
        /*0032*/ 	.short	0x0101


	//----- nvinfo : EIATTR_VRC_CTA_INIT_COUNT
	.align		4
        /*0034*/ 	.byte	0x02, 0x4a
	.zero		1
	.zero		1


	//----- nvinfo : EIATTR_EXIT_INSTR_OFFSETS
	.align		4
        /*0038*/ 	.byte	0x04, 0x1c
        /*003a*/ 	.short	(.L_82 - .L_81)


	//   ....[0]....
.L_81:
        /*003c*/ 	.word	0x00044490


	//----- nvinfo : EIATTR_CRS_STACK_SIZE
	.align		4
.L_82:
        /*0040*/ 	.byte	0x04, 0x1e
        /*0042*/ 	.short	(.L_84 - .L_83)
.L_83:
        /*0044*/ 	.word	0x00000000


	//----- nvinfo : EIATTR_CBANK_PARAM_SIZE
	.align		4
.L_84:
        /*0048*/ 	.byte	0x03, 0x19
        /*004a*/ 	.short	0x0010


	//----- nvinfo : EIATTR_PARAM_CBANK
	.align		4
        /*004c*/ 	.byte	0x04, 0x0a
        /*004e*/ 	.short	(.L_86 - .L_85)
	.align		4
.L_85:
        /*0050*/ 	.word	index@(.nv.constant0._Z19cuda_kernel_initRNDmP19curandStateMRG32k3a)
        /*0054*/ 	.short	0x0380
        /*0056*/ 	.short	0x0010


	//----- nvinfo : EIATTR_SW_WAR
	.align		4
.L_86:
        /*0058*/ 	.byte	0x04, 0x36
        /*005a*/ 	.short	(.L_88 - .L_87)
.L_87:
        /*005c*/ 	.word	0x00000008
.L_88:


//--------------------- .nv.info._Z7picountPi     --------------------------
	.section	.nv.info._Z7picountPi,"",@"SHT_CUDA_INFO"
	.sectionflags	@""
	.align	4


	//----- nvinfo : EIATTR_CUDA_API_VERSION
	.align		4
        /*0000*/ 	.byte	0x04, 0x37
        /*0002*/ 	.short	(.L_90 - .L_89)
.L_89:
        /*0004*/ 	.word	0x00000082


	//----- nvinfo : EIATTR_KPARAM_INFO
	.align		4
.L_90:
        /*0008*/ 	.byte	0x04, 0x17
        /*000a*/ 	.short	(.L_92 - .L_91)
.L_91:
        /*000c*/ 	.word	0x00000000
        /*0010*/ 	.short	0x0000
        /*0012*/ 	.short	0x0000
        /*0014*/ 	.byte	0x00, 0xf5, 0x21, 0x00


	//----- nvinfo : EIATTR_SPARSE_MMA_MASK
	.align		4
.L_92:
        /*0018*/ 	.byte	0x03, 0x50
        /*001a*/ 	.short	0x0000


	//----- nvinfo : EIATTR_MAXREG_COUNT
	.align		4
        /*001c*/ 	.byte	0x03, 0x1b
        /*001e*/ 	.short	0x00ff


	//----- nvinfo : EIATTR_MERCURY_ISA_VERSION
	.align		4
        /*0020*/ 	.byte	0x03, 0x5f
        /*0022*/ 	.short	0x0101


	//----- nvinfo : EIATTR_VRC_CTA_INIT_COUNT
	.align		4
        /*0024*/ 	.byte	0x02, 0x4a
	.zero		1
	.zero		1


	//----- nvinfo : EIATTR_EXIT_INSTR_OFFSETS
	.align		4
        /*0028*/ 	.byte	0x04, 0x1c
        /*002a*/ 	.short	(.L_94 - .L_93)


	//   ....[0]....
.L_93:
        /*002c*/ 	.word	0x00000e20


	//   ....[1]....
        /*0030*/ 	.word	0x00000ff0


	//----- nvinfo : EIATTR_CRS_STACK_SIZE
	.align		4
.L_94:
        /*0034*/ 	.byte	0x04, 0x1e
        /*0036*/ 	.short	(.L_96 - .L_95)
.L_95:
        /*0038*/ 	.word	0x00000000


	//----- nvinfo : EIATTR_CBANK_PARAM_SIZE
	.align		4
.L_96:
        /*003c*/ 	.byte	0x03, 0x19
        /*003e*/ 	.short	0x0008


	//----- nvinfo : EIATTR_PARAM_CBANK
	.align		4
        /*0040*/ 	.byte	0x04, 0x0a
        /*0042*/ 	.short	(.L_98 - .L_97)
	.align		4
.L_97:
        /*0044*/ 	.word	index@(.nv.constant0._Z7picountPi)
        /*0048*/ 	.short	0x0380
        /*004a*/ 	.short	0x0008


	//----- nvinfo : EIATTR_SW_WAR
	.align		4
.L_98:
        /*004c*/ 	.byte	0x04, 0x36
        /*004e*/ 	.short	(.L_100 - .L_99)
.L_99:
        /*0050*/ 	.word	0x00000008
.L_100:


//--------------------- .nv.callgraph             --------------------------
	.section	.nv.callgraph,"",@"SHT_CUDA_CALLGRAPH"
	.align	4
	.sectionentsize	8
	.align		4
        /*0000*/ 	.word	0x00000000
	.align		4
        /*0004*/ 	.word	0xffffffff
	.align		4
        /*0008*/ 	.word	0x00000000
	.align		4
        /*000c*/ 	.word	0xfffffffe
	.align		4
        /*0010*/ 	.word	0x00000000
	.align		4
        /*0014*/ 	.word	0xfffffffd
	.align		4
        /*0018*/ 	.word	0x00000000
	.align		4
        /*001c*/ 	.word	0xfffffffc


//--------------------- .nv.constant4             --------------------------
	.section	.nv.constant4,"a",@progbits
	.align	8
	.align		8
.nv.constant4:
        /*0000*/ 	.dword	precalc_xorwow_matrix
	.align		8
        /*0008*/ 	.dword	precalc_xorwow_offset_matrix
	.align		8
        /*0010*/ 	.dword	mrg32k3aM1
	.align		8
        /*0018*/ 	.dword	mrg32k3aM2
	.align		8
        /*0020*/ 	.dword	mrg32k3aM1SubSeq
	.align		8
        /*0028*/ 	.dword	mrg32k3aM2SubSeq
	.align		8
        /*0030*/ 	.dword	mrg32k3aM1Seq
	.align		8
        /*0038*/ 	.dword	mrg32k3aM2Seq


//--------------------- .nv.constant3             --------------------------
	.section	.nv.constant3,"a",@progbits
	.align	8
.nv.constant3:
	.type		__cr_lgamma_table,@object
	.size		__cr_lgamma_table,(.L_8 - __cr_lgamma_table)
__cr_lgamma_table:
        /*0000*/ 	.byte	0x00, 0x00, 0x00, 0x00, 0x00, 0x00, 0x00, 0x00, 0x00, 0x00, 0x00, 0x00, 0x00, 0x00, 0x00, 0x00
        /*0010*/ 	.byte	0xef, 0x39, 0xfa, 0xfe, 0x42, 0x2e, 0xe6, 0x3f, 0x02, 0x20, 0x2a, 0xfa, 0x0b, 0xab, 0xfc, 0x3f
        /*0020*/ 	.byte	0xf9, 0x2c, 0x92, 0x7c, 0xa7, 0x6c, 0x09, 0x40, 0xc9, 0x79, 0x44, 0x3c, 0x64, 0x26, 0x13, 0x40
        /*0030*/ 	.byte	0xca, 0x01, 0xcf, 0x3a, 0x27, 0x51, 0x1a, 0x40, 0x30, 0xcc, 0x2d, 0xf3, 0xe1, 0x0c, 0x21, 0x40
        /*0040*/ 	.byte	0x0d, 0xb7, 0xfc, 0x82, 0x8e, 0x35, 0x25, 0x40
.L_8:


//--------------------- .text._Z6kernelP17curandStateXORWOW --------------------------
	.section	.text._Z6kernelP17curandStateXORWOW,"ax",@progbits
	.align	128
        .global         _Z6kernelP17curandStateXORWOW
        .type           _Z6kernelP17curandStateXORWOW,@function
        .size           _Z6kernelP17curandStateXORWOW,(.L_x_1029 - _Z6kernelP17curandStateXORWOW)
        .other          _Z6kernelP17curandStateXORWOW,@"STO_CUDA_ENTRY STV_DEFAULT"
_Z6kernelP17curandStateXORWOW:
.text._Z6kernelP17curandStateXORWOW:
[----:B------:R-:W-:Y:S08]  /*0000*/  LDC R1, c[0x0][0x37c] ;  /* 0x0000df00ff017b82 */ /* 0x000ff00000000800 */
[----:B------:R-:W0:Y:S01]  /*0010*/  LDC.64 R8, c[0x0][0x380] ;  /* 0x0000e000ff087b82 */ /* 0x000e220000000a00 */
[----:B------:R-:W0:Y:S01]  /*0020*/  LDCU.64 UR6, c[0x0][0x358] ;  /* 0x00006b00ff0677ac */ /* 0x000e220008000a00 */
[----:B------:R-:W-:-:S02]  /*0030*/  IMAD.MOV.U32 R10, RZ, RZ, 0x34c1940e ;  /* 0x34c1940eff0a7424 */ /* 0x000fc400078e00ff */
[----:B------:R-:W-:Y:S01]  /*0040*/  IMAD.MOV.U32 R11, RZ, RZ, 0x6226850b ;  /* 0x6226850bff0b7424 */ /* 0x000fe200078e00ff */
[----:B------:R-:W-:Y:S01]  /*0050*/  UMOV UR8, 0x8ae ;  /* 0x000008ae00087882 */ /* 0x000fe20000000000 */
[----:B------:R-:W-:Y:S01]  /*0060*/  IMAD.MOV.U32 R12, RZ, RZ, 0x4f50e213 ;  /* 0x4f50e213ff0c7424 */ /* 0x000fe200078e00ff */
[----:B------:R-:W-:Y:S01]  /*0070*/  UMOV UR5, URZ ;  /* 0x000000ff00057c82 */ /* 0x000fe20008000000 */
[----:B------:R-:W-:Y:S02]  /*0080*/  IMAD.MOV.U32 R13, RZ, RZ, -0x75bd8fc ;  /* 0xf8a42704ff0d7424 */ /* 0x000fe400078e00ff */
[----:B------:R-:W-:Y:S02]  /*0090*/  IMAD.MOV.U32 R14, RZ, RZ, -0x23270784 ;  /* 0xdcd8f87cff0e7424 */ /* 0x000fe400078e00ff */
[----:B------:R-:W-:Y:S02]  /*00a0*/  IMAD.MOV.U32 R15, RZ, RZ, 0x5b22f70f ;  /* 0x5b22f70fff0f7424 */ /* 0x000fe400078e00ff */
[----:B------:R-:W-:-:S02]  /*00b0*/  IMAD.MOV.U32 R2, RZ, RZ, 0x6226850b ;  /* 0x6226850bff027424 */ /* 0x000fc400078e00ff */
[----:B------:R-:W-:Y:S02]  /*00c0*/  IMAD.MOV.U32 R0, RZ, RZ, RZ ;  /* 0x000000ffff007224 */ /* 0x000fe400078e00ff */
[----:B------:R-:W-:Y:S02]  /*00d0*/  IMAD.MOV.U32 R6, RZ, RZ, -0x75bd8fc ;  /* 0xf8a42704ff067424 */ /* 0x000fe400078e00ff */
[----:B------:R-:W-:Y:S02]  /*00e0*/  IMAD.MOV.U32 R3, RZ, RZ, 0x4f50e213 ;  /* 0x4f50e213ff037424 */ /* 0x000fe400078e00ff */
[----:B------:R-:W-:Y:S01]  /*00f0*/  IMAD.MOV.U32 R4, RZ, RZ, 0x5b22f70f ;  /* 0x5b22f70fff047424 */ /* 0x000fe200078e00ff */
[----:B0-----:R0:W-:Y:S01]  /*0100*/  STG.E.64 desc[UR6][R8.64], R10 ;  /* 0x0000000a08007986 */ /* 0x0011e2000c101b06 */
[----:B------:R-:W-:-:S03]  /*0110*/  IMAD.MOV.U32 R7, RZ, RZ, -0x23270784 ;  /* 0xdcd8f87cff077424 */ /* 0x000fc600078e00ff */
[----:B------:R0:W-:Y:S04]  /*0120*/  STG.E.64 desc[UR6][R8.64+0x8], R12 ;  /* 0x0000080c08007986 */ /* 0x0001e8000c101b06 */
[----:B------:R0:W-:Y:S02]  /*0130*/  STG.E.64 desc[UR6][R8.64+0x10], R14 ;  /* 0x0000100e08007986 */ /* 0x0001e4000c101b06 */
.L_x_4:
[----:B------:R-:W-:-:S04]  /*0140*/  ULOP3.LUT UR4, UR8, 0x3, URZ, 0xc0, !UPT ;  /* 0x0000000308047892 */ /* 0x000fc8000f8ec0ff */
[----:B------:R-:W-:-:S04]  /*0150*/  UISETP.NE.U32.AND UP0, UPT, UR4, URZ, UPT ;  /* 0x000000ff0400728c */ /* 0x000fc8000bf05070 */
[----:B------:R-:W-:-:S09]  /*0160*/  UISETP.NE.AND.EX UP0, UPT, URZ, URZ, UPT, UP0 ;  /* 0x000000ffff00728c */ /* 0x000fd2000bf05300 */
[----:B-1----:R-:W-:Y:S05]  /*0170*/  BRA.U !UP0, `(.L_x_0) ;  /* 0x0000000d08147547 */ /* 0x002fea000b800000 */
[----:B0-----:R-:W0:Y:S01]  /*0180*/  LDC.64 R8, c[0x4][RZ] ;  /* 0x01000000ff087b82 */ /* 0x001e220000000a00 */
[----:B------:R-:W-:Y:S01]  /*0190*/  UMOV UR4, URZ ;  /* 0x000000ff00047c82 */ /* 0x000fe20008000000 */
[----:B0-----:R-:W-:-:S07]  /*01a0*/  IMAD.WIDE.U32 R8, R0, 0xc80, R8 ;  /* 0x00000c8000087825 */ /* 0x001fce00078e0008 */
.L_x_3:
[----:B-1----:R-:W-:Y:S02]  /*01b0*/  CS2R R2, SRZ ;  /* 0x0000000000027805 */ /* 0x002fe4000001ff00 */
[----:B------:R-:W-:Y:S02]  /*01c0*/  CS2R R4, SRZ ;  /* 0x0000000000047805 */ /* 0x000fe4000001ff00 */
[----:B------:R-:W-:-:S07]  /*01d0*/  CS2R R6, SRZ ;  /* 0x0000000000067805 */ /* 0x000fce000001ff00 */
.L_x_2:
[----:B------:R-:W0:Y:S02]  /*01e0*/  LDC.64 R10, c[0x0][0x380] ;  /* 0x0000e000ff0a7b82 */ /* 0x000e240000000a00 */
[----:B0-----:R-:W-:-:S05]  /*01f0*/  IMAD.WIDE.U32 R10, R5, 0x4, R10 ;  /* 0x00000004050a7825 */ /* 0x001fca00078e000a */
[----:B------:R0:W5:Y:S01]  /*0200*/  LDG.E R12, desc[UR6][R10.64+0x4] ;  /* 0x000004060a0c7981 */ /* 0x000162000c1e1900 */
[----:B------:R-:W-:Y:S02]  /*0210*/  IMAD.SHL.U32 R13, R5, 0x20, RZ ;  /* 0x00000020050d7824 */ /* 0x000fe400078e00ff */
[----:B------:R-:W-:-:S07]  /*0220*/  IMAD.MOV.U32 R14, RZ, RZ, RZ ;  /* 0x000000ffff0e7224 */ /* 0x000fce00078e00ff */
.L_x_1:
[----:B-----5:R-:W-:Y:S01]  /*0230*/  SHF.R.U32.HI R22, RZ, R14, R12 ;  /* 0x0000000eff167219 */ /* 0x020fe2000001160c */
[----:B0-----:R-:W-:-:S03]  /*0240*/  IMAD.IADD R10, R13, 0x1, R14 ;  /* 0x000000010d0a7824 */ /* 0x001fc600078e020e */
[----:B------:R-:W-:-:S04]  /*0250*/  LOP3.LUT R11, R22, 0x1, RZ, 0xc0, !PT ;  /* 0x00000001160b7812 */ /* 0x000fc800078ec0ff */
[----:B------:R-:W-:Y:S01]  /*0260*/  ISETP.NE.U32.AND P0, PT, R11, 0x1, PT ;  /* 0x000000010b00780c */ /* 0x000fe20003f05070 */
[----:B------:R-:W-:-:S03]  /*0270*/  IMAD R11, R10, 0x5, RZ ;  /* 0x000000050a0b7824 */ /* 0x000fc600078e02ff */
[----:B------:R-:W-:Y:S01]  /*0280*/  R2P PR, R22, 0x7e ;  /* 0x0000007e16007804 */ /* 0x000fe20000000000 */
[----:B------:R-:W-:-:S08]  /*0290*/  IMAD.WIDE.U32 R10, R11, 0x4, R8 ;  /* 0x000000040b0a7825 */ /* 0x000fd000078e0008 */
[----:B------:R-:W2:Y:S04]  /*02a0*/  @!P0 LDG.E R15, desc[UR6][R10.64] ;  /* 0x000000060a0f8981 */ /* 0x000ea8000c1e1900 */
[----:B------:R-:W3:Y:S04]  /*02b0*/  @P1 LDG.E R19, desc[UR6][R10.64+0x14] ;  /* 0x000014060a131981 */ /* 0x000ee8000c1e1900 */
[----:B------:R-:W4:Y:S04]  /*02c0*/  @!P0 LDG.E R16, desc[UR6][R10.64+0x4] ;  /* 0x000004060a108981 */ /* 0x000f28000c1e1900 */
[----:B------:R-:W4:Y:S04]  /*02d0*/  @!P0 LDG.E R17, desc[UR6][R10.64+0x8] ;  /* 0x000008060a118981 */ /* 0x000f28000c1e1900 */
[----:B------:R-:W4:Y:S04]  /*02e0*/  @P2 LDG.E R21, desc[UR6][R10.64+0x28] ;  /* 0x000028060a152981 */ /* 0x000f28000c1e1900 */
[----:B------:R-:W4:Y:S04]  /*02f0*/  @P3 LDG.E R23, desc[UR6][R10.64+0x3c] ;  /* 0x00003c060a173981 */ /* 0x000f28000c1e1900 */
[----:B------:R-:W4:Y:S04]  /*0300*/  @!P0 LDG.E R18, desc[UR6][R10.64+0xc] ;  /* 0x00000c060a128981 */ /* 0x000f28000c1e1900 */
[----:B------:R-:W4:Y:S04]  /*0310*/  @P4 LDG.E R25, desc[UR6][R10.64+0x50] ;  /* 0x000050060a194981 */ /* 0x000f28000c1e1900 */
[----:B------:R-:W4:Y:S04]  /*0320*/  @P1 LDG.E R20, desc[UR6][R10.64+0x20] ;  /* 0x000020060a141981 */ /* 0x000f28000c1e1900 */
[----:B------:R-:W4:Y:S04]  /*0330*/  @P2 LDG.E R24, desc[UR6][R10.64+0x2c] ;  /* 0x00002c060a182981 */ /* 0x000f28000c1e1900 */
[----:B------:R-:W4:Y:S04]  /*0340*/  @P6 LDG.E R27, desc[UR6][R10.64+0x78] ;  /* 0x000078060a1b6981 */ /* 0x000f28000c1e1900 */
[----:B------:R-:W4:Y:S04]  /*0350*/  @P4 LDG.E R26, desc[UR6][R10.64+0x5c] ;  /* 0x00005c060a1a4981 */ /* 0x000f28000c1e1900 */
[----:B------:R-:W4:Y:S01]  /*0360*/  @P5 LDG.E R28, desc[UR6][R10.64+0x68] ;  /* 0x000068060a1c5981 */ /* 0x000f22000c1e1900 */
[----:B--2---:R-:W-:-:S03]  /*0370*/  @!P0 LOP3.LUT R2, R2, R15, RZ, 0x3c, !PT ;  /* 0x0000000f02028212 */ /* 0x004fc600078e3cff */
[----:B------:R-:W2:Y:S01]  /*0380*/  @!P0 LDG.E R15, desc[UR6][R10.64+0x10] ;  /* 0x000010060a0f8981 */ /* 0x000ea2000c1e1900 */
[----:B---3--:R-:W-:-:S03]  /*0390*/  @P1 LOP3.LUT R2, R2, R19, RZ, 0x3c, !PT ;  /* 0x0000001302021212 */ /* 0x008fc600078e3cff */
[----:B------:R-:W3:Y:S01]  /*03a0*/  @P1 LDG.E R19, desc[UR6][R10.64+0x24] ;  /* 0x000024060a131981 */ /* 0x000ee2000c1e1900 */
[----:B----4-:R-:W-:-:S03]  /*03b0*/  @!P0 LOP3.LUT R3, R3, R16, RZ, 0x3c, !PT ;  /* 0x0000001003038212 */ /* 0x010fc600078e3cff */
[----:B------:R-:W4:Y:S01]  /*03c0*/  @P1 LDG.E R16, desc[UR6][R10.64+0x18] ;  /* 0x000018060a101981 */ /* 0x000f22000c1e1900 */
[----:B------:R-:W-:-:S03]  /*03d0*/  @!P0 LOP3.LUT R6, R6, R17, RZ, 0x3c, !PT ;  /* 0x0000001106068212 */ /* 0x000fc600078e3cff */
[----:B------:R-:W4:Y:S01]  /*03e0*/  @P1 LDG.E R17, desc[UR6][R10.64+0x1c] ;  /* 0x00001c060a111981 */ /* 0x000f22000c1e1900 */
[----:B------:R-:W-:-:S03]  /*03f0*/  @P2 LOP3.LUT R2, R2, R21, RZ, 0x3c, !PT ;  /* 0x0000001502022212 */ /* 0x000fc600078e3cff */
[----:B------:R-:W4:Y:S01]  /*0400*/  @P2 LDG.E R21, desc[UR6][R10.64+0x30] ;  /* 0x000030060a152981 */ /* 0x000f22000c1e1900 */
[----:B------:R-:W-:-:S03]  /*0410*/  @P3 LOP3.LUT R2, R2, R23, RZ, 0x3c, !PT ;  /* 0x0000001702023212 */ /* 0x000fc600078e3cff */
[----:B------:R-:W4:Y:S01]  /*0420*/  @P2 LDG.E R23, desc[UR6][R10.64+0x38] ;  /* 0x000038060a172981 */ /* 0x000f22000c1e1900 */
[----:B------:R-:W-:-:S03]  /*0430*/  @!P0 LOP3.LUT R7, R7, R18, RZ, 0x3c, !PT ;  /* 0x0000001207078212 */ /* 0x000fc600078e3cff */
[----:B------:R-:W4:Y:S01]  /*0440*/  @P3 LDG.E R18, desc[UR6][R10.64+0x40] ;  /* 0x000040060a123981 */ /* 0x000f22000c1e1900 */
[----:B------:R-:W-:-:S03]  /*0450*/  @P4 LOP3.LUT R2, R2, R25, RZ, 0x3c, !PT ;  /* 0x0000001902024212 */ /* 0x000fc600078e3cff */
[----:B------:R-:W4:Y:S01]  /*0460*/  @P5 LDG.E R25, desc[UR6][R10.64+0x64] ;  /* 0x000064060a195981 */ /* 0x000f22000c1e1900 */
[----:B------:R-:W-:-:S03]  /*0470*/  @P1 LOP3.LUT R7, R7, R20, RZ, 0x3c, !PT ;  /* 0x0000001407071212 */ /* 0x000fc600078e3cff */
[----:B------:R-:W4:Y:S01]  /*0480*/  @P3 LDG.E R20, desc[UR6][R10.64+0x48] ;  /* 0x000048060a143981 */ /* 0x000f22000c1e1900 */
[----:B--2---:R-:W-:Y:S02]  /*0490*/  @!P0 LOP3.LUT R4, R4, R15, RZ, 0x3c, !PT ;  /* 0x0000000f04048212 */ /* 0x004fe400078e3cff */
[----:B------:R-:W-:Y:S01]  /*04a0*/  LOP3.LUT P0, RZ, R22, 0x80, RZ, 0xc0, !PT ;  /* 0x0000008016ff7812 */ /* 0x000fe2000780c0ff */
[----:B------:R-:W2:Y:S01]  /*04b0*/  @P3 LDG.E R15, desc[UR6][R10.64+0x44] ;  /* 0x000044060a0f3981 */ /* 0x000ea2000c1e1900 */
[----:B---3--:R-:W-:-:S03]  /*04c0*/  @P1 LOP3.LUT R4, R4, R19, RZ, 0x3c, !PT ;  /* 0x0000001304041212 */ /* 0x008fc600078e3cff */
[----:B------:R-:W3:Y:S01]  /*04d0*/  @P4 LDG.E R19, desc[UR6][R10.64+0x58] ;  /* 0x000058060a134981 */ /* 0x000ee2000c1e1900 */
[----:B----4-:R-:W-:-:S03]  /*04e0*/  @P1 LOP3.LUT R3, R3, R16, RZ, 0x3c, !PT ;  /* 0x0000001003031212 */ /* 0x010fc600078e3cff */
[----:B------:R-:W4:Y:S01]  /*04f0*/  @P2 LDG.E R16, desc[UR6][R10.64+0x34] ;  /* 0x000034060a102981 */ /* 0x000f22000c1e1900 */
[----:B------:R-:W-:-:S03]  /*0500*/  @P1 LOP3.LUT R6, R6, R17, RZ, 0x3c, !PT ;  /* 0x0000001106061212 */ /* 0x000fc600078e3cff */
[----:B------:R-:W4:Y:S01]  /*0510*/  @P3 LDG.E R17, desc[UR6][R10.64+0x4c] ;  /* 0x00004c060a113981 */ /* 0x000f22000c1e1900 */
[----:B------:R-:W-:-:S03]  /*0520*/  @P2 LOP3.LUT R6, R6, R21, RZ, 0x3c, !PT ;  /* 0x0000001506062212 */ /* 0x000fc600078e3cff */
[----:B------:R-:W4:Y:S01]  /*0530*/  @P4 LDG.E R21, desc[UR6][R10.64+0x60] ;  /* 0x000060060a154981 */ /* 0x000f22000c1e1900 */
[----:B------:R-:W-:Y:S02]  /*0540*/  @P2 LOP3.LUT R4, R4, R23, RZ, 0x3c, !PT ;  /* 0x0000001704042212 */ /* 0x000fe400078e3cff */
[----:B------:R-:W-:Y:S01]  /*0550*/  @P2 LOP3.LUT R3, R3, R24, RZ, 0x3c, !PT ;  /* 0x0000001803032212 */ /* 0x000fe200078e3cff */
[----:B------:R-:W4:Y:S04]  /*0560*/  @P0 LDG.E R23, desc[UR6][R10.64+0x8c] ;  /* 0x00008c060a170981 */ /* 0x000f28000c1e1900 */
[----:B------:R-:W4:Y:S01]  /*0570*/  @P4 LDG.E R24, desc[UR6][R10.64+0x54] ;  /* 0x000054060a184981 */ /* 0x000f22000c1e1900 */
[----:B------:R-:W-:Y:S02]  /*0580*/  @P5 LOP3.LUT R2, R2, R25, RZ, 0x3c, !PT ;  /* 0x0000001902025212 */ /* 0x000fe400078e3cff */
[----:B------:R-:W-:Y:S01]  /*0590*/  @P3 LOP3.LUT R3, R3, R18, RZ, 0x3c, !PT ;  /* 0x0000001203033212 */ /* 0x000fe200078e3cff */
[----:B------:R-:W4:Y:S01]  /*05a0*/  @P0 LDG.E R25, desc[UR6][R10.64+0x9c] ;  /* 0x00009c060a190981 */ /* 0x000f22000c1e1900 */
[----:B------:R-:W-:-:S03]  /*05b0*/  @P6 LOP3.LUT R2, R2, R27, RZ, 0x3c, !PT ;  /* 0x0000001b02026212 */ /* 0x000fc600078e3cff */
[----:B------:R-:W4:Y:S01]  /*05c0*/  @P6 LDG.E R18, desc[UR6][R10.64+0x7c] ;  /* 0x00007c060a126981 */ /* 0x000f22000c1e1900 */
[----:B--2---:R-:W-:-:S03]  /*05d0*/  @P3 LOP3.LUT R6, R6, R15, RZ, 0x3c, !PT ;  /* 0x0000000f06063212 */ /* 0x004fc600078e3cff */
[----:B------:R-:W2:Y:S01]  /*05e0*/  @P5 LDG.E R15, desc[UR6][R10.64+0x6c] ;  /* 0x00006c060a0f5981 */ /* 0x000ea2000c1e1900 */
[----:B---3--:R-:W-:-:S03]  /*05f0*/  @P4 LOP3.LUT R6, R6, R19, RZ, 0x3c, !PT ;  /* 0x0000001306064212 */ /* 0x008fc600078e3cff */
[----:B------:R-:W3:Y:S01]  /*0600*/  @P6 LDG.E R19, desc[UR6][R10.64+0x80] ;  /* 0x000080060a136981 */ /* 0x000ee2000c1e1900 */
[----:B----4-:R-:W-:-:S03]  /*0610*/  @P2 LOP3.LUT R7, R7, R16, RZ, 0x3c, !PT ;  /* 0x0000001007072212 */ /* 0x010fc600078e3cff */
[----:B------:R-:W4:Y:S01]  /*0620*/  @P5 LDG.E R16, desc[UR6][R10.64+0x70] ;  /* 0x000070060a105981 */ /* 0x000f22000c1e1900 */
[----:B------:R-:W-:-:S03]  /*0630*/  @P3 LOP3.LUT R4, R4, R17, RZ, 0x3c, !PT ;  /* 0x0000001104043212 */ /* 0x000fc600078e3cff */
[----:B------:R-:W4:Y:S01]  /*0640*/  @P5 LDG.E R17, desc[UR6][R10.64+0x74] ;  /* 0x000074060a115981 */ /* 0x000f22000c1e1900 */
[----:B------:R-:W-:Y:S02]  /*0650*/  @P3 LOP3.LUT R7, R7, R20, RZ, 0x3c, !PT ;  /* 0x0000001407073212 */ /* 0x000fe400078e3cff */
[----:B------:R-:W-:Y:S01]  /*0660*/  @P4 LOP3.LUT R4, R4, R21, RZ, 0x3c, !PT ;  /* 0x0000001504044212 */ /* 0x000fe200078e3cff */
[----:B------:R-:W4:Y:S01]  /*0670*/  @P6 LDG.E R20, desc[UR6][R10.64+0x84] ;  /* 0x000084060a146981 */ /* 0x000f22000c1e1900 */
[----:B------:R-:W-:-:S03]  /*0680*/  @P4 LOP3.LUT R7, R7, R26, RZ, 0x3c, !PT ;  /* 0x0000001a07074212 */ /* 0x000fc600078e3cff */
[----:B------:R-:W4:Y:S01]  /*0690*/  @P6 LDG.E R21, desc[UR6][R10.64+0x88] ;  /* 0x000088060a156981 */ /* 0x000f22000c1e1900 */
[----:B------:R-:W-:Y:S02]  /*06a0*/  @P0 LOP3.LUT R2, R2, R23, RZ, 0x3c, !PT ;  /* 0x0000001702020212 */ /* 0x000fe400078e3cff */
[----:B------:R-:W-:Y:S01]  /*06b0*/  @P4 LOP3.LUT R3, R3, R24, RZ, 0x3c, !PT ;  /* 0x0000001803034212 */ /* 0x000fe200078e3cff */
[----:B------:R-:W4:Y:S04]  /*06c0*/  @P0 LDG.E R23, desc[UR6][R10.64+0x94] ;  /* 0x000094060a170981 */ /* 0x000f28000c1e1900 */
[----:B------:R-:W4:Y:S04]  /*06d0*/  @P0 LDG.E R24, desc[UR6][R10.64+0x90] ;  /* 0x000090060a180981 */ /* 0x000f28000c1e1900 */
[----:B------:R-:W4:Y:S01]  /*06e0*/  @P0 LDG.E R26, desc[UR6][R10.64+0x98] ;  /* 0x000098060a1a0981 */ /* 0x000f22000c1e1900 */
[----:B------:R-:W-:-:S04]  /*06f0*/  @P5 LOP3.LUT R3, R3, R28, RZ, 0x3c, !PT ;  /* 0x0000001c03035212 */ /* 0x000fc800078e3cff */
[----:B------:R-:W-:Y:S02]  /*0700*/  @P6 LOP3.LUT R3, R3, R18, RZ, 0x3c, !PT ;  /* 0x0000001203036212 */ /* 0x000fe400078e3cff */
[----:B--2---:R-:W-:-:S04]  /*0710*/  @P5 LOP3.LUT R6, R6, R15, RZ, 0x3c, !PT ;  /* 0x0000000f06065212 */ /* 0x004fc800078e3cff */
[----:B---3--:R-:W-:Y:S02]  /*0720*/  @P6 LOP3.LUT R6, R6, R19, RZ, 0x3c, !PT ;  /* 0x0000001306066212 */ /* 0x008fe400078e3cff */
[----:B----4-:R-:W-:Y:S02]  /*0730*/  @P5 LOP3.LUT R7, R7, R16, RZ, 0x3c, !PT ;  /* 0x0000001007075212 */ /* 0x010fe400078e3cff */
[----:B------:R-:W-:Y:S02]  /*0740*/  @P5 LOP3.LUT R4, R4, R17, RZ, 0x3c, !PT ;  /* 0x0000001104045212 */ /* 0x000fe400078e3cff */
[----:B------:R-:W-:Y:S02]  /*0750*/  @P6 LOP3.LUT R7, R7, R20, RZ, 0x3c, !PT ;  /* 0x0000001407076212 */ /* 0x000fe400078e3cff */
[----:B------:R-:W-:Y:S02]  /*0760*/  @P6 LOP3.LUT R4, R4, R21, RZ, 0x3c, !PT ;  /* 0x0000001504046212 */ /* 0x000fe400078e3cff */
[----:B------:R-:W-:-:S02]  /*0770*/  @P0 LOP3.LUT R6, R6, R23, RZ, 0x3c, !PT ;  /* 0x0000001706060212 */ /* 0x000fc400078e3cff */
[----:B------:R-:W-:Y:S02]  /*0780*/  @P0 LOP3.LUT R4, R4, R25, RZ, 0x3c, !PT ;  /* 0x0000001904040212 */ /* 0x000fe400078e3cff */
[----:B------:R-:W-:Y:S02]  /*0790*/  @P0 LOP3.LUT R3, R3, R24, RZ, 0x3c, !PT ;  /* 0x0000001803030212 */ /* 0x000fe400078e3cff */
[----:B------:R-:W-:Y:S02]  /*07a0*/  @P0 LOP3.LUT R7, R7, R26, RZ, 0x3c, !PT ;  /* 0x0000001a07070212 */ /* 0x000fe400078e3cff */
[----:B------:R-:W-:-:S13]  /*07b0*/  R2P PR, R22.B1, 0x7f ;  /* 0x0000007f16007804 */ /* 0x000fda0000001000 */
[----:B------:R-:W2:Y:S04]  /*07c0*/  @P0 LDG.E R15, desc[UR6][R10.64+0xa0] ;  /* 0x0000a0060a0f0981 */ /* 0x000ea8000c1e1900 */
[----:B------:R-:W3:Y:S04]  /*07d0*/  @P1 LDG.E R23, desc[UR6][R10.64+0xb4] ;  /* 0x0000b4060a171981 */ /* 0x000ee8000c1e1900 */
[----:B------:R-:W4:Y:S04]  /*07e0*/  @P2 LDG.E R25, desc[UR6][R10.64+0xc8] ;  /* 0x0000c8060a192981 */ /* 0x000f28000c1e1900 */
        /* <DEDUP_REMOVED lines=9> */
[----:B------:R-:W4:Y:S01]  /*0880*/  @P6 LDG.E R26, desc[UR6][R10.64+0x118] ;  /* 0x000118060a1a6981 */ /* 0x000f22000c1e1900 */
[----:B--2---:R-:W-:-:S03]  /*0890*/  @P0 LOP3.LUT R2, R2, R15, RZ, 0x3c, !PT ;  /* 0x0000000f02020212 */ /* 0x004fc600078e3cff */
[----:B------:R-:W2:Y:S01]  /*08a0*/  @P1 LDG.E R15, desc[UR6][R10.64+0xc4] ;  /* 0x0000c4060a0f1981 */ /* 0x000ea2000c1e1900 */
[----:B---3--:R-:W-:-:S03]  /*08b0*/  @P1 LOP3.LUT R2, R2, R23, RZ, 0x3c, !PT ;  /* 0x0000001702021212 */ /* 0x008fc600078e3cff */
[----:B------:R-:W3:Y:S01]  /*08c0*/  @P1 LDG.E R23, desc[UR6][R10.64+0xbc] ;  /* 0x0000bc060a171981 */ /* 0x000ee2000c1e1900 */
[----:B----4-:R-:W-:-:S03]  /*08d0*/  @P2 LOP3.LUT R2, R2, R25, RZ, 0x3c, !PT ;  /* 0x0000001902022212 */ /* 0x010fc600078e3cff */
[----:B------:R-:W4:Y:S01]  /*08e0*/  @P3 LDG.E R25, desc[UR6][R10.64+0xec] ;  /* 0x0000ec060a193981 */ /* 0x000f22000c1e1900 */
[----:B------:R-:W-:Y:S02]  /*08f0*/  @P3 LOP3.LUT R2, R2, R27, RZ, 0x3c, !PT ;  /* 0x0000001b02023212 */ /* 0x000fe400078e3cff */
[----:B------:R-:W-:Y:S02]  /*0900*/  @P0 LOP3.LUT R6, R6, R17, RZ, 0x3c, !PT ;  /* 0x0000001106060212 */ /* 0x000fe400078e3cff */
[----:B------:R-:W4:Y:S01]  /*0910*/  @P4 LDG.E R17, desc[UR6][R10.64+0xf8] ;  /* 0x0000f8060a114981 */ /* 0x000f22000c1e1900 */
[----:B------:R-:W-:-:S03]  /*0920*/  @P4 LOP3.LUT R2, R2, R19, RZ, 0x3c, !PT ;  /* 0x0000001302024212 */ /* 0x000fc600078e3cff */
[----:B------:R-:W4:Y:S01]  /*0930*/  @P2 LDG.E R19, desc[UR6][R10.64+0xd0] ;  /* 0x0000d0060a132981 */ /* 0x000f22000c1e1900 */
[----:B------:R-:W-:-:S03]  /*0940*/  @P0 LOP3.LUT R3, R3, R18, RZ, 0x3c, !PT ;  /* 0x0000001203030212 */ /* 0x000fc600078e3cff */
[----:B------:R-:W4:Y:S01]  /*0950*/  @P2 LDG.E R18, desc[UR6][R10.64+0xcc] ;  /* 0x0000cc060a122981 */ /* 0x000f22000c1e1900 */
[----:B------:R-:W-:-:S03]  /*0960*/  @P0 LOP3.LUT R7, R7, R20, RZ, 0x3c, !PT ;  /* 0x0000001407070212 */ /* 0x000fc600078e3cff */
[----:B------:R-:W4:Y:S01]  /*0970*/  @P2 LDG.E R20, desc[UR6][R10.64+0xd4] ;  /* 0x0000d4060a142981 */ /* 0x000f22000c1e1900 */
[----:B------:R-:W-:Y:S02]  /*0980*/  @P0 LOP3.LUT R4, R4, R21, RZ, 0x3c, !PT ;  /* 0x0000001504040212 */ /* 0x000fe400078e3cff */
[----:B------:R-:W-:Y:S01]  /*0990*/  LOP3.LUT P0, RZ, R22, 0x8000, RZ, 0xc0, !PT ;  /* 0x0000800016ff7812 */ /* 0x000fe2000780c0ff */
[----:B------:R-:W4:Y:S01]  /*09a0*/  @P2 LDG.E R21, desc[UR6][R10.64+0xd8] ;  /* 0x0000d8060a152981 */ /* 0x000f22000c1e1900 */
[----:B------:R-:W-:-:S03]  /*09b0*/  @P1 LOP3.LUT R3, R3, R24, RZ, 0x3c, !PT ;  /* 0x0000001803031212 */ /* 0x000fc600078e3cff */
[----:B------:R-:W4:Y:S01]  /*09c0*/  @P3 LDG.E R24, desc[UR6][R10.64+0xe8] ;  /* 0x0000e8060a183981 */ /* 0x000f22000c1e1900 */
[----:B------:R-:W-:-:S03]  /*09d0*/  @P5 LOP3.LUT R2, R2, R29, RZ, 0x3c, !PT ;  /* 0x0000001d02025212 */ /* 0x000fc600078e3cff */
[----:B------:R-:W4:Y:S01]  /*09e0*/  @P3 LDG.E R22, desc[UR6][R10.64+0xe0] ;  /* 0x0000e0060a163981 */ /* 0x000f22000c1e1900 */
[----:B------:R-:W-:-:S03]  /*09f0*/  @P1 LOP3.LUT R7, R7, R16, RZ, 0x3c, !PT ;  /* 0x0000001007071212 */ /* 0x000fc600078e3cff */
[----:B------:R-:W4:Y:S01]  /*0a00*/  @P4 LDG.E R16, desc[UR6][R10.64+0xfc] ;  /* 0x0000fc060a104981 */ /* 0x000f22000c1e1900 */
[----:B------:R-:W-:-:S03]  /*0a10*/  @P6 LOP3.LUT R2, R2, R26, RZ, 0x3c, !PT ;  /* 0x0000001a02026212 */ /* 0x000fc600078e3cff */
[----:B------:R-:W4:Y:S04]  /*0a20*/  @P0 LDG.E R27, desc[UR6][R10.64+0x12c] ;  /* 0x00012c060a1b0981 */ /* 0x000f28000c1e1900 */
[----:B------:R-:W4:Y:S01]  /*0a30*/  @P4 LDG.E R26, desc[UR6][R10.64+0xf4] ;  /* 0x0000f4060a1a4981 */ /* 0x000f22000c1e1900 */
[----:B---3--:R-:W-:-:S03]  /*0a40*/  @P1 LOP3.LUT R6, R6, R23, RZ, 0x3c, !PT ;  /* 0x0000001706061212 */ /* 0x008fc600078e3cff */
[----:B------:R-:W3:Y:S01]  /*0a50*/  @P3 LDG.E R23, desc[UR6][R10.64+0xe4] ;  /* 0x0000e4060a173981 */ /* 0x000ee2000c1e1900 */
[----:B--2---:R-:W-:-:S03]  /*0a60*/  @P1 LOP3.LUT R4, R4, R15, RZ, 0x3c, !PT ;  /* 0x0000000f04041212 */ /* 0x004fc600078e3cff */
[----:B------:R-:W2:Y:S01]  /*0a70*/  @P4 LDG.E R15, desc[UR6][R10.64+0x100] ;  /* 0x000100060a0f4981 */ /* 0x000ea2000c1e1900 */
[----:B----4-:R-:W-:-:S03]  /*0a80*/  @P2 LOP3.LUT R6, R6, R19, RZ, 0x3c, !PT ;  /* 0x0000001306062212 */ /* 0x010fc600078e3cff */
        /* <DEDUP_REMOVED lines=19> */
[----:B---3--:R-:W-:-:S03]  /*0bc0*/  @P3 LOP3.LUT R6, R6, R23, RZ, 0x3c, !PT ;  /* 0x0000001706063212 */ /* 0x008fc600078e3cff */
[----:B------:R-:W3:Y:S01]  /*0bd0*/  @P6 LDG.E R23, desc[UR6][R10.64+0x128] ;  /* 0x000128060a176981 */ /* 0x000ee2000c1e1900 */
[----:B------:R-:W-:-:S03]  /*0be0*/  @P4 LOP3.LUT R6, R6, R17, RZ, 0x3c, !PT ;  /* 0x0000001106064212 */ /* 0x000fc600078e3cff */
[----:B------:R-:W3:Y:S01]  /*0bf0*/  @P5 LDG.E R17, desc[UR6][R10.64+0x114] ;  /* 0x000114060a115981 */ /* 0x000ee2000c1e1900 */
[----:B------:R-:W-:Y:S01]  /*0c00*/  VIADD R14, R14, 0x10 ;  /* 0x000000100e0e7836 */ /* 0x000fe20000000000 */
[----:B--2---:R-:W-:-:S04]  /*0c10*/  @P4 LOP3.LUT R4, R4, R15, RZ, 0x3c, !PT ;  /* 0x0000000f04044212 */ /* 0x004fc800078e3cff */
[----:B------:R-:W-:Y:S02]  /*0c20*/  ISETP.NE.AND P1, PT, R14, 0x20, PT ;  /* 0x000000200e00780c */ /* 0x000fe40003f25270 */
        /* <DEDUP_REMOVED lines=8> */
[----:B------:R-:W-:Y:S02]  /*0cb0*/  @P0 LOP3.LUT R7, R7, R26, RZ, 0x3c, !PT ;  /* 0x0000001a07070212 */ /* 0x000fe400078e3cff */
[----:B---3--:R-:W-:-:S04]  /*0cc0*/  @P5 LOP3.LUT R4, R4, R17, RZ, 0x3c, !PT ;  /* 0x0000001104045212 */ /* 0x008fc800078e3cff */
[----:B------:R-:W-:-:S04]  /*0cd0*/  @P6 LOP3.LUT R4, R4, R23, RZ, 0x3c, !PT ;  /* 0x0000001704046212 */ /* 0x000fc800078e3cff */
[----:B------:R-:W-:Y:S01]  /*0ce0*/  @P0 LOP3.LUT R4, R4, R27, RZ, 0x3c, !PT ;  /* 0x0000001b04040212 */ /* 0x000fe200078e3cff */
[----:B------:R-:W-:Y:S06]  /*0cf0*/  @P1 BRA `(.L_x_1) ;  /* 0xfffffff4004c1947 */ /* 0x000fec000383ffff */
[----:B------:R-:W-:-:S05]  /*0d00*/  VIADD R5, R5, 0x1 ;  /* 0x0000000105057836 */ /* 0x000fca0000000000 */
[----:B------:R-:W-:-:S13]  /*0d10*/  ISETP.NE.AND P0, PT, R5, 0x5, PT ;  /* 0x000000050500780c */ /* 0x000fda0003f05270 */
[----:B------:R-:W-:Y:S05]  /*0d20*/  @P0 BRA `(.L_x_2) ;  /* 0xfffffff4002c0947 */ /* 0x000fea000383ffff */
[----:B------:R-:W0:Y:S01]  /*0d30*/  LDC.64 R10, c[0x0][0x380] ;  /* 0x0000e000ff0a7b82 */ /* 0x000e220000000a00 */
[----:B------:R-:W-:Y:S02]  /*0d40*/  ULOP3.LUT UR9, UR8, 0x3, URZ, 0xc0, !UPT ;  /* 0x0000000308097892 */ /* 0x000fe4000f8ec0ff */
[----:B------:R-:W-:-:S04]  /*0d50*/  UIADD3 UR4, UPT, UPT, UR4, 0x1, URZ ;  /* 0x0000000104047890 */ /* 0x000fc8000fffe0ff */
[----:B------:R-:W-:Y:S01]  /*0d60*/  UISETP.GE.U32.AND UP0, UPT, UR4, UR9, UPT ;  /* 0x000000090400728c */ /* 0x000fe2000bf06070 */
[----:B0-----:R1:W-:Y:S04]  /*0d70*/  STG.E desc[UR6][R10.64+0x4], R2 ;  /* 0x000004020a007986 */ /* 0x0013e8000c101906 */
[----:B------:R1:W-:Y:S04]  /*0d80*/  STG.E desc[UR6][R10.64+0x8], R3 ;  /* 0x000008030a007986 */ /* 0x0003e8000c101906 */
[----:B------:R1:W-:Y:S04]  /*0d90*/  STG.E desc[UR6][R10.64+0xc], R6 ;  /* 0x00000c060a007986 */ /* 0x0003e8000c101906 */
[----:B------:R1:W-:Y:S04]  /*0da0*/  STG.E desc[UR6][R10.64+0x10], R7 ;  /* 0x000010070a007986 */ /* 0x0003e8000c101906 */
[----:B------:R1:W-:Y:S01]  /*0db0*/  STG.E desc[UR6][R10.64+0x14], R4 ;  /* 0x000014040a007986 */ /* 0x0003e2000c101906 */
[----:B------:R-:W-:Y:S05]  /*0dc0*/  BRA.U !UP0, `(.L_x_3) ;  /* 0xfffffff108f87547 */ /* 0x000fea000b83ffff */
.L_x_0:
[----:B------:R-:W-:Y:S01]  /*0dd0*/  VIADD R0, R0, 0x1 ;  /* 0x0000000100007836 */ /* 0x000fe20000000000 */
[----:B------:R-:W-:Y:S02]  /*0de0*/  USHF.R.U64 UR8, UR8, 0x2, UR5 ;  /* 0x0000000208087899 */ /* 0x000fe40008001205 */
[----:B------:R-:W-:Y:S02]  /*0df0*/  USHF.R.U32.HI UR5, URZ, 0x2, UR5 ;  /* 0x00000002ff057899 */ /* 0x000fe40008011605 */
[----:B------:R-:W-:-:S13]  /*0e00*/  ISETP.NE.AND P0, PT, R0, 0x6, PT ;  /* 0x000000060000780c */ /* 0x000fda0003f05270 */
[----:B------:R-:W-:Y:S05]  /*0e10*/  @P0 BRA `(.L_x_4) ;  /* 0xfffffff000c80947 */ /* 0x000fea000383ffff */
[----:B0-----:R-:W0:Y:S01]  /*0e20*/  LDC.64 R8, c[0x0][0x380] ;  /* 0x0000e000ff087b82 */ /* 0x001e220000000a00 */
[----:B------:R-:W-:Y:S01]  /*0e30*/  SHF.R.U32.HI R5, RZ, 0x2, R2 ;  /* 0x00000002ff057819 */ /* 0x000fe20000011602 */
[----:B------:R-:W-:-:S03]  /*0e40*/  IMAD.SHL.U32 R0, R4, 0x10, RZ ;  /* 0x0000001004007824 */ /* 0x000fc600078e00ff */
[----:B------:R-:W-:Y:S01]  /*0e50*/  LOP3.LUT R5, R5, R2, RZ, 0x3c, !PT ;  /* 0x0000000205057212 */ /* 0x000fe200078e3cff */
[----:B-1----:R-:W-:-:S04]  /*0e60*/  IMAD.MOV.U32 R2, RZ, RZ, 0x34c71bd3 ;  /* 0x34c71bd3ff027424 */ /* 0x002fc800078e00ff */
[----:B------:R-:W-:-:S05]  /*0e70*/  IMAD.SHL.U32 R10, R5, 0x2, RZ ;  /* 0x00000002050a7824 */ /* 0x000fca00078e00ff */
[----:B------:R-:W-:-:S04]  /*0e80*/  LOP3.LUT R5, R5, R10, R0, 0x96, !PT ;  /* 0x0000000a05057212 */ /* 0x000fc800078e9600 */
[----:B------:R-:W-:Y:S01]  /*0e90*/  LOP3.LUT R5, R5, R4, RZ, 0x3c, !PT ;  /* 0x0000000405057212 */ /* 0x000fe200078e3cff */
[----:B0-----:R-:W-:Y:S04]  /*0ea0*/  STG.E.64 desc[UR6][R8.64+0x8], R6 ;  /* 0x0000080608007986 */ /* 0x001fe8000c101b06 */
[----:B------:R-:W-:Y:S04]  /*0eb0*/  STG.E.64 desc[UR6][R8.64], R2 ;  /* 0x0000000208007986 */ /* 0x000fe8000c101b06 */
[----:B------:R-:W-:Y:S04]  /*0ec0*/  STG.E.64 desc[UR6][R8.64+0x18], RZ ;  /* 0x000018ff08007986 */ /* 0x000fe8000c101b06 */
[----:B------:R-:W-:Y:S04]  /*0ed0*/  STG.E desc[UR6][R8.64+0x20], RZ ;  /* 0x000020ff08007986 */ /* 0x000fe8000c101906 */
[----:B------:R-:W-:Y:S04]  /*0ee0*/  STG.E.64 desc[UR6][R8.64+0x28], RZ ;  /* 0x000028ff08007986 */ /* 0x000fe8000c101b06 */
[----:B------:R-:W-:Y:S01]  /*0ef0*/  STG.E.64 desc[UR6][R8.64+0x10], R4 ;  /* 0x0000100408007986 */ /* 0x000fe2000c101b06 */
[----:B------:R-:W-:Y:S05]  /*0f00*/  EXIT ;  /* 0x000000000000794d */ /* 0x000fea0003800000 */
.L_x_5:
[----:B------:R-:W-:-:S00]  /*0f10*/  BRA `(.L_x_5) ;  /* 0xfffffffc00fc7947 */ /* 0x000fc0000383ffff */
[----:B------:R-:W-:-:S00]  /*0f20*/  NOP ;  /* 0x0000000000007918 */ /* 0x000fc00000000000 */
        /* <DEDUP_REMOVED lines=13> */
.L_x_1029:


//--------------------- .text._Z10my_kernel5v     --------------------------
	.section	.text._Z10my_kernel5v,"ax",@progbits
	.align	128
        .global         _Z10my_kernel5v
        .type           _Z10my_kernel5v,@function
        .size           _Z10my_kernel5v,(.L_x_1030 - _Z10my_kernel5v)
        .other          _Z10my_kernel5v,@"STO_CUDA_ENTRY STV_DEFAULT"
_Z10my_kernel5v:
.text._Z10my_kernel5v:
[----:B------:R-:W-:Y:S01]  /*0000*/  LDC R1, c[0x0][0x37c] ;  /* 0x0000df00ff017b82 */ /* 0x000fe20000000800 */
[----:B------:R-:W-:Y:S05]  /*0010*/  EXIT ;  /* 0x000000000000794d */ /* 0x000fea0003800000 */
.L_x_6:
        /* <DEDUP_REMOVED lines=14> */
.L_x_1030:


//--------------------- .text._Z32cuda_kernel_RNDnormalDitributionP7double2P19curandStateMRG32k3a --------------------------
	.section	.text._Z32cuda_kernel_RNDnormalDitributionP7double2P19curandStateMRG32k3a,"ax",@progbits
	.align	128
        .global         _Z32cuda_kernel_RNDnormalDitributionP7double2P19curandStateMRG32k3a
        .type           _Z32cuda_kernel_RNDnormalDitributionP7double2P19curandStateMRG32k3a,@function
        .size           _Z32cuda_kernel_RNDnormalDitributionP7double2P19curandStateMRG32k3a,(.L_x_1026 - _Z32cuda_kernel_RNDnormalDitributionP7double2P19curandStateMRG32k3a)
        .other          _Z32cuda_kernel_RNDnormalDitributionP7double2P19curandStateMRG32k3a,@"STO_CUDA_ENTRY STV_DEFAULT"
_Z32cuda_kernel_RNDnormalDitributionP7double2P19curandStateMRG32k3a:
.text._Z32cuda_kernel_RNDnormalDitributionP7double2P19curandStateMRG32k3a:
[----:B------:R-:W-:Y:S01]  /*0000*/  LDC R1, c[0x0][0x37c] ;  /* 0x0000df00ff017b82 */ /* 0x000fe20000000800 */
[----:B------:R-:W0:Y:S07]  /*0010*/  S2R R0, SR_TID.X ;  /* 0x0000000000007919 */ /* 0x000e2e0000002100 */
[----:B------:R-:W1:Y:S01]  /*0020*/  LDC.64 R12, c[0x0][0x388] ;  /* 0x0000e200ff0c7b82 */ /* 0x000e620000000a00 */
[----:B------:R-:W2:Y:S01]  /*0030*/  LDCU.64 UR4, c[0x0][0x358] ;  /* 0x00006b00ff0477ac */ /* 0x000ea20008000a00 */
[----:B------:R-:W0:Y:S02]  /*0040*/  S2R R3, SR_CTAID.X ;  /* 0x0000000000037919 */ /* 0x000e240000002500 */
[----:B0-----:R-:W-:-:S04]  /*0050*/  IMAD R0, R3, 0x20, R0 ;  /* 0x0000002003007824 */ /* 0x001fc800078e0200 */
[----:B-1----:R-:W-:-:S05]  /*0060*/  IMAD.WIDE.U32 R12, R0, 0x30, R12 ;  /* 0x00000030000c7825 */ /* 0x002fca00078e000c */
[----:B--2---:R-:W2:Y:S04]  /*0070*/  LDG.E.64 R20, desc[UR4][R12.64+0x10] ;  /* 0x000010040c147981 */ /* 0x004ea8000c1e1b00 */
[----:B------:R-:W3:Y:S04]  /*0080*/  LDG.E.64 R18, desc[UR4][R12.64+0x8] ;  /* 0x000008040c127981 */ /* 0x000ee8000c1e1b00 */
[----:B------:R-:W4:Y:S01]  /*0090*/  LDG.E.64 R8, desc[UR4][R12.64] ;  /* 0x000000040c087981 */ /* 0x000f22000c1e1b00 */
[----:B------:R-:W-:Y:S01]  /*00a0*/  IMAD.MOV.U32 R5, RZ, RZ, RZ ;  /* 0x000000ffff057224 */ /* 0x000fe200078e00ff */
[----:B------:R-:W-:Y:S01]  /*00b0*/  UMOV UR6, 0xd10000b ;  /* 0x0d10000b00067882 */ /* 0x000fe20000000000 */
[----:B------:R-:W-:Y:S01]  /*00c0*/  IMAD.MOV.U32 R7, RZ, RZ, RZ ;  /* 0x000000ffff077224 */ /* 0x000fe200078e00ff */
[----:B------:R-:W-:Y:S01]  /*00d0*/  UMOV UR7, 0x3df00000 ;  /* 0x3df0000000077882 */ /* 0x000fe20000000000 */
[----:B------:R-:W-:Y:S01]  /*00e0*/  UMOV UR8, 0x33145c07 ;  /* 0x33145c0700087882 */ /* 0x000fe20000000000 */
[----:B------:R-:W-:Y:S01]  /*00f0*/  UMOV UR9, 0x3ca1a626 ;  /* 0x3ca1a62600097882 */ /* 0x000fe20000000000 */
[----:B------:R-:W-:Y:S01]  /*0100*/  IMAD.MOV.U32 R22, RZ, RZ, 0x2cb0d246 ;  /* 0x2cb0d246ff167424 */ /* 0x000fe200078e00ff */
[----:B------:R-:W-:Y:S01]  /*0110*/  UMOV UR10, 0xf9785eba ;  /* 0xf9785eba000a7882 */ /* 0x000fe20000000000 */
[----:B------:R-:W-:Y:S01]  /*0120*/  UMOV UR11, 0x3de5db65 ;  /* 0x3de5db65000b7882 */ /* 0x000fe20000000000 */
[----:B------:R-:W-:Y:S01]  /*0130*/  BSSY.RECONVERGENT B0, `(.L_x_7) ;  /* 0x00000d5000007945 */ /* 0x000fe20003800200 */
[----:B--2---:R-:W-:Y:S01]  /*0140*/  IMAD.WIDE.U32 R2, R21, 0x80cfc, RZ ;  /* 0x00080cfc15027825 */ /* 0x004fe200078e00ff */
[----:B------:R-:W-:-:S02]  /*0150*/  IADD3 R15, PT, PT, -R20, -0x5945, RZ ;  /* 0xffffa6bb140f7810 */ /* 0x000fc40007ffe1ff */
[----:B---3--:R-:W-:Y:S02]  /*0160*/  IADD3 R19, PT, PT, -R19, -0x5945, RZ ;  /* 0xffffa6bb13137810 */ /* 0x008fe40007ffe1ff */
[----:B----4-:R-:W-:-:S03]  /*0170*/  IADD3 R11, PT, PT, -R9, -0xd1, RZ ;  /* 0xffffff2f090b7810 */ /* 0x010fc60007ffe1ff */
[----:B------:R-:W-:-:S04]  /*0180*/  IMAD.WIDE.U32 R2, R19, 0x14e9dd, R2 ;  /* 0x0014e9dd13027825 */ /* 0x000fc800078e0002 */
[----:B------:R-:W-:-:S04]  /*0190*/  IMAD.MOV.U32 R4, RZ, RZ, R2 ;  /* 0x000000ffff047224 */ /* 0x000fc800078e0002 */
[----:B------:R-:W-:-:S04]  /*01a0*/  IMAD.WIDE.U32 R2, R3, 0x5945, R4 ;  /* 0x0000594503027825 */ /* 0x000fc800078e0004 */
[----:B------:R-:W-:-:S04]  /*01b0*/  IMAD.MOV.U32 R6, RZ, RZ, R2 ;  /* 0x000000ffff067224 */ /* 0x000fc800078e0002 */
[----:B------:R-:W-:-:S03]  /*01c0*/  IMAD.WIDE.U32 R6, R3, 0x5945, R6 ;  /* 0x0000594503067825 */ /* 0x000fc600078e0006 */
[C---:B------:R-:W-:Y:S02]  /*01d0*/  ISETP.GT.U32.AND P0, PT, R6.reuse, -0x5946, PT ;  /* 0xffffa6ba0600780c */ /* 0x040fe40003f04070 */
[----:B------:R-:W-:Y:S02]  /*01e0*/  IADD3 R3, P3, PT, R6, 0x5945, RZ ;  /* 0x0000594506037810 */ /* 0x000fe40007f7e0ff */
[----:B------:R-:W-:-:S04]  /*01f0*/  ISETP.GT.U32.AND.EX P0, PT, R7, RZ, PT, P0 ;  /* 0x000000ff0700720c */ /* 0x000fc80003f04100 */
[----:B------:R-:W-:Y:S01]  /*0200*/  SEL R10, R3, R6, P0 ;  /* 0x00000006030a7207 */ /* 0x000fe20000000000 */
[----:B------:R-:W-:-:S04]  /*0210*/  IMAD.WIDE.U32 R2, R18, 0x156abc, RZ ;  /* 0x00156abc12027825 */ /* 0x000fc800078e00ff */
[----:B------:R-:W-:-:S04]  /*0220*/  IMAD.WIDE.U32 R4, R10, 0x80cfc, RZ ;  /* 0x00080cfc0a047825 */ /* 0x000fc800078e00ff */
[----:B------:R-:W-:-:S04]  /*0230*/  IMAD.WIDE.U32 R2, R11, 0xc5ee8, R2 ;  /* 0x000c5ee80b027825 */ /* 0x000fc800078e0002 */
[----:B------:R-:W-:-:S04]  /*0240*/  IMAD.WIDE.U32 R4, R15, 0x14e9dd, R4 ;  /* 0x0014e9dd0f047825 */ /* 0x000fc800078e0004 */
[----:B------:R-:W-:Y:S02]  /*0250*/  IMAD.MOV.U32 R14, RZ, RZ, R4 ;  /* 0x000000ffff0e7224 */ /* 0x000fe400078e0004 */
[----:B------:R-:W-:Y:S02]  /*0260*/  IMAD.MOV.U32 R15, RZ, RZ, RZ ;  /* 0x000000ffff0f7224 */ /* 0x000fe400078e00ff */
[----:B------:R-:W-:Y:S01]  /*0270*/  IMAD.WIDE.U32 R4, R5, 0x5945, R14 ;  /* 0x0000594505047825 */ /* 0x000fe200078e000e */
[----:B------:R-:W-:-:S05]  /*0280*/  MOV R14, R2 ;  /* 0x00000002000e7202 */ /* 0x000fca0000000f00 */
[----:B------:R-:W-:-:S04]  /*0290*/  IMAD.WIDE.U32 R2, R3, 0xd1, R14 ;  /* 0x000000d103027825 */ /* 0x000fc800078e000e */
[----:B------:R-:W-:Y:S01]  /*02a0*/  IMAD.MOV.U32 R14, RZ, RZ, R4 ;  /* 0x000000ffff0e7224 */ /* 0x000fe200078e0004 */
[----:B------:R-:W-:-:S03]  /*02b0*/  ISETP.GT.U32.AND P1, PT, R2, -0xd2, PT ;  /* 0xffffff2e0200780c */ /* 0x000fc60003f24070 */
[----:B------:R-:W-:Y:S01]  /*02c0*/  IMAD.WIDE.U32 R4, R5, 0x5945, R14 ;  /* 0x0000594505047825 */ /* 0x000fe200078e000e */
[----:B------:R-:W-:Y:S02]  /*02d0*/  IADD3 R15, P5, PT, R2, 0xd1, RZ ;  /* 0x000000d1020f7810 */ /* 0x000fe40007fbe0ff */
[----:B------:R-:W-:Y:S02]  /*02e0*/  ISETP.GT.U32.AND.EX P1, PT, R3, RZ, PT, P1 ;  /* 0x000000ff0300720c */ /* 0x000fe40003f24110 */
[C---:B------:R-:W-:Y:S02]  /*02f0*/  ISETP.GT.U32.AND P2, PT, R4.reuse, -0x5946, PT ;  /* 0xffffa6ba0400780c */ /* 0x040fe40003f44070 */
[----:B------:R-:W-:Y:S02]  /*0300*/  IADD3 R11, P4, PT, R4, 0x5945, RZ ;  /* 0x00005945040b7810 */ /* 0x000fe40007f9e0ff */
[----:B------:R-:W-:Y:S02]  /*0310*/  ISETP.GT.U32.AND.EX P2, PT, R5, RZ, PT, P2 ;  /* 0x000000ff0500720c */ /* 0x000fe40003f44120 */
[----:B------:R-:W-:-:S02]  /*0320*/  IADD3.X R17, PT, PT, R3, -0x1, RZ, P5, !PT ;  /* 0xffffffff03117810 */ /* 0x000fc40002ffe4ff */
[----:B------:R-:W-:Y:S02]  /*0330*/  SEL R20, R15, R2, P1 ;  /* 0x000000020f147207 */ /* 0x000fe40000800000 */
[----:B------:R-:W-:Y:S02]  /*0340*/  IADD3.X R15, PT, PT, R5, -0x1, RZ, P4, !PT ;  /* 0xffffffff050f7810 */ /* 0x000fe400027fe4ff */
[----:B------:R-:W-:Y:S01]  /*0350*/  SEL R11, R11, R4, P2 ;  /* 0x000000040b0b7207 */ /* 0x000fe20001000000 */
[----:B------:R-:W-:Y:S01]  /*0360*/  STG.E.64 desc[UR4][R12.64+0x8], R20 ;  /* 0x000008140c007986 */ /* 0x000fe2000c101b04 */
[----:B------:R-:W-:Y:S01]  /*0370*/  SEL R3, R17, R3, P1 ;  /* 0x0000000311037207 */ /* 0x000fe20000800000 */
[----:B------:R-:W-:Y:S01]  /*0380*/  IMAD.WIDE.U32 R16, R9, 0x156abc, RZ ;  /* 0x00156abc09107825 */ /* 0x000fe200078e00ff */
[----:B------:R-:W-:Y:S01]  /*0390*/  SEL R4, R15, R5, P2 ;  /* 0x000000050f047207 */ /* 0x000fe20001000000 */
[----:B------:R-:W-:Y:S01]  /*03a0*/  STG.E.64 desc[UR4][R12.64+0x10], R10 ;  /* 0x0000100a0c007986 */ /* 0x000fe2000c101b04 */
[C---:B------:R-:W-:Y:S01]  /*03b0*/  ISETP.GT.U32.AND P1, PT, R20.reuse, R11, PT ;  /* 0x0000000b1400720c */ /* 0x040fe20003f24070 */
[----:B------:R-:W-:Y:S01]  /*03c0*/  IMAD.IADD R6, R20, 0x1, -R11 ;  /* 0x0000000114067824 */ /* 0x000fe200078e0a0b */
[----:B------:R-:W-:-:S02]  /*03d0*/  IADD3 R9, PT, PT, -R8, -0xd1, RZ ;  /* 0xffffff2f08097810 */ /* 0x000fc40007ffe1ff */
[----:B------:R-:W-:-:S03]  /*03e0*/  ISETP.GT.U32.AND.EX P1, PT, R3, R4, PT, P1 ;  /* 0x000000040300720c */ /* 0x000fc60003f24110 */
[----:B------:R-:W-:-:S04]  /*03f0*/  IMAD.WIDE.U32 R16, R9, 0xc5ee8, R16 ;  /* 0x000c5ee809107825 */ /* 0x000fc800078e0010 */
[----:B------:R-:W-:Y:S02]  /*0400*/  IMAD.MOV.U32 R8, RZ, RZ, R16 ;  /* 0x000000ffff087224 */ /* 0x000fe400078e0010 */
[----:B------:R-:W-:-:S04]  /*0410*/  IMAD.MOV.U32 R9, RZ, RZ, RZ ;  /* 0x000000ffff097224 */ /* 0x000fc800078e00ff */
[----:B------:R-:W-:Y:S02]  /*0420*/  @!P1 VIADD R6, R6, 0xffffff2f ;  /* 0xffffff2f06069836 */ /* 0x000fe40000000000 */
[----:B------:R-:W-:Y:S02]  /*0430*/  IMAD.WIDE.U32 R16, R17, 0xd1, R8 ;  /* 0x000000d111107825 */ /* 0x000fe400078e0008 */
[----:B------:R0:W1:Y:S01]  /*0440*/  I2F.F64.U32 R2, R6 ;  /* 0x0000000600027312 */ /* 0x0000620000201800 */
[----:B------:R-:W-:-:S04]  /*0450*/  IADD3 R19, P2, PT, R16, 0xd1, RZ ;  /* 0x000000d110137810 */ /* 0x000fc80007f5e0ff */
[----:B------:R-:W-:Y:S02]  /*0460*/  IADD3.X R23, PT, PT, R17, -0x1, RZ, P2, !PT ;  /* 0xffffffff11177810 */ /* 0x000fe400017fe4ff */
[----:B0-----:R-:W-:Y:S01]  /*0470*/  IADD3.X R6, PT, PT, R7, -0x1, RZ, P3, !PT ;  /* 0xffffffff07067810 */ /* 0x001fe20001ffe4ff */
[----:B-1----:R-:W-:-:S08]  /*0480*/  DMUL R4, R2, UR6 ;  /* 0x0000000602047c28 */ /* 0x002fd00008000000 */
[----:B------:R-:W-:-:S08]  /*0490*/  DFMA R4, R2, UR6, R4 ;  /* 0x0000000602047c2b */ /* 0x000fd00008000004 */
[----:B------:R-:W-:Y:S02]  /*04a0*/  DMUL R2, RZ, R4 ;  /* 0x00000004ff027228 */ /* 0x000fe40000000000 */
[----:B------:R-:W-:-:S05]  /*04b0*/  IMAD.SHL.U32 R14, R5, 0x2, RZ ;  /* 0x00000002050e7824 */ /* 0x000fca00078e00ff */
[----:B------:R-:W-:-:S04]  /*04c0*/  ISETP.GT.U32.AND P1, PT, R14, -0x79800000, PT ;  /* 0x868000000e00780c */ /* 0x000fc80003f24070 */
[----:B------:R-:W-:Y:S02]  /*04d0*/  FSEL R3, R3, R5, P1 ;  /* 0x0000000503037208 */ /* 0x000fe40000800000 */
[----:B------:R-:W-:Y:S02]  /*04e0*/  FSEL R4, R2, R4, P1 ;  /* 0x0000000402047208 */ /* 0x000fe40000800000 */
[----:B------:R-:W-:Y:S01]  /*04f0*/  ISETP.GT.U32.AND P1, PT, R16, -0xd2, PT ;  /* 0xffffff2e1000780c */ /* 0x000fe20003f24070 */
[----:B------:R-:W-:Y:S01]  /*0500*/  VIADD R5, R3, 0x100000 ;  /* 0x0010000003057836 */ /* 0x000fe20000000000 */
[----:B------:R-:W-:Y:S02]  /*0510*/  MOV R2, R4 ;  /* 0x0000000400027202 */ /* 0x000fe40000000f00 */
[----:B------:R-:W-:Y:S01]  /*0520*/  ISETP.GT.U32.AND.EX P1, PT, R17, RZ, PT, P1 ;  /* 0x000000ff1100720c */ /* 0x000fe20003f24110 */
[----:B------:R-:W0:Y:S03]  /*0530*/  FRND.F64 R14, R4 ;  /* 0x00000004000e7313 */ /* 0x000e260000301800 */
[----:B------:R-:W-:-:S02]  /*0540*/  SEL R19, R19, R16, P1 ;  /* 0x0000001013137207 */ /* 0x000fc40000800000 */
[----:B------:R-:W-:Y:S02]  /*0550*/  SEL R16, R6, R7, P0 ;  /* 0x0000000706107207 */ /* 0x000fe40000000000 */
[----:B------:R-:W-:Y:S01]  /*0560*/  SEL R17, R23, R17, P1 ;  /* 0x0000001117117207 */ /* 0x000fe20000800000 */
[----:B------:R-:W-:Y:S01]  /*0570*/  IMAD.MOV.U32 R23, RZ, RZ, 0x3e5ae5f1 ;  /* 0x3e5ae5f1ff177424 */ /* 0x000fe200078e00ff */
[C---:B------:R-:W-:Y:S01]  /*0580*/  ISETP.GT.U32.AND P0, PT, R19.reuse, R10, PT ;  /* 0x0000000a1300720c */ /* 0x040fe20003f04070 */
[----:B------:R-:W-:Y:S01]  /*0590*/  IMAD.IADD R24, R19, 0x1, -R10 ;  /* 0x0000000113187824 */ /* 0x000fe200078e0a0a */
[----:B------:R-:W1:Y:S01]  /*05a0*/  F2I.S64.F64 R4, R4 ;  /* 0x0000000400047311 */ /* 0x000e620000301900 */
[----:B------:R2:W-:Y:S01]  /*05b0*/  STG.E.64 desc[UR4][R12.64], R18 ;  /* 0x000000120c007986 */ /* 0x0005e2000c101b04 */
[----:B------:R-:W-:Y:S01]  /*05c0*/  ISETP.GT.U32.AND.EX P0, PT, R17, R16, PT, P0 ;  /* 0x000000101100720c */ /* 0x000fe20003f04100 */
[----:B------:R-:W-:Y:S01]  /*05d0*/  IMAD.MOV.U32 R16, RZ, RZ, -0x3e107ad8 ;  /* 0xc1ef8528ff107424 */ /* 0x000fe200078e00ff */
[----:B0-----:R-:W-:Y:S01]  /*05e0*/  DFMA R14, R14, -0.5, R2 ;  /* 0xbfe000000e0e782b */ /* 0x001fe20000000002 */
[----:B------:R-:W-:-:S07]  /*05f0*/  IMAD.MOV.U32 R17, RZ, RZ, 0x3e21eea7 ;  /* 0x3e21eea7ff117424 */ /* 0x000fce00078e00ff */
[----:B------:R-:W-:Y:S01]  /*0600*/  DMUL R8, R14, UR8 ;  /* 0x000000080e087c28 */ /* 0x000fe20008000000 */
[----:B------:R-:W-:Y:S01]  /*0610*/  UMOV UR8, 0x54442d18 ;  /* 0x54442d1800087882 */ /* 0x000fe20000000000 */
[----:B------:R-:W-:Y:S01]  /*0620*/  UMOV UR9, 0x400921fb ;  /* 0x400921fb00097882 */ /* 0x000fe20000000000 */
[----:B------:R-:W-:Y:S01]  /*0630*/  @!P0 VIADD R24, R24, 0xffffff2f ;  /* 0xffffff2f18188836 */ /* 0x000fe20000000000 */
[----:B-1----:R-:W-:-:S04]  /*0640*/  LOP3.LUT P1, RZ, R4, 0x2, RZ, 0xc0, !PT ;  /* 0x0000000204ff7812 */ /* 0x002fc8000782c0ff */
[----:B------:R-:W-:Y:S01]  /*0650*/  DFMA R6, R14, UR8, R8 ;  /* 0x000000080e067c2b */ /* 0x000fe20008000008 */
[----:B------:R-:W-:Y:S01]  /*0660*/  UMOV UR8, 0x20fd8164 ;  /* 0x20fd816400087882 */ /* 0x000fe20000000000 */
[----:B------:R-:W-:Y:S01]  /*0670*/  UMOV UR9, 0x3da8ff83 ;  /* 0x3da8ff8300097882 */ /* 0x000fe20000000000 */
[----:B------:R-:W0:Y:S05]  /*0680*/  I2F.F64.U32 R8, R24 ;  /* 0x0000001800087312 */ /* 0x000e2a0000201800 */
[----:B------:R-:W-:-:S08]  /*0690*/  DMUL R14, R6, R6 ;  /* 0x00000006060e7228 */ /* 0x000fd00000000000 */
[C---:B------:R-:W-:Y:S01]  /*06a0*/  DFMA R16, R14.reuse, -UR8, R16 ;  /* 0x800000080e107c2b */ /* 0x040fe20008000010 */
[----:B------:R-:W-:Y:S01]  /*06b0*/  UMOV UR8, 0x8e06e6d9 ;  /* 0x8e06e6d900087882 */ /* 0x000fe20000000000 */
[----:B------:R-:W-:Y:S01]  /*06c0*/  DFMA R22, R14, UR10, -R22 ;  /* 0x0000000a0e167c2b */ /* 0x000fe20008000816 */
[----:B------:R-:W-:Y:S01]  /*06d0*/  UMOV UR9, 0x3e927e4f ;  /* 0x3e927e4f00097882 */ /* 0x000fe20000000000 */
[----:B------:R-:W-:Y:S01]  /*06e0*/  UMOV UR10, 0x69ace392 ;  /* 0x69ace392000a7882 */ /* 0x000fe20000000000 */
[----:B------:R-:W-:Y:S01]  /*06f0*/  UMOV UR11, 0x3ec71de3 ;  /* 0x3ec71de3000b7882 */ /* 0x000fe20000000000 */
[----:B0-----:R-:W-:Y:S01]  /*0700*/  DMUL R8, R8, UR6 ;  /* 0x0000000608087c28 */ /* 0x001fe20008000000 */
[----:B------:R-:W-:Y:S01]  /*0710*/  UMOV UR6, 0x16c15d47 ;  /* 0x16c15d4700067882 */ /* 0x000fe20000000000 */
[C---:B------:R-:W-:Y:S01]  /*0720*/  DFMA R16, R14.reuse, R16, -UR8 ;  /* 0x800000080e107e2b */ /* 0x040fe20008000010 */
[----:B------:R-:W-:Y:S01]  /*0730*/  UMOV UR8, 0x19ddbce9 ;  /* 0x19ddbce900087882 */ /* 0x000fe20000000000 */
[----:B------:R-:W-:Y:S01]  /*0740*/  DFMA R22, R14, R22, UR10 ;  /* 0x0000000a0e167e2b */ /* 0x000fe20008000016 */
[----:B------:R-:W-:Y:S01]  /*0750*/  UMOV UR9, 0x3efa01a0 ;  /* 0x3efa01a000097882 */ /* 0x000fe20000000000 */
[----:B------:R-:W-:Y:S01]  /*0760*/  UMOV UR10, 0x19db62a1 ;  /* 0x19db62a1000a7882 */ /* 0x000fe20000000000 */
[----:B------:R-:W-:Y:S01]  /*0770*/  UMOV UR11, 0x3f2a01a0 ;  /* 0x3f2a01a0000b7882 */ /* 0x000fe20000000000 */
[----:B------:R-:W-:-:S02]  /*0780*/  UMOV UR7, 0x3f56c16c ;  /* 0x3f56c16c00077882 */ /* 0x000fc40000000000 */
[C---:B------:R-:W-:Y:S01]  /*0790*/  DFMA R16, R14.reuse, R16, UR8 ;  /* 0x000000080e107e2b */ /* 0x040fe20008000010 */
[----:B------:R-:W-:Y:S01]  /*07a0*/  UMOV UR8, 0x11110818 ;  /* 0x1111081800087882 */ /* 0x000fe20000000000 */
[C---:B------:R-:W-:Y:S01]  /*07b0*/  DFMA R22, R14.reuse, R22, -UR10 ;  /* 0x8000000a0e167e2b */ /* 0x040fe20008000016 */
[----:B------:R-:W-:Y:S01]  /*07c0*/  UMOV UR9, 0x3f811111 ;  /* 0x3f81111100097882 */ /* 0x000fe20000000000 */
[----:B------:R-:W-:Y:S01]  /*07d0*/  ISETP.GT.AND P2, PT, R9, 0xfffff, PT ;  /* 0x000fffff0900780c */ /* 0x000fe20003f44270 */
[----:B------:R-:W-:Y:S01]  /*07e0*/  IMAD.MOV.U32 R25, RZ, RZ, R9 ;  /* 0x000000ffff197224 */ /* 0x000fe200078e0009 */
[----:B------:R-:W-:Y:S02]  /*07f0*/  MOV R24, R8 ;  /* 0x0000000800187202 */ /* 0x000fe40000000f00 */
[C---:B------:R-:W-:Y:S01]  /*0800*/  DFMA R16, R14.reuse, R16, -UR6 ;  /* 0x800000060e107e2b */ /* 0x040fe20008000010 */
[----:B------:R-:W-:Y:S01]  /*0810*/  UMOV UR6, 0x55555551 ;  /* 0x5555555100067882 */ /* 0x000fe20000000000 */
[----:B------:R-:W-:Y:S01]  /*0820*/  DFMA R22, R14, R22, UR8 ;  /* 0x000000080e167e2b */ /* 0x000fe20008000016 */
[----:B------:R-:W-:Y:S01]  /*0830*/  UMOV UR7, 0x3fa55555 ;  /* 0x3fa5555500077882 */ /* 0x000fe20000000000 */
[----:B------:R-:W-:Y:S01]  /*0840*/  UMOV UR8, 0x55555554 ;  /* 0x5555555400087882 */ /* 0x000fe20000000000 */
[----:B------:R-:W-:-:S03]  /*0850*/  UMOV UR9, 0x3fc55555 ;  /* 0x3fc5555500097882 */ /* 0x000fc60000000000 */
[C---:B------:R-:W-:Y:S02]  /*0860*/  DFMA R16, R14.reuse, R16, UR6 ;  /* 0x000000060e107e2b */ /* 0x040fe40008000010 */
[----:B------:R-:W-:Y:S02]  /*0870*/  DFMA R22, R14, R22, -UR8 ;  /* 0x800000080e167e2b */ /* 0x000fe40008000016 */
[----:B------:R-:W-:-:S04]  /*0880*/  @!P2 DMUL R24, R24, 1.80143985094819840000e+16 ;  /* 0x435000001818a828 */ /* 0x000fc80000000000 */
[C---:B------:R-:W-:Y:S02]  /*0890*/  DFMA R16, R14.reuse, R16, -0.5 ;  /* 0xbfe000000e10742b */ /* 0x040fe40000000010 */
[----:B------:R-:W-:-:S04]  /*08a0*/  DFMA R22, R14, R22, RZ ;  /* 0x000000160e16722b */ /* 0x000fc800000000ff */
[----:B------:R-:W-:Y:S02]  /*08b0*/  @!P2 IMAD.MOV.U32 R9, RZ, RZ, R25 ;  /* 0x000000ffff09a224 */ /* 0x000fe400078e0019 */
[----:B------:R-:W-:Y:S02]  /*08c0*/  DFMA R16, R14, R16, 1 ;  /* 0x3ff000000e10742b */ /* 0x000fe40000000010 */
[----:B------:R-:W-:Y:S01]  /*08d0*/  DFMA R6, R6, R22, R6 ;  /* 0x000000160606722b */ /* 0x000fe20000000006 */
[----:B------:R-:W-:Y:S01]  /*08e0*/  LOP3.LUT R14, R4, 0x1, RZ, 0xc0, !PT ;  /* 0x00000001040e7812 */ /* 0x000fe200078ec0ff */
[----:B--2---:R-:W-:-:S03]  /*08f0*/  VIADD R18, R9, 0xffffffff ;  /* 0xffffffff09127836 */ /* 0x004fc60000000000 */
[----:B------:R-:W-:Y:S01]  /*0900*/  ISETP.NE.U32.AND P0, PT, R14, 0x1, PT ;  /* 0x000000010e00780c */ /* 0x000fe20003f05070 */
[----:B------:R-:W-:Y:S01]  /*0910*/  IMAD.MOV.U32 R14, RZ, RZ, R8 ;  /* 0x000000ffff0e7224 */ /* 0x000fe200078e0008 */
[----:B------:R-:W-:Y:S01]  /*0920*/  @!P2 MOV R14, R24 ;  /* 0x00000018000ea202 */ /* 0x000fe20000000f00 */
[----:B------:R-:W-:Y:S01]  /*0930*/  IMAD.MOV.U32 R8, RZ, RZ, -0x3ff ;  /* 0xfffffc01ff087424 */ /* 0x000fe200078e00ff */
[----:B------:R-:W-:Y:S01]  /*0940*/  ISETP.NE.U32.AND.EX P0, PT, RZ, RZ, PT, P0 ;  /* 0x000000ffff00720c */ /* 0x000fe20003f05100 */
[----:B------:R-:W-:Y:S01]  /*0950*/  @!P2 IMAD.MOV.U32 R8, RZ, RZ, -0x435 ;  /* 0xfffffbcbff08a424 */ /* 0x000fe200078e00ff */
[----:B------:R-:W-:Y:S02]  /*0960*/  LOP3.LUT R15, R7, 0x80000000, RZ, 0x3c, !PT ;  /* 0x80000000070f7812 */ /* 0x000fe400078e3cff */
[----:B------:R-:W-:Y:S02]  /*0970*/  FSEL R4, R16, R6, !P0 ;  /* 0x0000000610047208 */ /* 0x000fe40004000000 */
[----:B------:R-:W-:-:S02]  /*0980*/  FSEL R5, R17, R7, !P0 ;  /* 0x0000000711057208 */ /* 0x000fc40004000000 */
[----:B------:R-:W-:Y:S02]  /*0990*/  FSEL R6, R6, R16, !P0 ;  /* 0x0000001006067208 */ /* 0x000fe40004000000 */
[----:B------:R-:W-:Y:S02]  /*09a0*/  FSEL R7, R15, R17, !P0 ;  /* 0x000000110f077208 */ /* 0x000fe40004000000 */
[----:B------:R-:W-:Y:S02]  /*09b0*/  ISETP.GT.U32.AND P0, PT, R18, 0x7feffffe, PT ;  /* 0x7feffffe1200780c */ /* 0x000fe40003f04070 */
[----:B------:R-:W-:Y:S02]  /*09c0*/  @P1 LOP3.LUT R11, R5, 0x80000000, RZ, 0x3c, !PT ;  /* 0x80000000050b1812 */ /* 0x000fe400078e3cff */
[----:B------:R-:W-:-:S03]  /*09d0*/  @P1 LOP3.LUT R13, R7, 0x80000000, RZ, 0x3c, !PT ;  /* 0x80000000070d1812 */ /* 0x000fc600078e3cff */
[----:B------:R-:W-:Y:S02]  /*09e0*/  @P1 IMAD.MOV.U32 R5, RZ, RZ, R11 ;  /* 0x000000ffff051224 */ /* 0x000fe400078e000b */
[----:B------:R-:W-:-:S04]  /*09f0*/  @P1 IMAD.MOV.U32 R7, RZ, RZ, R13 ;  /* 0x000000ffff071224 */ /* 0x000fc800078e000d */
[----:B------:R-:W-:Y:S05]  /*0a00*/  @P0 BRA `(.L_x_8) ;  /* 0x0000000400040947 */ /* 0x000fea0003800000 */
[----:B------:R-:W-:Y:S01]  /*0a10*/  LOP3.LUT R10, R9, 0xfffff, RZ, 0xc0, !PT ;  /* 0x000fffff090a7812 */ /* 0x000fe200078ec0ff */
[----:B------:R-:W-:Y:S01]  /*0a20*/  IMAD.MOV.U32 R12, RZ, RZ, RZ ;  /* 0x000000ffff0c7224 */ /* 0x000fe200078e00ff */
[----:B------:R-:W-:Y:S01]  /*0a30*/  MOV R20, 0x8b7a8b04 ;  /* 0x8b7a8b0400147802 */ /* 0x000fe20000000f00 */
[----:B------:R-:W-:Y:S01]  /*0a40*/  IMAD.MOV.U32 R21, RZ, RZ, 0x3ed0ee25 ;  /* 0x3ed0ee25ff157424 */ /* 0x000fe200078e00ff */
[----:B------:R-:W-:Y:S01]  /*0a50*/  LOP3.LUT R11, R10, 0x3ff00000, RZ, 0xfc, !PT ;  /* 0x3ff000000a0b7812 */ /* 0x000fe200078efcff */
[----:B------:R-:W-:Y:S01]  /*0a60*/  IMAD.MOV.U32 R10, RZ, RZ, R14 ;  /* 0x000000ffff0a7224 */ /* 0x000fe200078e000e */
[----:B------:R-:W-:Y:S01]  /*0a70*/  UMOV UR6, 0x3ae80f1e ;  /* 0x3ae80f1e00067882 */ /* 0x000fe20000000000 */
[----:B------:R-:W-:Y:S01]  /*0a80*/  UMOV UR7, 0x3eb1380b ;  /* 0x3eb1380b00077882 */ /* 0x000fe20000000000 */
[----:B------:R-:W-:Y:S01]  /*0a90*/  ISETP.GE.U32.AND P0, PT, R11, 0x3ff6a09f, PT ;  /* 0x3ff6a09f0b00780c */ /* 0x000fe20003f06070 */
[----:B------:R-:W-:Y:S01]  /*0aa0*/  IMAD.MOV.U32 R23, RZ, RZ, 0x43300000 ;  /* 0x43300000ff177424 */ /* 0x000fe200078e00ff */
[----:B------:R-:W-:Y:S01]  /*0ab0*/  LEA.HI R22, R9, R8, RZ, 0xc ;  /* 0x0000000809167211 */ /* 0x000fe200078f60ff */
[----:B------:R-:W-:Y:S01]  /*0ac0*/  UMOV UR8, 0x80000000 ;  /* 0x8000000000087882 */ /* 0x000fe20000000000 */
[----:B------:R-:W-:-:S09]  /*0ad0*/  UMOV UR9, 0x43300000 ;  /* 0x4330000000097882 */ /* 0x000fd20000000000 */
[----:B------:R-:W-:Y:S02]  /*0ae0*/  @P0 VIADD R13, R11, 0xfff00000 ;  /* 0xfff000000b0d0836 */ /* 0x000fe40000000000 */
[----:B------:R-:W-:Y:S02]  /*0af0*/  @P0 VIADD R22, R22, 0x1 ;  /* 0x0000000116160836 */ /* 0x000fe40000000000 */
[----:B------:R-:W-:-:S03]  /*0b00*/  @P0 IMAD.MOV.U32 R11, RZ, RZ, R13 ;  /* 0x000000ffff0b0224 */ /* 0x000fc600078e000d */
[----:B------:R-:W-:-:S03]  /*0b10*/  LOP3.LUT R22, R22, 0x80000000, RZ, 0x3c, !PT ;  /* 0x8000000016167812 */ /* 0x000fc600078e3cff */
[C---:B------:R-:W-:Y:S02]  /*0b20*/  DADD R18, R10.reuse, 1 ;  /* 0x3ff000000a127429 */ /* 0x040fe40000000000 */
[----:B------:R-:W-:-:S04]  /*0b30*/  DADD R10, R10, -1 ;  /* 0xbff000000a0a7429 */ /* 0x000fc80000000000 */
[----:B------:R-:W0:Y:S02]  /*0b40*/  MUFU.RCP64H R13, R19 ;  /* 0x00000013000d7308 */ /* 0x000e240000001800 */
[----:B0-----:R-:W-:-:S08]  /*0b50*/  DFMA R14, -R18, R12, 1 ;  /* 0x3ff00000120e742b */ /* 0x001fd0000000010c */
[----:B------:R-:W-:-:S08]  /*0b60*/  DFMA R14, R14, R14, R14 ;  /* 0x0000000e0e0e722b */ /* 0x000fd0000000000e */
[----:B------:R-:W-:-:S08]  /*0b70*/  DFMA R12, R12, R14, R12 ;  /* 0x0000000e0c0c722b */ /* 0x000fd0000000000c */
[----:B------:R-:W-:-:S08]  /*0b80*/  DMUL R14, R10, R12 ;  /* 0x0000000c0a0e7228 */ /* 0x000fd00000000000 */
[----:B------:R-:W-:-:S08]  /*0b90*/  DFMA R14, R10, R12, R14 ;  /* 0x0000000c0a0e722b */ /* 0x000fd0000000000e */
[----:B------:R-:W-:Y:S02]  /*0ba0*/  DMUL R16, R14, R14 ;  /* 0x0000000e0e107228 */ /* 0x000fe40000000000 */
[----:B------:R-:W-:-:S06]  /*0bb0*/  DADD R8, R10, -R14 ;  /* 0x000000000a087229 */ /* 0x000fcc000000080e */
[----:B------:R-:W-:Y:S01]  /*0bc0*/  DFMA R18, R16, UR6, R20 ;  /* 0x0000000610127c2b */ /* 0x000fe20008000014 */
[----:B------:R-:W-:Y:S01]  /*0bd0*/  UMOV UR6, 0x9f02676f ;  /* 0x9f02676f00067882 */ /* 0x000fe20000000000 */
[----:B------:R-:W-:Y:S01]  /*0be0*/  UMOV UR7, 0x3ef3b266 ;  /* 0x3ef3b26600077882 */ /* 0x000fe20000000000 */
[----:B------:R-:W-:Y:S02]  /*0bf0*/  DADD R20, R8, R8 ;  /* 0x0000000008147229 */ /* 0x000fe40000000008 */
[----:B------:R-:W-:Y:S01]  /*0c00*/  DADD R8, R22, -UR8 ;  /* 0x8000000816087e29 */ /* 0x000fe20008000000 */
[----:B------:R-:W-:Y:S01]  /*0c10*/  UMOV UR8, 0xfefa39ef ;  /* 0xfefa39ef00087882 */ /* 0x000fe20000000000 */
[----:B------:R-:W-:Y:S01]  /*0c20*/  UMOV UR9, 0x3fe62e42 ;  /* 0x3fe62e4200097882 */ /* 0x000fe20000000000 */
[----:B------:R-:W-:Y:S01]  /*0c30*/  DFMA R18, R16, R18, UR6 ;  /* 0x0000000610127e2b */ /* 0x000fe20008000012 */
[----:B------:R-:W-:Y:S01]  /*0c40*/  UMOV UR6, 0xa9ab0956 ;  /* 0xa9ab095600067882 */ /* 0x000fe20000000000 */
[----:B------:R-:W-:Y:S01]  /*0c50*/  UMOV UR7, 0x3f1745cb ;  /* 0x3f1745cb00077882 */ /* 0x000fe20000000000 */
[----:B------:R-:W-:-:S02]  /*0c60*/  DFMA R20, R10, -R14, R20 ;  /* 0x8000000e0a14722b */ /* 0x000fc40000000014 */
[----:B------:R-:W-:-:S03]  /*0c70*/  DFMA R10, R8, UR8, R14 ;  /* 0x00000008080a7c2b */ /* 0x000fc6000800000e */
[----:B------:R-:W-:Y:S01]  /*0c80*/  DFMA R18, R16, R18, UR6 ;  /* 0x0000000610127e2b */ /* 0x000fe20008000012 */
[----:B------:R-:W-:Y:S01]  /*0c90*/  UMOV UR6, 0x2d1b5154 ;  /* 0x2d1b515400067882 */ /* 0x000fe20000000000 */
[----:B------:R-:W-:Y:S01]  /*0ca0*/  UMOV UR7, 0x3f3c71c7 ;  /* 0x3f3c71c700077882 */ /* 0x000fe20000000000 */
[----:B------:R-:W-:-:S05]  /*0cb0*/  DMUL R20, R12, R20 ;  /* 0x000000140c147228 */ /* 0x000fca0000000000 */
[----:B------:R-:W-:Y:S01]  /*0cc0*/  DFMA R18, R16, R18, UR6 ;  /* 0x0000000610127e2b */ /* 0x000fe20008000012 */
[----:B------:R-:W-:Y:S01]  /*0cd0*/  UMOV UR6, 0x923be72d ;  /* 0x923be72d00067882 */ /* 0x000fe20000000000 */
[----:B------:R-:W-:-:S06]  /*0ce0*/  UMOV UR7, 0x3f624924 ;  /* 0x3f62492400077882 */ /* 0x000fcc0000000000 */
        /* <DEDUP_REMOVED lines=8> */
[----:B------:R-:W-:Y:S02]  /*0d70*/  UMOV UR7, 0x3fe62e42 ;  /* 0x3fe62e4200077882 */ /* 0x000fe40000000000 */
[----:B------:R-:W-:Y:S01]  /*0d80*/  DFMA R22, R8, -UR6, R10 ;  /* 0x8000000608167c2b */ /* 0x000fe2000800000a */
[----:B------:R-:W-:Y:S01]  /*0d90*/  UMOV UR6, 0x3b39803f ;  /* 0x3b39803f00067882 */ /* 0x000fe20000000000 */
[----:B------:R-:W-:Y:S02]  /*0da0*/  UMOV UR7, 0x3c7abc9e ;  /* 0x3c7abc9e00077882 */ /* 0x000fe40000000000 */
[----:B------:R-:W-:-:S04]  /*0db0*/  DMUL R18, R16, R18 ;  /* 0x0000001210127228 */ /* 0x000fc80000000000 */
[----:B------:R-:W-:-:S04]  /*0dc0*/  DADD R22, -R14, R22 ;  /* 0x000000000e167229 */ /* 0x000fc80000000116 */
[----:B------:R-:W-:-:S08]  /*0dd0*/  DFMA R18, R14, R18, R20 ;  /* 0x000000120e12722b */ /* 0x000fd00000000014 */
[----:B------:R-:W-:-:S08]  /*0de0*/  DADD R18, R18, -R22 ;  /* 0x0000000012127229 */ /* 0x000fd00000000816 */
[----:B------:R-:W-:-:S08]  /*0df0*/  DFMA R18, R8, UR6, R18 ;  /* 0x0000000608127c2b */ /* 0x000fd00008000012 */
[----:B------:R-:W-:Y:S01]  /*0e00*/  DADD R10, R10, R18 ;  /* 0x000000000a0a7229 */ /* 0x000fe20000000012 */
[----:B------:R-:W-:Y:S10]  /*0e10*/  BRA `(.L_x_9) ;  /* 0x0000000000187947 */ /* 0x000ff40003800000 */
.L_x_8:
[----:B------:R-:W-:Y:S01]  /*0e20*/  IMAD.MOV.U32 R8, RZ, RZ, 0x0 ;  /* 0x00000000ff087424 */ /* 0x000fe200078e00ff */
[----:B------:R-:W-:Y:S01]  /*0e30*/  LOP3.LUT P0, RZ, R25, 0x7fffffff, RZ, 0xc0, !PT ;  /* 0x7fffffff19ff7812 */ /* 0x000fe2000780c0ff */
[----:B------:R-:W-:-:S06]  /*0e40*/  IMAD.MOV.U32 R9, RZ, RZ, 0x7ff00000 ;  /* 0x7ff00000ff097424 */ /* 0x000fcc00078e00ff */
[----:B------:R-:W-:-:S10]  /*0e50*/  DFMA R8, R24, R8, +INF ;  /* 0x7ff000001808742b */ /* 0x000fd40000000008 */
[----:B------:R-:W-:Y:S02]  /*0e60*/  FSEL R10, R8, RZ, P0 ;  /* 0x000000ff080a7208 */ /* 0x000fe40000000000 */
[----:B------:R-:W-:-:S07]  /*0e70*/  FSEL R11, R9, -QNAN , P0 ;  /* 0xfff00000090b7808 */ /* 0x000fce0000000000 */
.L_x_9:
[----:B------:R-:W-:Y:S05]  /*0e80*/  BSYNC.RECONVERGENT B0 ;  /* 0x0000000000007941 */ /* 0x000fea0003800200 */
.L_x_7:
[----:B------:R-:W-:Y:S01]  /*0e90*/  DMUL R10, R10, -2 ;  /* 0xc00000000a0a7828 */ /* 0x000fe20000000000 */
[----:B------:R-:W-:Y:S01]  /*0ea0*/  MOV R14, 0x0 ;  /* 0x00000000000e7802 */ /* 0x000fe20000000f00 */
[----:B------:R-:W-:Y:S01]  /*0eb0*/  IMAD.MOV.U32 R15, RZ, RZ, 0x3fd80000 ;  /* 0x3fd80000ff0f7424 */ /* 0x000fe200078e00ff */
[----:B------:R-:W-:Y:S03]  /*0ec0*/  BSSY.RECONVERGENT B0, `(.L_x_10) ;  /* 0x0000013000007945 */ /* 0x000fe60003800200 */
[----:B------:R-:W0:Y:S04]  /*0ed0*/  MUFU.RSQ64H R13, R11 ;  /* 0x0000000b000d7308 */ /* 0x000e280000001c00 */
[----:B------:R-:W-:-:S05]  /*0ee0*/  VIADD R12, R11, 0xfcb00000 ;  /* 0xfcb000000b0c7836 */ /* 0x000fca0000000000 */
[----:B------:R-:W-:Y:S01]  /*0ef0*/  ISETP.GE.U32.AND P0, PT, R12, 0x7ca00000, PT ;  /* 0x7ca000000c00780c */ /* 0x000fe20003f06070 */
[----:B0-----:R-:W-:-:S08]  /*0f00*/  DMUL R8, R12, R12 ;  /* 0x0000000c0c087228 */ /* 0x001fd00000000000 */
[----:B------:R-:W-:-:S08]  /*0f10*/  DFMA R8, R10, -R8, 1 ;  /* 0x3ff000000a08742b */ /* 0x000fd00000000808 */
[----:B------:R-:W-:Y:S02]  /*0f20*/  DFMA R14, R8, R14, 0.5 ;  /* 0x3fe00000080e742b */ /* 0x000fe4000000000e */
[----:B------:R-:W-:-:S08]  /*0f30*/  DMUL R8, R12, R8 ;  /* 0x000000080c087228 */ /* 0x000fd00000000000 */
[----:B------:R-:W-:-:S08]  /*0f40*/  DFMA R18, R14, R8, R12 ;  /* 0x000000080e12722b */ /* 0x000fd0000000000c */
[----:B------:R-:W-:Y:S02]  /*0f50*/  DMUL R14, R10, R18 ;  /* 0x000000120a0e7228 */ /* 0x000fe40000000000 */
[----:B------:R-:W-:Y:S02]  /*0f60*/  VIADD R17, R19, 0xfff00000 ;  /* 0xfff0000013117836 */ /* 0x000fe40000000000 */
[----:B------:R-:W-:-:S04]  /*0f70*/  IMAD.MOV.U32 R16, RZ, RZ, R18 ;  /* 0x000000ffff107224 */ /* 0x000fc800078e0012 */
[----:B------:R-:W-:-:S08]  /*0f80*/  DFMA R20, R14, -R14, R10 ;  /* 0x8000000e0e14722b */ /* 0x000fd0000000000a */
[----:B------:R-:W-:Y:S01]  /*0f90*/  DFMA R8, R20, R16, R14 ;  /* 0x000000101408722b */ /* 0x000fe2000000000e */
[----:B------:R-:W-:Y:S10]  /*0fa0*/  @!P0 BRA `(.L_x_11) ;  /* 0x0000000000108947 */ /* 0x000ff40003800000 */
[----:B------:R-:W-:-:S07]  /*0fb0*/  MOV R8, 0xfd0 ;  /* 0x00000fd000087802 */ /* 0x000fce0000000f00 */
[----:B------:R-:W-:Y:S05]  /*0fc0*/  CALL.REL.NOINC `($__internal_0_$__cuda_sm20_dsqrt_rn_f64_mediumpath_v1) ;  /* 0x00000000003c7944 */ /* 0x000fea0003c00000 */
[----:B------:R-:W-:Y:S02]  /*0fd0*/  IMAD.MOV.U32 R8, RZ, RZ, R10 ;  /* 0x000000ffff087224 */ /* 0x000fe400078e000a */
[----:B------:R-:W-:-:S07]  /*0fe0*/  IMAD.MOV.U32 R9, RZ, RZ, R11 ;  /* 0x000000ffff097224 */ /* 0x000fce00078e000b */
.L_x_11:
[----:B------:R-:W-:Y:S05]  /*0ff0*/  BSYNC.RECONVERGENT B0 ;  /* 0x0000000000007941 */ /* 0x000fea0003800200 */
.L_x_10:
[----:B------:R-:W0:Y:S01]  /*1000*/  FRND.F64.TRUNC R10, R2 ;  /* 0x00000002000a7313 */ /* 0x000e22000030d800 */
[----:B------:R-:W1:Y:S01]  /*1010*/  LDC.64 R14, c[0x0][0x380] ;  /* 0x0000e000ff0e7b82 */ /* 0x000e620000000a00 */
[----:B------:R-:W-:Y:S02]  /*1020*/  DMUL R12, RZ, R2 ;  /* 0x00000002ff0c7228 */ /* 0x000fe40000000000 */
[----:B------:R-:W-:-:S08]  /*1030*/  DADD R6, RZ, R6 ;  /* 0x00000000ff067229 */ /* 0x000fd00000000006 */
[----:B------:R-:W-:Y:S02]  /*1040*/  DMUL R6, R6, R8 ;  /* 0x0000000806067228 */ /* 0x000fe40000000000 */
[----:B0-----:R-:W-:-:S06]  /*1050*/  DSETP.NEU.AND P0, PT, R2, R10, PT ;  /* 0x0000000a0200722a */ /* 0x001fcc0003f0d000 */
[----:B------:R-:W-:Y:S02]  /*1060*/  FSEL R4, R12, R4, !P0 ;  /* 0x000000040c047208 */ /* 0x000fe40004000000 */
[----:B------:R-:W-:-:S06]  /*1070*/  FSEL R5, R13, R5, !P0 ;  /* 0x000000050d057208 */ /* 0x000fcc0004000000 */
[----:B------:R-:W-:Y:S01]  /*1080*/  DMUL R4, R8, R4 ;  /* 0x0000000408047228 */ /* 0x000fe20000000000 */
[----:B-1----:R-:W-:-:S06]  /*1090*/  IMAD.WIDE.U32 R8, R0, 0x10, R14 ;  /* 0x0000001000087825 */ /* 0x002fcc00078e000e */
[----:B------:R-:W-:Y:S01]  /*10a0*/  STG.E.128 desc[UR4][R8.64], R4 ;  /* 0x0000000408007986 */ /* 0x000fe2000c101d04 */
[----:B------:R-:W-:Y:S05]  /*10b0*/  EXIT ;  /* 0x000000000000794d */ /* 0x000fea0003800000 */
        .weak           $__internal_0_$__cuda_sm20_dsqrt_rn_f64_mediumpath_v1
        .type           $__internal_0_$__cuda_sm20_dsqrt_rn_f64_mediumpath_v1,@function
        .size           $__internal_0_$__cuda_sm20_dsqrt_rn_f64_mediumpath_v1,(.L_x_1026 - $__internal_0_$__cuda_sm20_dsqrt_rn_f64_mediumpath_v1)
$__internal_0_$__cuda_sm20_dsqrt_rn_f64_mediumpath_v1:
[----:B------:R-:W-:Y:S01]  /*10c0*/  ISETP.GE.U32.AND P0, PT, R12, -0x3400000, PT ;  /* 0xfcc000000c00780c */ /* 0x000fe20003f06070 */
[----:B------:R-:W-:Y:S01]  /*10d0*/  BSSY.RECONVERGENT B1, `(.L_x_12) ;  /* 0x0000028000017945 */ /* 0x000fe20003800200 */
[----:B------:R-:W-:Y:S01]  /*10e0*/  MOV R12, R10 ;  /* 0x0000000a000c7202 */ /* 0x000fe20000000f00 */
[----:B------:R-:W-:Y:S02]  /*10f0*/  IMAD.MOV.U32 R13, RZ, RZ, R11 ;  /* 0x000000ffff0d7224 */ /* 0x000fe400078e000b */
[----:B------:R-:W-:Y:S02]  /*1100*/  IMAD.MOV.U32 R16, RZ, RZ, R18 ;  /* 0x000000ffff107224 */ /* 0x000fe400078e0012 */
[----:B------:R-:W-:Y:S02]  /*1110*/  IMAD.MOV.U32 R10, RZ, RZ, R20 ;  /* 0x000000ffff0a7224 */ /* 0x000fe400078e0014 */
[----:B------:R-:W-:-:S04]  /*1120*/  IMAD.MOV.U32 R11, RZ, RZ, R21 ;  /* 0x000000ffff0b7224 */ /* 0x000fc800078e0015 */
[----:B------:R-:W-:Y:S05]  /*1130*/  @!P0 BRA `(.L_x_13) ;  /* 0x0000000000208947 */ /* 0x000fea0003800000 */
[----:B------:R-:W-:-:S10]  /*1140*/  DFMA.RM R10, R10, R16, R14 ;  /* 0x000000100a0a722b */ /* 0x000fd4000000400e */
[----:B------:R-:W-:-:S05]  /*1150*/  IADD3 R14, P0, PT, R10, 0x1, RZ ;  /* 0x000000010a0e7810 */ /* 0x000fca0007f1e0ff */
[----:B------:R-:W-:-:S06]  /*1160*/  IMAD.X R15, RZ, RZ, R11, P0 ;  /* 0x000000ffff0f7224 */ /* 0x000fcc00000e060b */
[----:B------:R-:W-:-:S08]  /*1170*/  DFMA.RP R12, -R10, R14, R12 ;  /* 0x0000000e0a0c722b */ /* 0x000fd0000000810c */
[----:B------:R-:W-:-:S06]  /*1180*/  DSETP.GT.AND P0, PT, R12, RZ, PT ;  /* 0x000000ff0c00722a */ /* 0x000fcc0003f04000 */
[----:B------:R-:W-:Y:S02]  /*1190*/  FSEL R10, R14, R10, P0 ;  /* 0x0000000a0e0a7208 */ /* 0x000fe40000000000 */
[----:B------:R-:W-:Y:S01]  /*11a0*/  FSEL R11, R15, R11, P0 ;  /* 0x0000000b0f0b7208 */ /* 0x000fe20000000000 */
[----:B------:R-:W-:Y:S06]  /*11b0*/  BRA `(.L_x_14) ;  /* 0x0000000000647947 */ /* 0x000fec0003800000 */
.L_x_13:
[----:B------:R-:W-:-:S14]  /*11c0*/  DSETP.NE.AND P0, PT, R12, RZ, PT ;  /* 0x000000ff0c00722a */ /* 0x000fdc0003f05000 */
[----:B------:R-:W-:Y:S05]  /*11d0*/  @!P0 BRA `(.L_x_15) ;  /* 0x0000000000588947 */ /* 0x000fea0003800000 */
[----:B------:R-:W-:-:S13]  /*11e0*/  ISETP.GE.AND P0, PT, R13, RZ, PT ;  /* 0x000000ff0d00720c */ /* 0x000fda0003f06270 */
[----:B------:R-:W-:Y:S02]  /*11f0*/  @!P0 IMAD.MOV.U32 R10, RZ, RZ, 0x0 ;  /* 0x00000000ff0a8424 */ /* 0x000fe400078e00ff */
[----:B------:R-:W-:Y:S01]  /*1200*/  @!P0 IMAD.MOV.U32 R11, RZ, RZ, -0x80000 ;  /* 0xfff80000ff0b8424 */ /* 0x000fe200078e00ff */
[----:B------:R-:W-:Y:S06]  /*1210*/  @!P0 BRA `(.L_x_14) ;  /* 0x00000000004c8947 */ /* 0x000fec0003800000 */
[----:B------:R-:W-:-:S13]  /*1220*/  ISETP.GT.AND P0, PT, R13, 0x7fefffff, PT ;  /* 0x7fefffff0d00780c */ /* 0x000fda0003f04270 */
[----:B------:R-:W-:Y:S05]  /*1230*/  @P0 BRA `(.L_x_15) ;  /* 0x0000000000400947 */ /* 0x000fea0003800000 */
[----:B------:R-:W-:Y:S01]  /*1240*/  DMUL R10, R12, 8.11296384146066816958e+31 ;  /* 0x469000000c0a7828 */ /* 0x000fe20000000000 */
[----:B------:R-:W-:Y:S01]  /*1250*/  IMAD.MOV.U32 R16, RZ, RZ, 0x0 ;  /* 0x00000000ff107424 */ /* 0x000fe200078e00ff */
[----:B------:R-:W-:Y:S01]  /*1260*/  MOV R12, RZ ;  /* 0x000000ff000c7202 */ /* 0x000fe20000000f00 */
[----:B------:R-:W-:-:S03]  /*1270*/  IMAD.MOV.U32 R17, RZ, RZ, 0x3fd80000 ;  /* 0x3fd80000ff117424 */ /* 0x000fc600078e00ff */
[----:B------:R-:W0:Y:S02]  /*1280*/  MUFU.RSQ64H R13, R11 ;  /* 0x0000000b000d7308 */ /* 0x000e240000001c00 */
[----:B0-----:R-:W-:-:S08]  /*1290*/  DMUL R14, R12, R12 ;  /* 0x0000000c0c0e7228 */ /* 0x001fd00000000000 */
[----:B------:R-:W-:-:S08]  /*12a0*/  DFMA R14, R10, -R14, 1 ;  /* 0x3ff000000a0e742b */ /* 0x000fd0000000080e */
[----:B------:R-:W-:Y:S02]  /*12b0*/  DFMA R16, R14, R16, 0.5 ;  /* 0x3fe000000e10742b */ /* 0x000fe40000000010 */
[----:B------:R-:W-:-:S08]  /*12c0*/  DMUL R14, R12, R14 ;  /* 0x0000000e0c0e7228 */ /* 0x000fd00000000000 */
[----:B------:R-:W-:-:S08]  /*12d0*/  DFMA R14, R16, R14, R12 ;  /* 0x0000000e100e722b */ /* 0x000fd0000000000c */
[----:B------:R-:W-:Y:S02]  /*12e0*/  DMUL R12, R10, R14 ;  /* 0x0000000e0a0c7228 */ /* 0x000fe40000000000 */
[----:B------:R-:W-:-:S06]  /*12f0*/  VIADD R15, R15, 0xfff00000 ;  /* 0xfff000000f0f7836 */ /* 0x000fcc0000000000 */
[----:B------:R-:W-:-:S08]  /*1300*/  DFMA R16, R12, -R12, R10 ;  /* 0x8000000c0c10722b */ /* 0x000fd0000000000a */
[----:B------:R-:W-:-:S10]  /*1310*/  DFMA R10, R14, R16, R12 ;  /* 0x000000100e0a722b */ /* 0x000fd4000000000c */
[----:B------:R-:W-:Y:S01]  /*1320*/  VIADD R11, R11, 0xfcb00000 ;  /* 0xfcb000000b0b7836 */ /* 0x000fe20000000000 */
[----:B------:R-:W-:Y:S06]  /*1330*/  BRA `(.L_x_14) ;  /* 0x0000000000047947 */ /* 0x000fec0003800000 */
.L_x_15:
[----:B------:R-:W-:-:S11]  /*1340*/  DADD R10, R12, R12 ;  /* 0x000000000c0a7229 */ /* 0x000fd6000000000c */
.L_x_14:
[----:B------:R-:W-:Y:S05]  /*1350*/  BSYNC.RECONVERGENT B1 ;  /* 0x0000000000017941 */ /* 0x000fea0003800200 */
.L_x_12:
[----:B------:R-:W-:-:S04]  /*1360*/  IMAD.MOV.U32 R9, RZ, RZ, 0x0 ;  /* 0x00000000ff097424 */ /* 0x000fc800078e00ff */
[----:B------:R-:W-:Y:S05]  /*1370*/  RET.REL.NODEC R8 `(_Z32cuda_kernel_RNDnormalDitributionP7double2P19curandStateMRG32k3a) ;  /* 0xffffffec08207950 */ /* 0x000fea0003c3ffff */
.L_x_16:
        /* <DEDUP_REMOVED lines=16> */
.L_x_1026:


//--------------------- .text._Z19cuda_kernel_initRNDmP19curandStateMRG32k3a --------------------------
	.section	.text._Z19cuda_kernel_initRNDmP19curandStateMRG32k3a,"ax",@progbits
	.align	128
        .global         _Z19cuda_kernel_initRNDmP19curandStateMRG32k3a
        .type           _Z19cuda_kernel_initRNDmP19curandStateMRG32k3a,@function
        .size           _Z19cuda_kernel_initRNDmP19curandStateMRG32k3a,(.L_x_1027 - _Z19cuda_kernel_initRNDmP19curandStateMRG32k3a)
        .other          _Z19cuda_kernel_initRNDmP19curandStateMRG32k3a,@"STO_CUDA_ENTRY STV_DEFAULT"
_Z19cuda_kernel_initRNDmP19curandStateMRG32k3a:
.text._Z19cuda_kernel_initRNDmP19curandStateMRG32k3a:
[----:B------:R-:W-:Y:S01]  /*0000*/  LDC R1, c[0x0][0x37c] ;  /* 0x0000df00ff017b82 */ /* 0x000fe20000000800 */
[----:B------:R-:W0:Y:S07]  /*0010*/  S2R R5, SR_TID.X ;  /* 0x0000000000057919 */ /* 0x000e2e0000002100 */
[----:B------:R-:W1:Y:S01]  /*0020*/  LDC.64 R64, c[0x0][0x388] ;  /* 0x0000e200ff407b82 */ /* 0x000e620000000a00 */
[----:B------:R-:W2:Y:S01]  /*0030*/  LDCU.64 UR6, c[0x0][0x358] ;  /* 0x00006b00ff0677ac */ /* 0x000ea20008000a00 */
[----:B------:R-:W-:Y:S01]  /*0040*/  IMAD.MOV.U32 R3, RZ, RZ, 0x3039 ;  /* 0x00003039ff037424 */ /* 0x000fe200078e00ff */
[----:B------:R-:W0:Y:S01]  /*0050*/  S2R R0, SR_CTAID.X ;  /* 0x0000000000007919 */ /* 0x000e220000002500 */
[----:B------:R-:W-:Y:S01]  /*0060*/  HFMA2 R60, -RZ, RZ, 0, 0 ;  /* 0x00000000ff3c7431 */ /* 0x000fe200000001ff */
[----:B------:R-:W3:Y:S01]  /*0070*/  LDCU.64 UR4, c[0x0][0x380] ;  /* 0x00007000ff0477ac */ /* 0x000ee20008000a00 */
[----:B------:R-:W-:-:S02]  /*0080*/  IMAD.MOV.U32 R62, RZ, RZ, 0x0 ;  /* 0x00000000ff3e7424 */ /* 0x000fc400078e00ff */
[----:B------:R-:W-:Y:S02]  /*0090*/  IMAD.MOV.U32 R63, RZ, RZ, 0x40c81c80 ;  /* 0x40c81c80ff3f7424 */ /* 0x000fe400078e00ff */
[----:B------:R-:W-:Y:S02]  /*00a0*/  IMAD.MOV.U32 R61, RZ, RZ, 0x40c81c80 ;  /* 0x40c81c80ff3d7424 */ /* 0x000fe400078e00ff */
[----:B------:R-:W-:Y:S02]  /*00b0*/  IMAD.MOV.U32 R22, RZ, RZ, 0x0 ;  /* 0x00000000ff167424 */ /* 0x000fe400078e00ff */
[----:B------:R-:W-:Y:S02]  /*00c0*/  IMAD.MOV.U32 R23, RZ, RZ, 0x40c81c80 ;  /* 0x40c81c80ff177424 */ /* 0x000fe400078e00ff */
[----:B------:R-:W-:Y:S02]  /*00d0*/  IMAD.MOV.U32 R20, RZ, RZ, 0x0 ;  /* 0x00000000ff147424 */ /* 0x000fe400078e00ff */
[----:B------:R-:W-:Y:S01]  /*00e0*/  IMAD.MOV.U32 R21, RZ, RZ, 0x40c81c80 ;  /* 0x40c81c80ff157424 */ /* 0x000fe200078e00ff */
[----:B---3--:R-:W-:-:S04]  /*00f0*/  UISETP.NE.U32.AND UP0, UPT, UR4, URZ, UPT ;  /* 0x000000ff0400728c */ /* 0x008fc8000bf05070 */
[----:B------:R-:W-:Y:S01]  /*0100*/  UISETP.NE.AND.EX UP0, UPT, UR5, URZ, UPT, UP0 ;  /* 0x000000ff0500728c */ /* 0x000fe2000bf05300 */
[----:B0-----:R-:W-:Y:S02]  /*0110*/  IMAD R5, R0, 0x20, R5 ;  /* 0x0000002000057824 */ /* 0x001fe400078e0205 */
[----:B------:R-:W-:Y:S02]  /*0120*/  IMAD.MOV.U32 R0, RZ, RZ, RZ ;  /* 0x000000ffff007224 */ /* 0x000fe400078e00ff */
[----:B-1----:R-:W-:-:S05]  /*0130*/  IMAD.WIDE.U32 R64, R5, 0x30, R64 ;  /* 0x0000003005407825 */ /* 0x002fca00078e0040 */
[----:B--2---:R0:W-:Y:S04]  /*0140*/  STG.E desc[UR6][R64.64], R3 ;  /* 0x0000000340007986 */ /* 0x0041e8000c101906 */
[----:B------:R0:W-:Y:S04]  /*0150*/  STG.E desc[UR6][R64.64+0xc], R3 ;  /* 0x00000c0340007986 */ /* 0x0001e8000c101906 */
[----:B------:R0:W-:Y:S04]  /*0160*/  STG.E desc[UR6][R64.64+0x4], R3 ;  /* 0x0000040340007986 */ /* 0x0001e8000c101906 */
[----:B------:R0:W-:Y:S04]  /*0170*/  STG.E desc[UR6][R64.64+0x10], R3 ;  /* 0x0000100340007986 */ /* 0x0001e8000c101906 */
[----:B------:R0:W-:Y:S04]  /*0180*/  STG.E desc[UR6][R64.64+0x8], R3 ;  /* 0x0000080340007986 */ /* 0x0001e8000c101906 */
[----:B------:R0:W-:Y:S01]  /*0190*/  STG.E desc[UR6][R64.64+0x14], R3 ;  /* 0x0000140340007986 */ /* 0x0001e2000c101906 */
[----:B------:R-:W-:Y:S05]  /*01a0*/  BRA.U !UP0, `(.L_x_17) ;  /* 0x0000001908807547 */ /* 0x000fea000b800000 */
[----:B------:R-:W0:Y:S01]  /*01b0*/  MUFU.RCP64H R7, 4.29496524800000000000e+09 ;  /* 0x41efffff00077908 */ /* 0x000e220000001800 */
[----:B------:R-:W-:Y:S01]  /*01c0*/  ULOP3.LUT UR4, UR4, 0x55555555, URZ, 0x3c, !UPT ;  /* 0x5555555504047892 */ /* 0x000fe2000f8e3cff */
[----:B------:R-:W-:Y:S01]  /*01d0*/  MOV R10, 0xe5e00000 ;  /* 0xe5e00000000a7802 */ /* 0x000fe20000000f00 */
[----:B------:R-:W-:Y:S02]  /*01e0*/  IMAD.MOV.U32 R11, RZ, RZ, 0x41efffff ;  /* 0x41efffffff0b7424 */ /* 0x000fe400078e00ff */
[----:B------:R-:W-:-:S05]  /*01f0*/  IMAD.MOV.U32 R6, RZ, RZ, 0x1 ;  /* 0x00000001ff067424 */ /* 0x000fca00078e00ff */
[----:B------:R-:W1:Y:S01]  /*0200*/  I2F.F64.U32 R14, UR4 ;  /* 0x00000004000e7d12 */ /* 0x000e620008201800 */
[----:B0-----:R-:W-:-:S08]  /*0210*/  DFMA R2, R6, -R10, 1 ;  /* 0x3ff000000602742b */ /* 0x001fd0000000080a */
[----:B------:R-:W-:Y:S02]  /*0220*/  DFMA R8, R2, R2, R2 ;  /* 0x000000020208722b */ /* 0x000fe40000000002 */
[----:B-1----:R-:W-:-:S06]  /*0230*/  DMUL R2, R14, 7.62939453125e-06 ;  /* 0x3ee000000e027828 */ /* 0x002fcc0000000000 */
[----:B------:R-:W-:-:S04]  /*0240*/  DFMA R8, R6, R8, R6 ;  /* 0x000000080608722b */ /* 0x000fc80000000006 */
[----:B------:R-:W0:Y:S04]  /*0250*/  FRND.F64.FLOOR R2, R2 ;  /* 0x0000000200027313 */ /* 0x000e280000305800 */
[----:B------:R-:W-:-:S08]  /*0260*/  DFMA R6, R8, -R10, 1 ;  /* 0x3ff000000806742b */ /* 0x000fd0000000080a */
[----:B------:R-:W-:Y:S02]  /*0270*/  DFMA R6, R8, R6, R8 ;  /* 0x000000060806722b */ /* 0x000fe40000000008 */
[C---:B0-----:R-:W-:Y:S02]  /*0280*/  DMUL R16, R2.reuse, 12345 ;  /* 0x40c81c8002107828 */ /* 0x041fe40000000000 */
[----:B------:R-:W-:-:S06]  /*0290*/  DFMA R14, R2, -131072, R14 ;  /* 0xc1000000020e782b */ /* 0x000fcc000000000e */
[----:B------:R-:W-:Y:S02]  /*02a0*/  DMUL R74, R16, R6 ;  /* 0x00000006104a7228 */ /* 0x000fe40000000000 */
[----:B------:R-:W-:-:S06]  /*02b0*/  FSETP.GEU.AND P1, PT, |R17|, 6.5827683646048100446e-37, PT ;  /* 0x036000001100780b */ /* 0x000fcc0003f2e200 */
[----:B------:R-:W-:-:S08]  /*02c0*/  DFMA R8, R74, -R10, R16 ;  /* 0x8000000a4a08722b */ /* 0x000fd00000000010 */
[----:B------:R-:W-:-:S10]  /*02d0*/  DFMA R74, R6, R8, R74 ;  /* 0x00000008064a722b */ /* 0x000fd4000000004a */
[----:B------:R-:W-:-:S05]  /*02e0*/  FFMA R4, RZ, 29.999998092651367188, R75 ;  /* 0x41efffffff047823 */ /* 0x000fca000000004b */
[----:B------:R-:W-:-:S13]  /*02f0*/  FSETP.GT.AND P0, PT, |R4|, 1.469367938527859385e-39, PT ;  /* 0x001000000400780b */ /* 0x000fda0003f04200 */
[----:B------:R-:W-:Y:S05]  /*0300*/  @P0 BRA P1, `(.L_x_18) ;  /* 0x0000000000180947 */ /* 0x000fea0000800000 */
[----:B------:R-:W-:Y:S01]  /*0310*/  IMAD.MOV.U32 R12, RZ, RZ, R16 ;  /* 0x000000ffff0c7224 */ /* 0x000fe200078e0010 */
[----:B------:R-:W-:Y:S01]  /*0320*/  MOV R11, 0x41efffff ;  /* 0x41efffff000b7802 */ /* 0x000fe20000000f00 */
[----:B------:R-:W-:Y:S01]  /*0330*/  IMAD.MOV.U32 R13, RZ, RZ, R17 ;  /* 0x000000ffff0d7224 */ /* 0x000fe200078e0011 */
[----:B------:R-:W-:Y:S01]  /*0340*/  MOV R8, 0x370 ;  /* 0x0000037000087802 */ /* 0x000fe20000000f00 */
[----:B------:R-:W-:-:S07]  /*0350*/  IMAD.MOV.U32 R66, RZ, RZ, -0x1a200000 ;  /* 0xe5e00000ff427424 */ /* 0x000fce00078e00ff */
[----:B------:R-:W-:Y:S05]  /*0360*/  CALL.REL.NOINC `($__internal_1_$__cuda_sm20_div_rn_f64_full) ;  /* 0x00000440004c7944 */ /* 0x000fea0003c00000 */
.L_x_18:
[----:B------:R-:W0:Y:S01]  /*0370*/  MUFU.RCP64H R3, 4.29496524800000000000e+09 ;  /* 0x41efffff00037908 */ /* 0x000e220000001800 */
[----:B------:R-:W-:Y:S01]  /*0380*/  IMAD.MOV.U32 R10, RZ, RZ, -0x1a200000 ;  /* 0xe5e00000ff0a7424 */ /* 0x000fe200078e00ff */
[----:B------:R-:W-:Y:S01]  /*0390*/  DMUL R14, R14, 12345 ;  /* 0x40c81c800e0e7828 */ /* 0x000fe20000000000 */
[----:B------:R-:W-:Y:S01]  /*03a0*/  IMAD.MOV.U32 R11, RZ, RZ, 0x41efffff ;  /* 0x41efffffff0b7424 */ /* 0x000fe200078e00ff */
[----:B------:R-:W-:Y:S01]  /*03b0*/  UMOV UR4, 0xe5e00000 ;  /* 0xe5e0000000047882 */ /* 0x000fe20000000000 */
[----:B------:R-:W-:Y:S01]  /*03c0*/  IMAD.MOV.U32 R2, RZ, RZ, 0x1 ;  /* 0x00000001ff027424 */ /* 0x000fe200078e00ff */
[----:B------:R-:W-:-:S06]  /*03d0*/  UMOV UR5, 0x41efffff ;  /* 0x41efffff00057882 */ /* 0x000fcc0000000000 */
[----:B------:R-:W-:Y:S01]  /*03e0*/  FSETP.GEU.AND P2, PT, |R15|, 6.5827683646048100446e-37, PT ;  /* 0x036000000f00780b */ /* 0x000fe20003f4e200 */
[----:B0-----:R-:W-:-:S08]  /*03f0*/  DFMA R6, R2, -R10, 1 ;  /* 0x3ff000000206742b */ /* 0x001fd0000000080a */
[----:B------:R-:W-:-:S08]  /*0400*/  DFMA R6, R6, R6, R6 ;  /* 0x000000060606722b */ /* 0x000fd00000000006 */
[----:B------:R-:W-:-:S08]  /*0410*/  DFMA R6, R2, R6, R2 ;  /* 0x000000060206722b */ /* 0x000fd00000000002 */
[----:B------:R-:W-:-:S08]  /*0420*/  DFMA R2, R6, -R10, 1 ;  /* 0x3ff000000602742b */ /* 0x000fd0000000080a */
[----:B------:R-:W-:Y:S02]  /*0430*/  DFMA R12, R6, R2, R6 ;  /* 0x00000002060c722b */ /* 0x000fe40000000006 */
[----:B------:R-:W0:Y:S06]  /*0440*/  FRND.F64.FLOOR R2, R74 ;  /* 0x0000004a00027313 */ /* 0x000e2c0000305800 */
[----:B------:R-:W-:-:S08]  /*0450*/  DMUL R6, R12, R14 ;  /* 0x0000000e0c067228 */ /* 0x000fd00000000000 */
[-C--:B------:R-:W-:Y:S02]  /*0460*/  DFMA R8, R6, -R10.reuse, R14 ;  /* 0x8000000a0608722b */ /* 0x080fe4000000000e */
[----:B0-----:R-:W-:-:S06]  /*0470*/  DFMA R2, R2, -R10, R16 ;  /* 0x8000000a0202722b */ /* 0x001fcc0000000010 */
[----:B------:R-:W-:Y:S02]  /*0480*/  DFMA R74, R12, R8, R6 ;  /* 0x000000080c4a722b */ /* 0x000fe40000000006 */
[C---:B------:R-:W-:Y:S02]  /*0490*/  DADD R6, R2.reuse, UR4 ;  /* 0x0000000402067e29 */ /* 0x040fe40008000000 */
[----:B------:R-:W-:-:S06]  /*04a0*/  DSETP.GEU.AND P0, PT, R2, RZ, PT ;  /* 0x000000ff0200722a */ /* 0x000fcc0003f0e000 */
[----:B------:R-:W-:Y:S02]  /*04b0*/  FFMA R4, RZ, 29.999998092651367188, R75 ;  /* 0x41efffffff047823 */ /* 0x000fe4000000004b */
[----:B------:R-:W-:Y:S02]  /*04c0*/  FSEL R2, R6, R2, !P0 ;  /* 0x0000000206027208 */ /* 0x000fe40004000000 */
[----:B------:R-:W-:Y:S02]  /*04d0*/  FSEL R3, R7, R3, !P0 ;  /* 0x0000000307037208 */ /* 0x000fe40004000000 */
[----:B------:R-:W-:-:S13]  /*04e0*/  FSETP.GT.AND P1, PT, |R4|, 1.469367938527859385e-39, PT ;  /* 0x001000000400780b */ /* 0x000fda0003f24200 */
[----:B------:R-:W-:Y:S05]  /*04f0*/  @P1 BRA P2, `(.L_x_19) ;  /* 0x0000000000181947 */ /* 0x000fea0001000000 */
[----:B------:R-:W-:Y:S01]  /*0500*/  IMAD.MOV.U32 R12, RZ, RZ, R14 ;  /* 0x000000ffff0c7224 */ /* 0x000fe200078e000e */
[----:B------:R-:W-:Y:S01]  /*0510*/  MOV R66, 0xe5e00000 ;  /* 0xe5e0000000427802 */ /* 0x000fe20000000f00 */
[----:B------:R-:W-:Y:S01]  /*0520*/  IMAD.MOV.U32 R13, RZ, RZ, R15 ;  /* 0x000000ffff0d7224 */ /* 0x000fe200078e000f */
[----:B------:R-:W-:Y:S01]  /*0530*/  MOV R8, 0x560 ;  /* 0x0000056000087802 */ /* 0x000fe20000000f00 */
[----:B------:R-:W-:-:S07]  /*0540*/  IMAD.MOV.U32 R11, RZ, RZ, 0x41efffff ;  /* 0x41efffffff0b7424 */ /* 0x000fce00078e00ff */
[----:B------:R-:W-:Y:S05]  /*0550*/  CALL.REL.NOINC `($__internal_1_$__cuda_sm20_div_rn_f64_full) ;  /* 0x0000043c00d07944 */ /* 0x000fea0003c00000 */
.L_x_19:
[----:B------:R-:W0:Y:S01]  /*0560*/  MUFU.RCP64H R13, 4.29496524800000000000e+09 ;  /* 0x41efffff000d7908 */ /* 0x000e220000001800 */
[----:B------:R-:W-:Y:S01]  /*0570*/  IMAD.MOV.U32 R10, RZ, RZ, -0x1a200000 ;  /* 0xe5e00000ff0a7424 */ /* 0x000fe200078e00ff */
[----:B------:R-:W-:Y:S01]  /*0580*/  UMOV UR4, 0xe5e00000 ;  /* 0xe5e0000000047882 */ /* 0x000fe20000000000 */
[----:B------:R-:W-:Y:S01]  /*0590*/  IMAD.MOV.U32 R11, RZ, RZ, 0x41efffff ;  /* 0x41efffffff0b7424 */ /* 0x000fe200078e00ff */
[----:B------:R-:W-:Y:S01]  /*05a0*/  UMOV UR5, 0x41efffff ;  /* 0x41efffff00057882 */ /* 0x000fe20000000000 */
[----:B------:R-:W-:Y:S01]  /*05b0*/  IMAD.MOV.U32 R12, RZ, RZ, 0x1 ;  /* 0x00000001ff0c7424 */ /* 0x000fe200078e00ff */
[----:B------:R-:W-:Y:S02]  /*05c0*/  BSSY.RECONVERGENT B1, `(.L_x_20) ;  /* 0x000001c000017945 */ /* 0x000fe40003800200 */
[----:B------:R-:W1:Y:S03]  /*05d0*/  FRND.F64.FLOOR R74, R74 ;  /* 0x0000004a004a7313 */ /* 0x000e660000305800 */
[----:B0-----:R-:W-:-:S02]  /*05e0*/  DFMA R8, R12, -R10, 1 ;  /* 0x3ff000000c08742b */ /* 0x001fc4000000080a */
[----:B-1----:R-:W-:-:S06]  /*05f0*/  DFMA R6, R74, -R10, R14 ;  /* 0x8000000a4a06722b */ /* 0x002fcc000000000e */
[----:B------:R-:W-:Y:S02]  /*0600*/  DFMA R18, R8, R8, R8 ;  /* 0x000000080812722b */ /* 0x000fe40000000008 */
[----:B------:R-:W-:Y:S01]  /*0610*/  DADD R8, R6, UR4 ;  /* 0x0000000406087e29 */ /* 0x000fe20008000000 */
[----:B------:R-:W0:Y:S05]  /*0620*/  LDCU UR4, c[0x0][0x384] ;  /* 0x00007080ff0477ac */ /* 0x000e2a0008000800 */
[----:B------:R-:W-:Y:S02]  /*0630*/  DFMA R18, R12, R18, R12 ;  /* 0x000000120c12722b */ /* 0x000fe4000000000c */
[----:B------:R-:W-:-:S06]  /*0640*/  DSETP.GEU.AND P0, PT, R6, RZ, PT ;  /* 0x000000ff0600722a */ /* 0x000fcc0003f0e000 */
[----:B------:R-:W-:Y:S01]  /*0650*/  DFMA R12, R18, -R10, 1 ;  /* 0x3ff00000120c742b */ /* 0x000fe2000000080a */
[----:B------:R-:W-:Y:S02]  /*0660*/  FSEL R6, R8, R6, !P0 ;  /* 0x0000000608067208 */ /* 0x000fe40004000000 */
[----:B------:R-:W-:-:S05]  /*0670*/  FSEL R7, R9, R7, !P0 ;  /* 0x0000000709077208 */ /* 0x000fca0004000000 */
[----:B------:R-:W-:Y:S01]  /*0680*/  DFMA R12, R18, R12, R18 ;  /* 0x0000000c120c722b */ /* 0x000fe20000000012 */
[----:B0-----:R-:W-:Y:S01]  /*0690*/  ULOP3.LUT UR4, UR4, 0xaaaaaaaa, URZ, 0x3c, !UPT ;  /* 0xaaaaaaaa04047892 */ /* 0x001fe2000f8e3cff */
[----:B------:R-:W-:-:S08]  /*06a0*/  DFMA R2, R2, 131072, R6 ;  /* 0x410000000202782b */ /* 0x000fd00000000006 */
        /* <DEDUP_REMOVED lines=8> */
[----:B------:R-:W-:Y:S01]  /*0730*/  MOV R13, R3 ;  /* 0x00000003000d7202 */ /* 0x000fe20000000f00 */
[----:B------:R-:W-:Y:S01]  /*0740*/  IMAD.MOV.U32 R66, RZ, RZ, -0x1a200000 ;  /* 0xe5e00000ff427424 */ /* 0x000fe200078e00ff */
[----:B------:R-:W-:Y:S01]  /*0750*/  MOV R8, 0x780 ;  /* 0x0000078000087802 */ /* 0x000fe20000000f00 */
[----:B------:R-:W-:-:S07]  /*0760*/  IMAD.MOV.U32 R11, RZ, RZ, 0x41efffff ;  /* 0x41efffffff0b7424 */ /* 0x000fce00078e00ff */
[----:B------:R-:W-:Y:S05]  /*0770*/  CALL.REL.NOINC `($__internal_1_$__cuda_sm20_div_rn_f64_full) ;  /* 0x0000043c00487944 */ /* 0x000fea0003c00000 */
.L_x_21:
[----:B------:R-:W-:Y:S05]  /*0780*/  BSYNC.RECONVERGENT B1 ;  /* 0x0000000000017941 */ /* 0x000fea0003800200 */
.L_x_20:
[----:B------:R-:W0:Y:S01]  /*0790*/  MUFU.RCP64H R7, 4.29496524800000000000e+09 ;  /* 0x41efffff00077908 */ /* 0x000e220000001800 */
[----:B------:R-:W-:Y:S01]  /*07a0*/  IMAD.MOV.U32 R12, RZ, RZ, -0x1a200000 ;  /* 0xe5e00000ff0c7424 */ /* 0x000fe200078e00ff */
[----:B------:R-:W-:Y:S01]  /*07b0*/  UMOV UR5, 0x41efffff ;  /* 0x41efffff00057882 */ /* 0x000fe20000000000 */
[----:B------:R-:W-:Y:S02]  /*07c0*/  IMAD.MOV.U32 R13, RZ, RZ, 0x41efffff ;  /* 0x41efffffff0d7424 */ /* 0x000fe400078e00ff */
[----:B------:R-:W-:-:S03]  /*07d0*/  IMAD.MOV.U32 R6, RZ, RZ, 0x1 ;  /* 0x00000001ff067424 */ /* 0x000fc600078e00ff */
[----:B------:R-:W1:Y:S01]  /*07e0*/  I2F.F64.U32 R20, UR4 ;  /* 0x0000000400147d12 */ /* 0x000e620008201800 */
[----:B------:R-:W-:-:S07]  /*07f0*/  UMOV UR4, 0xe5e00000 ;  /* 0xe5e0000000047882 */ /* 0x000fce0000000000 */
[----:B------:R-:W2:Y:S01]  /*0800*/  FRND.F64.FLOOR R74, R74 ;  /* 0x0000004a004a7313 */ /* 0x000ea20000305800 */
[----:B0-----:R-:W-:-:S08]  /*0810*/  DFMA R8, R6, -R12, 1 ;  /* 0x3ff000000608742b */ /* 0x001fd0000000080c */
[----:B------:R-:W-:Y:S02]  /*0820*/  DFMA R10, R8, R8, R8 ;  /* 0x00000008080a722b */ /* 0x000fe40000000008 */
[----:B-1----:R-:W-:Y:S02]  /*0830*/  DMUL R8, R20, 7.62939453125e-06 ;  /* 0x3ee0000014087828 */ /* 0x002fe40000000000 */
[----:B--2---:R-:W-:-:S04]  /*0840*/  DFMA R2, R74, -R12, R2 ;  /* 0x8000000c4a02722b */ /* 0x004fc80000000002 */
[----:B------:R-:W-:-:S04]  /*0850*/  DFMA R10, R6, R10, R6 ;  /* 0x0000000a060a722b */ /* 0x000fc80000000006 */
[----:B------:R-:W0:Y:S01]  /*0860*/  FRND.F64.FLOOR R8, R8 ;  /* 0x0000000800087313 */ /* 0x000e220000305800 */
[----:B------:R-:W-:-:S03]  /*0870*/  DSETP.GEU.AND P0, PT, R2, RZ, PT ;  /* 0x000000ff0200722a */ /* 0x000fc60003f0e000 */
[----:B------:R-:W-:-:S08]  /*0880*/  DFMA R6, R10, -R12, 1 ;  /* 0x3ff000000a06742b */ /* 0x000fd0000000080c */
[----:B------:R-:W-:Y:S02]  /*0890*/  DFMA R18, R10, R6, R10 ;  /* 0x000000060a12722b */ /* 0x000fe4000000000a */
[----:B------:R-:W-:Y:S02]  /*08a0*/  DADD R6, R2, UR4 ;  /* 0x0000000402067e29 */ /* 0x000fe40008000000 */
[C---:B0-----:R-:W-:Y:S02]  /*08b0*/  DMUL R22, R8.reuse, 12345 ;  /* 0x40c81c8008167828 */ /* 0x041fe40000000000 */
[----:B------:R-:W-:-:S06]  /*08c0*/  DFMA R20, R8, -131072, R20 ;  /* 0xc10000000814782b */ /* 0x000fcc0000000014 */
[----:B------:R-:W-:Y:S01]  /*08d0*/  DMUL R74, R18, R22 ;  /* 0x00000016124a7228 */ /* 0x000fe20000000000 */
[----:B------:R-:W-:Y:S02]  /*08e0*/  FSEL R10, R6, R2, !P0 ;  /* 0x00000002060a7208 */ /* 0x000fe40004000000 */
[----:B------:R-:W-:Y:S02]  /*08f0*/  FSEL R11, R7, R3, !P0 ;  /* 0x00000003070b7208 */ /* 0x000fe40004000000 */
[----:B------:R-:W-:-:S03]  /*0900*/  FSETP.GEU.AND P1, PT, |R23|, 6.5827683646048100446e-37, PT ;  /* 0x036000001700780b */ /* 0x000fc60003f2e200 */
[----:B------:R-:W-:Y:S02]  /*0910*/  DFMA R6, R74, -R12, R22 ;  /* 0x8000000c4a06722b */ /* 0x000fe40000000016 */
[C---:B------:R-:W-:Y:S02]  /*0920*/  DADD R2, R10.reuse, UR4 ;  /* 0x000000040a027e29 */ /* 0x040fe40008000000 */
[----:B------:R-:W-:-:S04]  /*0930*/  DSETP.GEU.AND P0, PT, R10, RZ, PT ;  /* 0x000000ff0a00722a */ /* 0x000fc80003f0e000 */
[----:B------:R-:W-:-:S04]  /*0940*/  DFMA R74, R18, R6, R74 ;  /* 0x00000006124a722b */ /* 0x000fc8000000004a */
[----:B------:R-:W-:Y:S02]  /*0950*/  FSEL R2, R2, R10, !P0 ;  /* 0x0000000a02027208 */ /* 0x000fe40004000000 */
[----:B------:R-:W-:-:S04]  /*0960*/  FSEL R3, R3, R11, !P0 ;  /* 0x0000000b03037208 */ /* 0x000fc80004000000 */
[----:B------:R-:W-:Y:S01]  /*0970*/  FFMA R4, RZ, 29.999998092651367188, R75 ;  /* 0x41efffffff047823 */ /* 0x000fe2000000004b */
[----:B------:R0:W1:Y:S04]  /*0980*/  F2I.U32.F64.TRUNC R2, R2 ;  /* 0x0000000200027311 */ /* 0x000068000030d000 */
[----:B------:R-:W-:-:S13]  /*0990*/  FSETP.GT.AND P0, PT, |R4|, 1.469367938527859385e-39, PT ;  /* 0x001000000400780b */ /* 0x000fda0003f04200 */
[----:B01----:R-:W-:Y:S05]  /*09a0*/  @P0 BRA P1, `(.L_x_22) ;  /* 0x0000000000180947 */ /* 0x003fea0000800000 */
[----:B------:R-:W-:Y:S01]  /*09b0*/  MOV R12, R22 ;  /* 0x00000016000c7202 */ /* 0x000fe20000000f00 */
[----:B------:R-:W-:Y:S01]  /*09c0*/  IMAD.MOV.U32 R13, RZ, RZ, R23 ;  /* 0x000000ffff0d7224 */ /* 0x000fe200078e0017 */
[----:B------:R-:W-:Y:S01]  /*09d0*/  MOV R8, 0xa10 ;  /* 0x00000a1000087802 */ /* 0x000fe20000000f00 */
[----:B------:R-:W-:Y:S02]  /*09e0*/  IMAD.MOV.U32 R66, RZ, RZ, -0x1a200000 ;  /* 0xe5e00000ff427424 */ /* 0x000fe400078e00ff */
[----:B------:R-:W-:-:S07]  /*09f0*/  IMAD.MOV.U32 R11, RZ, RZ, 0x41efffff ;  /* 0x41efffffff0b7424 */ /* 0x000fce00078e00ff */
[----:B------:R-:W-:Y:S05]  /*0a00*/  CALL.REL.NOINC `($__internal_1_$__cuda_sm20_div_rn_f64_full) ;  /* 0x0000043800a47944 */ /* 0x000fea0003c00000 */
.L_x_22:
[----:B------:R-:W0:Y:S01]  /*0a10*/  MUFU.RCP64H R7, 4.29496524800000000000e+09 ;  /* 0x41efffff00077908 */ /* 0x000e220000001800 */
[----:B------:R-:W-:Y:S01]  /*0a20*/  IMAD.MOV.U32 R12, RZ, RZ, -0x1a200000 ;  /* 0xe5e00000ff0c7424 */ /* 0x000fe200078e00ff */
[----:B------:R-:W-:Y:S01]  /*0a30*/  MOV R6, 0x1 ;  /* 0x0000000100067802 */ /* 0x000fe20000000f00 */
[----:B------:R-:W-:Y:S01]  /*0a40*/  IMAD.MOV.U32 R13, RZ, RZ, 0x41efffff ;  /* 0x41efffffff0d7424 */ /* 0x000fe200078e00ff */
[----:B------:R-:W-:Y:S01]  /*0a50*/  DMUL R20, R20, 12345 ;  /* 0x40c81c8014147828 */ /* 0x000fe20000000000 */
[----:B------:R-:W-:Y:S01]  /*0a60*/  UMOV UR4, 0xe5e00000 ;  /* 0xe5e0000000047882 */ /* 0x000fe20000000000 */
[----:B------:R-:W-:-:S08]  /*0a70*/  UMOV UR5, 0x41efffff ;  /* 0x41efffff00057882 */ /* 0x000fd00000000000 */
        /* <DEDUP_REMOVED lines=20> */
[----:B------:R-:W-:Y:S02]  /*0bc0*/  IMAD.MOV.U32 R13, RZ, RZ, R21 ;  /* 0x000000ffff0d7224 */ /* 0x000fe400078e0015 */
[----:B------:R-:W-:Y:S02]  /*0bd0*/  IMAD.MOV.U32 R66, RZ, RZ, -0x1a200000 ;  /* 0xe5e00000ff427424 */ /* 0x000fe400078e00ff */
[----:B------:R-:W-:-:S07]  /*0be0*/  IMAD.MOV.U32 R11, RZ, RZ, 0x41efffff ;  /* 0x41efffffff0b7424 */ /* 0x000fce00078e00ff */
[----:B------:R-:W-:Y:S05]  /*0bf0*/  CALL.REL.NOINC `($__internal_1_$__cuda_sm20_div_rn_f64_full) ;  /* 0x0000043800287944 */ /* 0x000fea0003c00000 */
.L_x_23:
[----:B------:R-:W0:Y:S01]  /*0c00*/  MUFU.RCP64H R13, 4.29496524800000000000e+09 ;  /* 0x41efffff000d7908 */ /* 0x000e220000001800 */
[----:B------:R-:W-:Y:S01]  /*0c10*/  IMAD.MOV.U32 R10, RZ, RZ, -0x1a200000 ;  /* 0xe5e00000ff0a7424 */ /* 0x000fe200078e00ff */
[----:B------:R-:W-:Y:S01]  /*0c20*/  MOV R11, 0x41efffff ;  /* 0x41efffff000b7802 */ /* 0x000fe20000000f00 */
[----:B------:R-:W-:Y:S01]  /*0c30*/  IMAD.MOV.U32 R12, RZ, RZ, 0x1 ;  /* 0x00000001ff0c7424 */ /* 0x000fe200078e00ff */
[----:B------:R-:W-:Y:S01]  /*0c40*/  UMOV UR4, 0xe5e00000 ;  /* 0xe5e0000000047882 */ /* 0x000fe20000000000 */
[----:B------:R-:W-:Y:S01]  /*0c50*/  UMOV UR5, 0x41efffff ;  /* 0x41efffff00057882 */ /* 0x000fe20000000000 */
[----:B------:R-:W-:Y:S02]  /*0c60*/  BSSY.RECONVERGENT B1, `(.L_x_24) ;  /* 0x000001a000017945 */ /* 0x000fe40003800200 */
[----:B------:R-:W1:Y:S01]  /*0c70*/  FRND.F64.FLOOR R74, R74 ;  /* 0x0000004a004a7313 */ /* 0x000e620000305800 */
[-C--:B0-----:R-:W-:Y:S02]  /*0c80*/  DFMA R8, R12, -R10.reuse, 1 ;  /* 0x3ff000000c08742b */ /* 0x081fe4000000080a */
[----:B-1----:R-:W-:-:S06]  /*0c90*/  DFMA R6, R74, -R10, R20 ;  /* 0x8000000a4a06722b */ /* 0x002fcc0000000014 */
[----:B------:R-:W-:Y:S02]  /*0ca0*/  DFMA R24, R8, R8, R8 ;  /* 0x000000080818722b */ /* 0x000fe40000000008 */
[----:B------:R-:W-:-:S06]  /*0cb0*/  DADD R8, R6, UR4 ;  /* 0x0000000406087e29 */ /* 0x000fcc0008000000 */
[----:B------:R-:W-:Y:S02]  /*0cc0*/  DFMA R24, R12, R24, R12 ;  /* 0x000000180c18722b */ /* 0x000fe4000000000c */
[----:B------:R-:W-:-:S06]  /*0cd0*/  DSETP.GEU.AND P0, PT, R6, RZ, PT ;  /* 0x000000ff0600722a */ /* 0x000fcc0003f0e000 */
[----:B------:R-:W-:Y:S01]  /*0ce0*/  DFMA R12, R24, -R10, 1 ;  /* 0x3ff00000180c742b */ /* 0x000fe2000000080a */
[----:B------:R-:W-:Y:S02]  /*0cf0*/  FSEL R6, R8, R6, !P0 ;  /* 0x0000000608067208 */ /* 0x000fe40004000000 */
[----:B------:R-:W-:-:S05]  /*0d00*/  FSEL R7, R9, R7, !P0 ;  /* 0x0000000709077208 */ /* 0x000fca0004000000 */
[----:B------:R-:W-:Y:S02]  /*0d10*/  DFMA R12, R24, R12, R24 ;  /* 0x0000000c180c722b */ /* 0x000fe40000000018 */
        /* <DEDUP_REMOVED lines=14> */
.L_x_25:
[----:B------:R-:W-:Y:S05]  /*0e00*/  BSYNC.RECONVERGENT B1 ;  /* 0x0000000000017941 */ /* 0x000fea0003800200 */
.L_x_24:
[----:B------:R-:W0:Y:S01]  /*0e10*/  MUFU.RCP64H R9, 4.29494272000000000000e+09 ;  /* 0x41effff400097908 */ /* 0x000e220000001800 */
[----:B------:R-:W-:Y:S01]  /*0e20*/  MOV R24, 0xd7600000 ;  /* 0xd760000000187802 */ /* 0x000fe20000000f00 */
[----:B------:R-:W-:Y:S01]  /*0e30*/  IMAD.MOV.U32 R25, RZ, RZ, 0x41effff4 ;  /* 0x41effff4ff197424 */ /* 0x000fe200078e00ff */
[----:B------:R-:W-:Y:S01]  /*0e40*/  UMOV UR4, 0xe5e00000 ;  /* 0xe5e0000000047882 */ /* 0x000fe20000000000 */
[----:B------:R-:W-:Y:S01]  /*0e50*/  IMAD.MOV.U32 R8, RZ, RZ, 0x1 ;  /* 0x00000001ff087424 */ /* 0x000fe200078e00ff */
[----:B------:R-:W-:Y:S01]  /*0e60*/  UMOV UR5, 0x41efffff ;  /* 0x41efffff00057882 */ /* 0x000fe20000000000 */
[----:B------:R-:W-:Y:S02]  /*0e70*/  FSETP.GEU.AND P1, PT, |R23|, 6.5827683646048100446e-37, PT ;  /* 0x036000001700780b */ /* 0x000fe40003f2e200 */
[----:B------:R-:W1:Y:S02]  /*0e80*/  FRND.F64.FLOOR R74, R74 ;  /* 0x0000004a004a7313 */ /* 0x000e640000305800 */
[----:B0-----:R-:W-:-:S02]  /*0e90*/  DFMA R6, R8, -R24, 1 ;  /* 0x3ff000000806742b */ /* 0x001fc40000000818 */
[----:B-1----:R-:W-:-:S06]  /*0ea0*/  DFMA R18, R74, -UR4, R18 ;  /* 0x800000044a127c2b */ /* 0x002fcc0008000012 */
        /* <DEDUP_REMOVED lines=8> */
[C---:B------:R-:W-:Y:S02]  /*0f30*/  DADD R6, R12.reuse, UR4 ;  /* 0x000000040c067e29 */ /* 0x040fe40008000000 */
[----:B------:R-:W-:-:S04]  /*0f40*/  DSETP.GEU.AND P0, PT, R12, RZ, PT ;  /* 0x000000ff0c00722a */ /* 0x000fc80003f0e000 */
[----:B------:R-:W-:-:S04]  /*0f50*/  DMUL R74, R22, R8 ;  /* 0x00000008164a7228 */ /* 0x000fc80000000000 */
[----:B------:R-:W-:Y:S02]  /*0f60*/  FSEL R10, R6, R12, !P0 ;  /* 0x0000000c060a7208 */ /* 0x000fe40004000000 */
[----:B------:R-:W-:Y:S02]  /*0f70*/  FSEL R11, R7, R13, !P0 ;  /* 0x0000000d070b7208 */ /* 0x000fe40004000000 */
[----:B------:R-:W-:Y:S02]  /*0f80*/  DFMA R6, R74, -R24, R22 ;  /* 0x800000184a06722b */ /* 0x000fe40000000016 */
[----:B------:R-:W0:Y:S06]  /*0f90*/  F2I.U32.F64.TRUNC R3, R10 ;  /* 0x0000000a00037311 */ /* 0x000e2c000030d000 */
[----:B------:R-:W-:Y:S01]  /*0fa0*/  DFMA R74, R8, R6, R74 ;  /* 0x00000006084a722b */ /* 0x000fe2000000004a */
[----:B0-----:R0:W-:Y:S09]  /*0fb0*/  STG.E.64 desc[UR6][R64.64], R2 ;  /* 0x0000000240007986 */ /* 0x0011f2000c101b06 */
[----:B------:R-:W-:-:S05]  /*0fc0*/  FFMA R4, RZ, 29.99997711181640625, R75 ;  /* 0x41effff4ff047823 */ /* 0x000fca000000004b */
[----:B------:R-:W-:-:S13]  /*0fd0*/  FSETP.GT.AND P0, PT, |R4|, 1.469367938527859385e-39, PT ;  /* 0x001000000400780b */ /* 0x000fda0003f04200 */
[----:B0-----:R-:W-:Y:S05]  /*0fe0*/  @P0 BRA P1, `(.L_x_26) ;  /* 0x0000000000180947 */ /* 0x001fea0000800000 */
[----:B------:R-:W-:Y:S01]  /*0ff0*/  IMAD.MOV.U32 R12, RZ, RZ, R22 ;  /* 0x000000ffff0c7224 */ /* 0x000fe200078e0016 */
[----:B------:R-:W-:Y:S01]  /*1000*/  MOV R11, 0x41effff4 ;  /* 0x41effff4000b7802 */ /* 0x000fe20000000f00 */
[----:B------:R-:W-:Y:S01]  /*1010*/  IMAD.MOV.U32 R13, RZ, RZ, R23 ;  /* 0x000000ffff0d7224 */ /* 0x000fe200078e0017 */
[----:B------:R-:W-:Y:S01]  /*1020*/  MOV R8, 0x1050 ;  /* 0x0000105000087802 */ /* 0x000fe20000000f00 */
[----:B------:R-:W-:-:S07]  /*1030*/  IMAD.MOV.U32 R66, RZ, RZ, -0x28a00000 ;  /* 0xd7600000ff427424 */ /* 0x000fce00078e00ff */
[----:B------:R-:W-:Y:S05]  /*1040*/  CALL.REL.NOINC `($__internal_1_$__cuda_sm20_div_rn_f64_full) ;  /* 0x0000043400147944 */ /* 0x000fea0003c00000 */
.L_x_26:
[----:B------:R-:W0:Y:S01]  /*1050*/  MUFU.RCP64H R7, 4.29494272000000000000e+09 ;  /* 0x41effff400077908 */ /* 0x000e220000001800 */
[----:B------:R-:W-:Y:S01]  /*1060*/  IMAD.MOV.U32 R12, RZ, RZ, -0x28a00000 ;  /* 0xd7600000ff0c7424 */ /* 0x000fe200078e00ff */
[----:B------:R-:W-:Y:S01]  /*1070*/  FSETP.GEU.AND P2, PT, |R21|, 6.5827683646048100446e-37, PT ;  /* 0x036000001500780b */ /* 0x000fe20003f4e200 */
[----:B------:R-:W-:Y:S01]  /*1080*/  IMAD.MOV.U32 R13, RZ, RZ, 0x41effff4 ;  /* 0x41effff4ff0d7424 */ /* 0x000fe200078e00ff */
[----:B------:R-:W-:Y:S01]  /*1090*/  UMOV UR4, 0xd7600000 ;  /* 0xd760000000047882 */ /* 0x000fe20000000000 */
[----:B------:R-:W-:Y:S01]  /*10a0*/  IMAD.MOV.U32 R6, RZ, RZ, 0x1 ;  /* 0x00000001ff067424 */ /* 0x000fe200078e00ff */
[----:B------:R-:W-:-:S05]  /*10b0*/  UMOV UR5, 0x41effff4 ;  /* 0x41effff400057882 */ /* 0x000fca0000000000 */
        /* <DEDUP_REMOVED lines=12> */
[----:B------:R-:W-:Y:S02]  /*1180*/  FFMA R4, RZ, 29.99997711181640625, R75 ;  /* 0x41effff4ff047823 */ /* 0x000fe4000000004b */
        /* <DEDUP_REMOVED lines=10> */
.L_x_27:
[----:B------:R-:W0:Y:S01]  /*1230*/  MUFU.RCP64H R11, 4.29494272000000000000e+09 ;  /* 0x41effff4000b7908 */ /* 0x000e220000001800 */
        /* <DEDUP_REMOVED lines=22> */
[----:B------:R-:W-:-:S05]  /*13a0*/  FFMA R4, RZ, 29.99997711181640625, R75 ;  /* 0x41effff4ff047823 */ /* 0x000fca000000004b */
        /* <DEDUP_REMOVED lines=8> */
.L_x_29:
[----:B------:R-:W-:Y:S05]  /*1430*/  BSYNC.RECONVERGENT B1 ;  /* 0x0000000000017941 */ /* 0x000fea0003800200 */
.L_x_28:
[----:B------:R-:W0:Y:S01]  /*1440*/  MUFU.RCP64H R9, 4.29494272000000000000e+09 ;  /* 0x41effff400097908 */ /* 0x000e220000001800 */
[----:B------:R-:W-:Y:S01]  /*1450*/  IMAD.MOV.U32 R10, RZ, RZ, -0x28a00000 ;  /* 0xd7600000ff0a7424 */ /* 0x000fe200078e00ff */
[----:B------:R-:W-:Y:S01]  /*1460*/  UMOV UR4, 0xd7600000 ;  /* 0xd760000000047882 */ /* 0x000fe20000000000 */
[----:B------:R-:W-:Y:S01]  /*1470*/  IMAD.MOV.U32 R11, RZ, RZ, 0x41effff4 ;  /* 0x41effff4ff0b7424 */ /* 0x000fe200078e00ff */
[----:B------:R-:W-:Y:S01]  /*1480*/  UMOV UR5, 0x41effff4 ;  /* 0x41effff400057882 */ /* 0x000fe20000000000 */
[----:B------:R-:W-:Y:S01]  /*1490*/  IMAD.MOV.U32 R8, RZ, RZ, 0x1 ;  /* 0x00000001ff087424 */ /* 0x000fe200078e00ff */
[----:B------:R-:W-:Y:S02]  /*14a0*/  MOV R60, R2 ;  /* 0x00000002003c7202 */ /* 0x000fe40000000f00 */
[----:B------:R-:W1:Y:S01]  /*14b0*/  FRND.F64.FLOOR R74, R74 ;  /* 0x0000004a004a7313 */ /* 0x000e620000305800 */
[----:B------:R-:W-:Y:S02]  /*14c0*/  FSETP.GEU.AND P1, PT, |R17|, 6.5827683646048100446e-37, PT ;  /* 0x036000001100780b */ /* 0x000fe40003f2e200 */
[----:B0-----:R-:W-:-:S02]  /*14d0*/  DFMA R6, R8, -R10, 1 ;  /* 0x3ff000000806742b */ /* 0x001fc4000000080a */
[----:B-1----:R-:W-:-:S06]  /*14e0*/  DFMA R18, R74, -R10, R18 ;  /* 0x8000000a4a12722b */ /* 0x002fcc0000000012 */
[----:B------:R-:W-:Y:S02]  /*14f0*/  DFMA R12, R6, R6, R6 ;  /* 0x00000006060c722b */ /* 0x000fe40000000006 */
[----:B------:R-:W-:-:S06]  /*1500*/  DADD R6, R18, UR4 ;  /* 0x0000000412067e29 */ /* 0x000fcc0008000000 */
[----:B------:R-:W-:Y:S02]  /*1510*/  DFMA R12, R8, R12, R8 ;  /* 0x0000000c080c722b */ /* 0x000fe40000000008 */
[----:B------:R-:W-:-:S06]  /*1520*/  DSETP.GEU.AND P0, PT, R18, RZ, PT ;  /* 0x000000ff1200722a */ /* 0x000fcc0003f0e000 */
[----:B------:R-:W-:Y:S02]  /*1530*/  FSEL R8, R6, R18, !P0 ;  /* 0x0000001206087208 */ /* 0x000fe40004000000 */
[----:B------:R-:W-:Y:S01]  /*1540*/  FSEL R9, R7, R19, !P0 ;  /* 0x0000001307097208 */ /* 0x000fe20004000000 */
[----:B------:R-:W-:-:S05]  /*1550*/  DFMA R18, R12, -R10, 1 ;  /* 0x3ff000000c12742b */ /* 0x000fca000000080a */
[C---:B------:R-:W-:Y:S02]  /*1560*/  DADD R6, R8.reuse, UR4 ;  /* 0x0000000408067e29 */ /* 0x040fe40008000000 */
[----:B------:R-:W-:Y:S02]  /*1570*/  DSETP.GEU.AND P0, PT, R8, RZ, PT ;  /* 0x000000ff0800722a */ /* 0x000fe40003f0e000 */
[----:B------:R-:W-:-:S06]  /*1580*/  DFMA R18, R12, R18, R12 ;  /* 0x000000120c12722b */ /* 0x000fcc000000000c */
[----:B------:R-:W-:Y:S02]  /*1590*/  FSEL R8, R6, R8, !P0 ;  /* 0x0000000806087208 */ /* 0x000fe40004000000 */
[----:B------:R-:W-:Y:S01]  /*15a0*/  DMUL R74, R16, R18 ;  /* 0x00000012104a7228 */ /* 0x000fe20000000000 */
[----:B------:R-:W-:-:S04]  /*15b0*/  FSEL R9, R7, R9, !P0 ;  /* 0x0000000907097208 */ /* 0x000fc80004000000 */
[----:B------:R-:W0:Y:S03]  /*15c0*/  F2I.U32.F64.TRUNC R61, R8 ;  /* 0x00000008003d7311 */ /* 0x000e26000030d000 */
[----:B------:R-:W-:-:S08]  /*15d0*/  DFMA R6, R74, -R10, R16 ;  /* 0x8000000a4a06722b */ /* 0x000fd00000000010 */
[----:B------:R-:W-:Y:S01]  /*15e0*/  DFMA R74, R18, R6, R74 ;  /* 0x00000006124a722b */ /* 0x000fe2000000004a */
[----:B0-----:R0:W-:Y:S09]  /*15f0*/  STG.E.64 desc[UR6][R64.64+0x8], R60 ;  /* 0x0000083c40007986 */ /* 0x0011f2000c101b06 */
[----:B------:R-:W-:-:S05]  /*1600*/  FFMA R4, RZ, 29.99997711181640625, R75 ;  /* 0x41effff4ff047823 */ /* 0x000fca000000004b */
[----:B------:R-:W-:-:S13]  /*1610*/  FSETP.GT.AND P0, PT, |R4|, 1.469367938527859385e-39, PT ;  /* 0x001000000400780b */ /* 0x000fda0003f04200 */
[----:B0-----:R-:W-:Y:S05]  /*1620*/  @P0 BRA P1, `(.L_x_30) ;  /* 0x0000000000180947 */ /* 0x001fea0000800000 */
[----:B------:R-:W-:Y:S01]  /*1630*/  IMAD.MOV.U32 R12, RZ, RZ, R16 ;  /* 0x000000ffff0c7224 */ /* 0x000fe200078e0010 */
[----:B------:R-:W-:Y:S01]  /*1640*/  MOV R8, 0x1690 ;  /* 0x0000169000087802 */ /* 0x000fe20000000f00 */
[----:B------:R-:W-:Y:S02]  /*1650*/  IMAD.MOV.U32 R13, RZ, RZ, R17 ;  /* 0x000000ffff0d7224 */ /* 0x000fe400078e0011 */
[----:B------:R-:W-:Y:S02]  /*1660*/  IMAD.MOV.U32 R66, RZ, RZ, -0x28a00000 ;  /* 0xd7600000ff427424 */ /* 0x000fe400078e00ff */
[----:B------:R-:W-:-:S07]  /*1670*/  IMAD.MOV.U32 R11, RZ, RZ, 0x41effff4 ;  /* 0x41effff4ff0b7424 */ /* 0x000fce00078e00ff */
[----:B------:R-:W-:Y:S05]  /*1680*/  CALL.REL.NOINC `($__internal_1_$__cuda_sm20_div_rn_f64_full) ;  /* 0x0000042c00847944 */ /* 0x000fea0003c00000 */
.L_x_30:
[----:B------:R-:W0:Y:S01]  /*1690*/  MUFU.RCP64H R7, 4.29494272000000000000e+09 ;  /* 0x41effff400077908 */ /* 0x000e220000001800 */
[----:B------:R-:W-:Y:S01]  /*16a0*/  IMAD.MOV.U32 R12, RZ, RZ, -0x28a00000 ;  /* 0xd7600000ff0c7424 */ /* 0x000fe200078e00ff */
[----:B------:R-:W-:Y:S01]  /*16b0*/  MOV R13, 0x41effff4 ;  /* 0x41effff4000d7802 */ /* 0x000fe20000000f00 */
[----:B------:R-:W-:Y:S01]  /*16c0*/  IMAD.MOV.U32 R6, RZ, RZ, 0x1 ;  /* 0x00000001ff067424 */ /* 0x000fe200078e00ff */
[----:B------:R-:W-:Y:S01]  /*16d0*/  FSETP.GEU.AND P2, PT, |R15|, 6.5827683646048100446e-37, PT ;  /* 0x036000000f00780b */ /* 0x000fe20003f4e200 */
[----:B------:R-:W-:Y:S01]  /*16e0*/  UMOV UR4, 0xd7600000 ;  /* 0xd760000000047882 */ /* 0x000fe20000000000 */
[----:B------:R-:W-:-:S03]  /*16f0*/  UMOV UR5, 0x41effff4 ;  /* 0x41effff400057882 */ /* 0x000fc60000000000 */
        /* <DEDUP_REMOVED lines=23> */
.L_x_31:
[----:B------:R-:W0:Y:S01]  /*1870*/  MUFU.RCP64H R11, 4.29494272000000000000e+09 ;  /* 0x41effff4000b7908 */ /* 0x000e220000001800 */
[----:B------:R-:W-:Y:S01]  /*1880*/  MOV R8, 0xd7600000 ;  /* 0xd760000000087802 */ /* 0x000fe20000000f00 */
[----:B------:R-:W-:Y:S01]  /*1890*/  IMAD.MOV.U32 R9, RZ, RZ, 0x41effff4 ;  /* 0x41effff4ff097424 */ /* 0x000fe200078e00ff */
[----:B------:R-:W-:Y:S01]  /*18a0*/  UMOV UR4, 0xd7600000 ;  /* 0xd760000000047882 */ /* 0x000fe20000000000 */
[----:B------:R-:W-:Y:S01]  /*18b0*/  IMAD.MOV.U32 R10, RZ, RZ, 0x1 ;  /* 0x00000001ff0a7424 */ /* 0x000fe200078e00ff */
[----:B------:R-:W-:Y:S01]  /*18c0*/  UMOV UR5, 0x41effff4 ;  /* 0x41effff400057882 */ /* 0x000fe20000000000 */
[----:B------:R-:W-:Y:S02]  /*18d0*/  BSSY.RECONVERGENT B1, `(.L_x_32) ;  /* 0x000001a000017945 */ /* 0x000fe40003800200 */
[----:B------:R-:W1:Y:S02]  /*18e0*/  FRND.F64.FLOOR R74, R74 ;  /* 0x0000004a004a7313 */ /* 0x000e640000305800 */
        /* <DEDUP_REMOVED lines=24> */
.L_x_33:
[----:B------:R-:W-:Y:S05]  /*1a70*/  BSYNC.RECONVERGENT B1 ;  /* 0x0000000000017941 */ /* 0x000fea0003800200 */
.L_x_32:
[----:B------:R-:W0:Y:S01]  /*1a80*/  FRND.F64.FLOOR R74, R74 ;  /* 0x0000004a004a7313 */ /* 0x000e220000305800 */
[----:B------:R-:W-:Y:S01]  /*1a90*/  UMOV UR4, 0xd7600000 ;  /* 0xd760000000047882 */ /* 0x000fe20000000000 */
[----:B------:R-:W-:-:S06]  /*1aa0*/  UMOV UR5, 0x41effff4 ;  /* 0x41effff400057882 */ /* 0x000fcc0000000000 */
[----:B------:R-:W-:Y:S01]  /*1ab0*/  I2F.F64.U32 R20, R2 ;  /* 0x0000000200147312 */ /* 0x000fe20000201800 */
[----:B0-----:R-:W-:-:S07]  /*1ac0*/  DFMA R16, R74, -UR4, R16 ;  /* 0x800000044a107c2b */ /* 0x001fce0008000010 */
[----:B------:R-:W-:Y:S01]  /*1ad0*/  I2F.F64.U32 R22, R3 ;  /* 0x0000000300167312 */ /* 0x000fe20000201800 */
[C---:B------:R-:W-:Y:S02]  /*1ae0*/  DADD R6, R16.reuse, UR4 ;  /* 0x0000000410067e29 */ /* 0x040fe40008000000 */
[----:B------:R-:W-:-:S08]  /*1af0*/  DSETP.GEU.AND P0, PT, R16, RZ, PT ;  /* 0x000000ff1000722a */ /* 0x000fd00003f0e000 */
[----:B------:R-:W-:Y:S02]  /*1b00*/  FSEL R8, R6, R16, !P0 ;  /* 0x0000001006087208 */ /* 0x000fe40004000000 */
[----:B------:R-:W-:-:S06]  /*1b10*/  FSEL R9, R7, R17, !P0 ;  /* 0x0000001107097208 */ /* 0x000fcc0004000000 */
[C---:B------:R-:W-:Y:S02]  /*1b20*/  DADD R6, R8.reuse, UR4 ;  /* 0x0000000408067e29 */ /* 0x040fe40008000000 */
[----:B------:R-:W-:-:S08]  /*1b30*/  DSETP.GEU.AND P0, PT, R8, RZ, PT ;  /* 0x000000ff0800722a */ /* 0x000fd00003f0e000 */
[----:B------:R-:W-:Y:S02]  /*1b40*/  FSEL R6, R6, R8, !P0 ;  /* 0x0000000806067208 */ /* 0x000fe40004000000 */
[----:B------:R-:W-:Y:S01]  /*1b50*/  FSEL R7, R7, R9, !P0 ;  /* 0x0000000907077208 */ /* 0x000fe20004000000 */
[----:B------:R-:W-:Y:S02]  /*1b60*/  IMAD.MOV.U32 R9, RZ, RZ, R61 ;  /* 0x000000ffff097224 */ /* 0x000fe400078e003d */
[----:B------:R-:W-:Y:S08]  /*1b70*/  I2F.F64.U32 R60, R61 ;  /* 0x0000003d003c7312 */ /* 0x000ff00000201800 */
[----:B------:R-:W0:Y:S02]  /*1b80*/  F2I.U32.F64.TRUNC R8, R6 ;  /* 0x0000000600087311 */ /* 0x000e24000030d000 */
[----:B0-----:R1:W-:Y:S06]  /*1b90*/  STG.E.64 desc[UR6][R64.64+0x10], R8 ;  /* 0x0000100840007986 */ /* 0x0013ec000c101b06 */
[----:B------:R1:W2:Y:S02]  /*1ba0*/  I2F.F64.U32 R62, R8 ;  /* 0x00000008003e7312 */ /* 0x0002a40000201800 */
.L_x_17:
[----:B------:R-:W-:Y:S01]  /*1bb0*/  ISETP.NE.AND P0, PT, R5, RZ, PT ;  /* 0x000000ff0500720c */ /* 0x000fe20003f05270 */
[----:B------:R-:W-:Y:S01]  /*1bc0*/  BSSY.RECONVERGENT B3, `(.L_x_34) ;  /* 0x0000c80000037945 */ /* 0x000fe20003800200 */
[----:B------:R-:W-:Y:S01]  /*1bd0*/  CS2R R34, SRZ ;  /* 0x0000000000227805 */ /* 0x000fe2000001ff00 */
[----:B------:R-:W-:Y:S01]  /*1be0*/  IMAD.MOV.U32 R36, RZ, RZ, 0x0 ;  /* 0x00000000ff247424 */ /* 0x000fe200078e00ff */
[----:B------:R-:W-:Y:S01]  /*1bf0*/  CS2R R32, SRZ ;  /* 0x0000000000207805 */ /* 0x000fe2000001ff00 */
[----:B------:R-:W-:Y:S01]  /*1c00*/  IMAD.MOV.U32 R37, RZ, RZ, 0x3ff00000 ;  /* 0x3ff00000ff257424 */ /* 0x000fe200078e00ff */
[----:B------:R-:W-:Y:S01]  /*1c10*/  CS2R R30, SRZ ;  /* 0x00000000001e7805 */ /* 0x000fe2000001ff00 */
[----:B------:R-:W-:Y:S01]  /*1c20*/  IMAD.MOV.U32 R28, RZ, RZ, 0x0 ;  /* 0x00000000ff1c7424 */ /* 0x000fe200078e00ff */
[----:B------:R-:W-:Y:S01]  /*1c30*/  CS2R R26, SRZ ;  /* 0x00000000001a7805 */ /* 0x000fe2000001ff00 */
[----:B------:R-:W-:Y:S01]  /*1c40*/  IMAD.MOV.U32 R29, RZ, RZ, 0x3ff00000 ;  /* 0x3ff00000ff1d7424 */ /* 0x000fe200078e00ff */
[----:B------:R-:W-:-:S02]  /*1c50*/  CS2R R24, SRZ ;  /* 0x0000000000187805 */ /* 0x000fc4000001ff00 */
[----:B------:R-:W-:Y:S02]  /*1c60*/  CS2R R18, SRZ ;  /* 0x0000000000127805 */ /* 0x000fe4000001ff00 */
[----:B-1----:R-:W-:Y:S01]  /*1c70*/  MOV R8, 0x0 ;  /* 0x0000000000087802 */ /* 0x002fe20000000f00 */
[----:B------:R-:W-:Y:S01]  /*1c80*/  IMAD.MOV.U32 R9, RZ, RZ, 0x3ff00000 ;  /* 0x3ff00000ff097424 */ /* 0x000fe200078e00ff */
[----:B------:R-:W-:Y:S06]  /*1c90*/  @!P0 BRA `(.L_x_35) ;  /* 0x000000c400c88947 */ /* 0x000fec0003800000 */
[----:B------:R-:W-:Y:S01]  /*1ca0*/  BSSY.RECONVERGENT B2, `(.L_x_36) ;  /* 0x0000c68000027945 */ /* 0x000fe20003800200 */
[----:B------:R-:W-:Y:S01]  /*1cb0*/  IMAD.MOV.U32 R2, RZ, RZ, RZ ;  /* 0x000000ffff027224 */ /* 0x000fe200078e00ff */
[----:B------:R-:W-:Y:S01]  /*1cc0*/  MOV R14, 0x1 ;  /* 0x00000001000e7802 */ /* 0x000fe20000000f00 */
[----:B0-----:R-:W-:Y:S01]  /*1cd0*/  IMAD.MOV.U32 R3, RZ, RZ, 0x1 ;  /* 0x00000001ff037424 */ /* 0x001fe200078e00ff */
[----:B------:R-:W-:Y:S01]  /*1ce0*/  CS2R R16, SRZ ;  /* 0x0000000000107805 */ /* 0x000fe2000001ff00 */
[----:B------:R-:W-:Y:S02]  /*1cf0*/  IMAD.MOV.U32 R4, RZ, RZ, RZ ;  /* 0x000000ffff047224 */ /* 0x000fe400078e00ff */
[----:B------:R-:W-:Y:S02]  /*1d00*/  IMAD.MOV.U32 R6, RZ, RZ, RZ ;  /* 0x000000ffff067224 */ /* 0x000fe400078e00ff */
[----:B------:R-:W-:Y:S02]  /*1d10*/  IMAD.MOV.U32 R15, RZ, RZ, RZ ;  /* 0x000000ffff0f7224 */ /* 0x000fe400078e00ff */
[----:B------:R-:W-:-:S02]  /*1d20*/  IMAD.MOV.U32 R7, RZ, RZ, 0x1 ;  /* 0x00000001ff077424 */ /* 0x000fc400078e00ff */
[----:B------:R-:W-:-:S07]  /*1d30*/  IMAD.MOV.U32 R18, RZ, RZ, RZ ;  /* 0x000000ffff127224 */ /* 0x000fce00078e00ff */
.L_x_219:
[----:B-1----:R-:W-:Y:S01]  /*1d40*/  LOP3.LUT R8, R5, 0x1, RZ, 0xc0, !PT ;  /* 0x0000000105087812 */ /* 0x002fe200078ec0ff */
[----:B------:R-:W-:Y:S03]  /*1d50*/  BSSY.RECONVERGENT B1, `(.L_x_37) ;  /* 0x0000c56000017945 */ /* 0x000fe60003800200 */
[----:B------:R-:W-:-:S04]  /*1d60*/  ISETP.NE.U32.AND P0, PT, R8, 0x1, PT ;  /* 0x000000010800780c */ /* 0x000fc80003f05070 */
[----:B------:R-:W-:-:S13]  /*1d70*/  ISETP.NE.U32.AND.EX P0, PT, RZ, RZ, PT, P0 ;  /* 0x000000ffff00720c */ /* 0x000fda0003f05100 */
[----:B0-----:R-:W-:Y:S05]  /*1d80*/  @P0 BRA `(.L_x_38) ;  /* 0x000000c400480947 */ /* 0x001fea0003800000 */
[----:B------:R-:W0:Y:S02]  /*1d90*/  LDC.64 R26, c[0x4][0x20] ;  /* 0x01000800ff1a7b82 */ /* 0x000e240000000a00 */
[----:B0-----:R-:W-:-:S05]  /*1da0*/  IMAD.WIDE.U32 R26, R18, 0x24, R26 ;  /* 0x00000024121a7825 */ /* 0x001fca00078e001a */
[----:B------:R-:W3:Y:S04]  /*1db0*/  LDG.E R42, desc[UR6][R26.64] ;  /* 0x000000061a2a7981 */ /* 0x000ee8000c1e1900 */
[----:B------:R-:W4:Y:S04]  /*1dc0*/  LDG.E R46, desc[UR6][R26.64+0x4] ;  /* 0x000004061a2e7981 */ /* 0x000f28000c1e1900 */
[----:B------:R-:W5:Y:S01]  /*1dd0*/  LDG.E R38, desc[UR6][R26.64+0x8] ;  /* 0x000008061a267981 */ /* 0x000f62000c1e1900 */
[----:B------:R-:W0:Y:S01]  /*1de0*/  MUFU.RCP64H R11, 4.29496524800000000000e+09 ;  /* 0x41efffff000b7908 */ /* 0x000e220000001800 */
[----:B------:R-:W-:-:S02]  /*1df0*/  HFMA2 R10, -RZ, RZ, 0, 5.9604644775390625e-08 ;  /* 0x00000001ff0a7431 */ /* 0x000fc400000001ff */
[----:B------:R-:W-:Y:S01]  /*1e00*/  IMAD.MOV.U32 R12, RZ, RZ, -0x1a200000 ;  /* 0xe5e00000ff0c7424 */ /* 0x000fe200078e00ff */
[----:B------:R-:W-:Y:S01]  /*1e10*/  UMOV UR4, 0x0 ;  /* 0x0000000000047882 */ /* 0x000fe20000000000 */
[----:B------:R-:W-:Y:S01]  /*1e20*/  IMAD.MOV.U32 R13, RZ, RZ, 0x41efffff ;  /* 0x41efffffff0d7424 */ /* 0x000fe200078e00ff */
[----:B------:R-:W-:Y:S01]  /*1e30*/  UMOV UR5, 0x3ff00000 ;  /* 0x3ff0000000057882 */ /* 0x000fe20000000000 */
[----:B------:R-:W-:Y:S01]  /*1e40*/  BSSY.RECONVERGENT B4, `(.L_x_39) ;  /* 0x0000021000047945 */ /* 0x000fe20003800200 */
[----:B------:R-:W-:Y:S03]  /*1e50*/  I2F.F64.U32 R24, R7 ;  /* 0x0000000700187312 */ /* 0x000fe60000201800 */
[----:B0-----:R-:W-:-:S08]  /*1e60*/  DFMA R8, R10, -R12, UR4 ;  /* 0x000000040a087e2b */ /* 0x001fd0000800080c */
[----:B------:R-:W-:-:S08]  /*1e70*/  DFMA R8, R8, R8, R8 ;  /* 0x000000080808722b */ /* 0x000fd00000000008 */
[----:B------:R-:W-:-:S08]  /*1e80*/  DFMA R8, R10, R8, R10 ;  /* 0x000000080a08722b */ /* 0x000fd0000000000a */
[----:B------:R-:W-:-:S08]  /*1e90*/  DFMA R10, R8, -R12, 1 ;  /* 0x3ff00000080a742b */ /* 0x000fd0000000080c */
[----:B------:R-:W-:Y:S01]  /*1ea0*/  DFMA R10, R8, R10, R8 ;  /* 0x0000000a080a722b */ /* 0x000fe20000000008 */
[----:B---3--:R-:W0:Y:S08]  /*1eb0*/  I2F.F64.U32 R42, R42 ;  /* 0x0000002a002a7312 */ /* 0x008e300000201800 */
[----:B----4-:R-:W1:Y:S01]  /*1ec0*/  I2F.F64.U32 R46, R46 ;  /* 0x0000002e002e7312 */ /* 0x010e620000201800 */
[----:B0-----:R-:W-:-:S07]  /*1ed0*/  DMUL R40, R42, 7.62939453125e-06 ;  /* 0x3ee000002a287828 */ /* 0x001fce0000000000 */
[----:B-----5:R-:W0:Y:S01]  /*1ee0*/  I2F.F64.U32 R38, R38 ;  /* 0x0000002600267312 */ /* 0x020e220000201800 */
[----:B-1----:R-:W-:-:S07]  /*1ef0*/  DMUL R48, R46, 7.62939453125e-06 ;  /* 0x3ee000002e307828 */ /* 0x002fce0000000000 */
[----:B------:R-:W1:Y:S01]  /*1f00*/  FRND.F64.FLOOR R40, R40 ;  /* 0x0000002800287313 */ /* 0x000e620000305800 */
[----:B0-----:R-:W-:-:S07]  /*1f10*/  DMUL R44, R38, 7.62939453125e-06 ;  /* 0x3ee00000262c7828 */ /* 0x001fce0000000000 */
[----:B------:R-:W0:Y:S01]  /*1f20*/  FRND.F64.FLOOR R48, R48 ;  /* 0x0000003000307313 */ /* 0x000e220000305800 */
[----:B-1----:R-:W-:-:S07]  /*1f30*/  DMUL R30, R40, R24 ;  /* 0x00000018281e7228 */ /* 0x002fce0000000000 */
[----:B------:R-:W1:Y:S01]  /*1f40*/  FRND.F64.FLOOR R44, R44 ;  /* 0x0000002c002c7313 */ /* 0x000e620000305800 */
[----:B------:R-:W-:Y:S02]  /*1f50*/  DFMA R42, R40, -131072, R42 ;  /* 0xc1000000282a782b */ /* 0x000fe4000000002a */
[----:B------:R-:W-:Y:S01]  /*1f60*/  DMUL R74, R30, R10 ;  /* 0x0000000a1e4a7228 */ /* 0x000fe20000000000 */
[----:B------:R-:W-:Y:S01]  /*1f70*/  FSETP.GEU.AND P1, PT, |R31|, 6.5827683646048100446e-37, PT ;  /* 0x036000001f00780b */ /* 0x000fe20003f2e200 */
[----:B0-----:R-:W-:-:S06]  /*1f80*/  DFMA R46, R48, -131072, R46 ;  /* 0xc1000000302e782b */ /* 0x001fcc000000002e */
[----:B------:R-:W-:Y:S02]  /*1f90*/  DFMA R8, R74, -R12, R30 ;  /* 0x8000000c4a08722b */ /* 0x000fe4000000001e */
[----:B-1----:R-:W-:-:S06]  /*1fa0*/  DFMA R38, R44, -131072, R38 ;  /* 0xc10000002c26782b */ /* 0x002fcc0000000026 */
        /* <DEDUP_REMOVED lines=9> */
[----:B--2---:R-:W-:Y:S05]  /*2040*/  CALL.REL.NOINC `($__internal_1_$__cuda_sm20_div_rn_f64_full) ;  /* 0x0000042400147944 */ /* 0x004fea0003c00000 */
.L_x_40:
[----:B------:R-:W-:Y:S05]  /*2050*/  BSYNC.RECONVERGENT B4 ;  /* 0x0000000000047941 */ /* 0x000fea0003800200 */
.L_x_39:
[----:B------:R-:W0:Y:S01]  /*2060*/  MUFU.RCP64H R9, 4.29496524800000000000e+09 ;  /* 0x41efffff00097908 */ /* 0x000e220000001800 */
[----:B------:R-:W-:Y:S01]  /*2070*/  IMAD.MOV.U32 R32, RZ, RZ, -0x1a200000 ;  /* 0xe5e00000ff207424 */ /* 0x000fe200078e00ff */
[----:B------:R-:W-:Y:S01]  /*2080*/  MOV R33, 0x41efffff ;  /* 0x41efffff00217802 */ /* 0x000fe20000000f00 */
[----:B------:R-:W-:Y:S01]  /*2090*/  IMAD.MOV.U32 R8, RZ, RZ, 0x1 ;  /* 0x00000001ff087424 */ /* 0x000fe200078e00ff */
[----:B------:R-:W-:Y:S01]  /*20a0*/  DMUL R28, R42, R24 ;  /* 0x000000182a1c7228 */ /* 0x000fe20000000000 */
[----:B------:R-:W-:Y:S01]  /*20b0*/  UMOV UR4, 0xe5e00000 ;  /* 0xe5e0000000047882 */ /* 0x000fe20000000000 */
[----:B------:R-:W-:Y:S01]  /*20c0*/  UMOV UR5, 0x41efffff ;  /* 0x41efffff00057882 */ /* 0x000fe20000000000 */
[----:B------:R-:W-:Y:S07]  /*20d0*/  BSSY.RECONVERGENT B4, `(.L_x_41) ;  /* 0x0000019000047945 */ /* 0x000fee0003800200 */
        /* <DEDUP_REMOVED lines=24> */
.L_x_42:
[----:B------:R-:W-:Y:S05]  /*2260*/  BSYNC.RECONVERGENT B4 ;  /* 0x0000000000047941 */ /* 0x000fea0003800200 */
.L_x_41:
[----:B------:R-:W0:Y:S01]  /*2270*/  MUFU.RCP64H R13, 4.29496524800000000000e+09 ;  /* 0x41efffff000d7908 */ /* 0x000e220000001800 */
        /* <DEDUP_REMOVED lines=30> */
[----:B--2---:R-:W-:Y:S05]  /*2460*/  CALL.REL.NOINC `($__internal_1_$__cuda_sm20_div_rn_f64_full) ;  /* 0x00000420000c7944 */ /* 0x004fea0003c00000 */
.L_x_44:
[----:B------:R-:W-:Y:S05]  /*2470*/  BSYNC.RECONVERGENT B4 ;  /* 0x0000000000047941 */ /* 0x000fea0003800200 */
.L_x_43:
[----:B------:R-:W0:Y:S01]  /*2480*/  MUFU.RCP64H R9, 4.29496524800000000000e+09 ;  /* 0x41efffff00097908 */ /* 0x000e220000001800 */
[----:B------:R-:W-:Y:S01]  /*2490*/  IMAD.MOV.U32 R12, RZ, RZ, -0x1a200000 ;  /* 0xe5e00000ff0c7424 */ /* 0x000fe200078e00ff */
[----:B------:R-:W-:Y:S01]  /*24a0*/  UMOV UR4, 0xe5e00000 ;  /* 0xe5e0000000047882 */ /* 0x000fe20000000000 */
[----:B------:R-:W-:Y:S01]  /*24b0*/  IMAD.MOV.U32 R13, RZ, RZ, 0x41efffff ;  /* 0x41efffffff0d7424 */ /* 0x000fe200078e00ff */
[----:B------:R-:W-:Y:S01]  /*24c0*/  UMOV UR5, 0x41efffff ;  /* 0x41efffff00057882 */ /* 0x000fe20000000000 */
[----:B------:R-:W-:Y:S01]  /*24d0*/  IMAD.MOV.U32 R8, RZ, RZ, 0x1 ;  /* 0x00000001ff087424 */ /* 0x000fe200078e00ff */
[----:B------:R-:W-:Y:S02]  /*24e0*/  BSSY.RECONVERGENT B4, `(.L_x_45) ;  /* 0x000001f000047945 */ /* 0x000fe40003800200 */
[----:B------:R-:W1:Y:S08]  /*24f0*/  I2F.F64.U32 R28, R15 ;  /* 0x0000000f001c7312 */ /* 0x000e700000201800 */
[----:B------:R-:W3:Y:S01]  /*2500*/  FRND.F64.FLOOR R74, R74 ;  /* 0x0000004a004a7313 */ /* 0x000ee20000305800 */
[----:B0-----:R-:W-:-:S02]  /*2510*/  DFMA R10, R8, -R12, 1 ;  /* 0x3ff00000080a742b */ /* 0x001fc4000000080c */
[----:B-1----:R-:W-:-:S06]  /*2520*/  DMUL R32, R48, R28 ;  /* 0x0000001c30207228 */ /* 0x002fcc0000000000 */
[----:B------:R-:W-:Y:S02]  /*2530*/  DFMA R10, R10, R10, R10 ;  /* 0x0000000a0a0a722b */ /* 0x000fe4000000000a */
[----:B---3--:R-:W-:-:S06]  /*2540*/  DFMA R30, R74, -R12, R30 ;  /* 0x8000000c4a1e722b */ /* 0x008fcc000000001e */
[----:B------:R-:W-:Y:S01]  /*2550*/  DFMA R10, R8, R10, R8 ;  /* 0x0000000a080a722b */ /* 0x000fe20000000008 */
[----:B------:R-:W-:Y:S01]  /*2560*/  FSETP.GEU.AND P2, PT, |R33|, 6.5827683646048100446e-37, PT ;  /* 0x036000002100780b */ /* 0x000fe20003f4e200 */
[----:B------:R-:W-:-:S06]  /*2570*/  DSETP.GEU.AND P0, PT, R30, RZ, PT ;  /* 0x000000ff1e00722a */ /* 0x000fcc0003f0e000 */
[----:B------:R-:W-:-:S08]  /*2580*/  DFMA R8, R10, -R12, 1 ;  /* 0x3ff000000a08742b */ /* 0x000fd0000000080c */
[----:B------:R-:W-:Y:S02]  /*2590*/  DFMA R34, R10, R8, R10 ;  /* 0x000000080a22722b */ /* 0x000fe4000000000a */
[----:B------:R-:W-:-:S06]  /*25a0*/  DADD R8, R30, UR4 ;  /* 0x000000041e087e29 */ /* 0x000fcc0008000000 */
[----:B------:R-:W-:-:S08]  /*25b0*/  DMUL R10, R34, R32 ;  /* 0x00000020220a7228 */ /* 0x000fd00000000000 */
[----:B------:R-:W-:-:S08]  /*25c0*/  DFMA R12, R10, -R12, R32 ;  /* 0x8000000c0a0c722b */ /* 0x000fd00000000020 */
[----:B------:R-:W-:Y:S01]  /*25d0*/  DFMA R74, R34, R12, R10 ;  /* 0x0000000c224a722b */ /* 0x000fe2000000000a */
[----:B------:R-:W-:Y:S02]  /*25e0*/  FSEL R10, R8, R30, !P0 ;  /* 0x0000001e080a7208 */ /* 0x000fe40004000000 */
[----:B------:R-:W-:-:S07]  /*25f0*/  FSEL R11, R9, R31, !P0 ;  /* 0x0000001f090b7208 */ /* 0x000fce0004000000 */
[----:B------:R-:W-:Y:S01]  /*2600*/  FFMA R7, RZ, 29.999998092651367188, R75 ;  /* 0x41efffffff077823 */ /* 0x000fe2000000004b */
[C---:B------:R-:W-:Y:S02]  /*2610*/  DADD R8, R10.reuse, UR4 ;  /* 0x000000040a087e29 */ /* 0x040fe40008000000 */
[----:B------:R-:W-:Y:S02]  /*2620*/  DSETP.GEU.AND P0, PT, R10, RZ, PT ;  /* 0x000000ff0a00722a */ /* 0x000fe40003f0e000 */
[----:B------:R-:W-:-:S06]  /*2630*/  FSETP.GT.AND P1, PT, |R7|, 1.469367938527859385e-39, PT ;  /* 0x001000000700780b */ /* 0x000fcc0003f24200 */
[----:B------:R-:W-:Y:S02]  /*2640*/  FSEL R34, R8, R10, !P0 ;  /* 0x0000000a08227208 */ /* 0x000fe40004000000 */
[----:B------:R-:W-:-:S05]  /*2650*/  FSEL R35, R9, R11, !P0 ;  /* 0x0000000b09237208 */ /* 0x000fca0004000000 */
[----:B------:R-:W-:Y:S05]  /*2660*/  @P1 BRA P2, `(.L_x_46) ;  /* 0x0000000000181947 */ /* 0x000fea0001000000 */
[----:B------:R-:W-:Y:S01]  /*2670*/  IMAD.MOV.U32 R12, RZ, RZ, R32 ;  /* 0x000000ffff0c7224 */ /* 0x000fe200078e0020 */
[----:B------:R-:W-:Y:S01]  /*2680*/  MOV R66, 0xe5e00000 ;  /* 0xe5e0000000427802 */ /* 0x000fe20000000f00 */
[----:B------:R-:W-:Y:S01]  /*2690*/  IMAD.MOV.U32 R13, RZ, RZ, R33 ;  /* 0x000000ffff0d7224 */ /* 0x000fe200078e0021 */
[----:B------:R-:W-:Y:S01]  /*26a0*/  MOV R8, 0x26d0 ;  /* 0x000026d000087802 */ /* 0x000fe20000000f00 */
[----:B------:R-:W-:-:S07]  /*26b0*/  IMAD.MOV.U32 R11, RZ, RZ, 0x41efffff ;  /* 0x41efffffff0b7424 */ /* 0x000fce00078e00ff */
[----:B--2---:R-:W-:Y:S05]  /*26c0*/  CALL.REL.NOINC `($__internal_1_$__cuda_sm20_div_rn_f64_full) ;  /* 0x0000041c00747944 */ /* 0x004fea0003c00000 */
.L_x_46:
[----:B------:R-:W-:Y:S05]  /*26d0*/  BSYNC.RECONVERGENT B4 ;  /* 0x0000000000047941 */ /* 0x000fea0003800200 */
.L_x_45:
[----:B------:R-:W0:Y:S01]  /*26e0*/  MUFU.RCP64H R11, 4.29496524800000000000e+09 ;  /* 0x41efffff000b7908 */ /* 0x000e220000001800 */
[----:B------:R-:W-:Y:S01]  /*26f0*/  IMAD.MOV.U32 R8, RZ, RZ, -0x1a200000 ;  /* 0xe5e00000ff087424 */ /* 0x000fe200078e00ff */
[----:B------:R-:W-:Y:S01]  /*2700*/  DMUL R30, R46, R28 ;  /* 0x0000001c2e1e7228 */ /* 0x000fe20000000000 */
[----:B------:R-:W-:Y:S01]  /*2710*/  IMAD.MOV.U32 R9, RZ, RZ, 0x41efffff ;  /* 0x41efffffff097424 */ /* 0x000fe200078e00ff */
[----:B------:R-:W-:Y:S01]  /*2720*/  UMOV UR4, 0xe5e00000 ;  /* 0xe5e0000000047882 */ /* 0x000fe20000000000 */
[----:B------:R-:W-:Y:S01]  /*2730*/  IMAD.MOV.U32 R10, RZ, RZ, 0x1 ;  /* 0x00000001ff0a7424 */ /* 0x000fe200078e00ff */
[----:B------:R-:W-:Y:S01]  /*2740*/  UMOV UR5, 0x41efffff ;  /* 0x41efffff00057882 */ /* 0x000fe20000000000 */
[----:B------:R-:W-:Y:S05]  /*2750*/  BSSY.RECONVERGENT B4, `(.L_x_47) ;  /* 0x0000019000047945 */ /* 0x000fea0003800200 */
        /* <DEDUP_REMOVED lines=19> */
[----:B------:R-:W-:Y:S01]  /*2890*/  MOV R13, R31 ;  /* 0x0000001f000d7202 */ /* 0x000fe20000000f00 */
[----:B------:R-:W-:Y:S01]  /*28a0*/  IMAD.MOV.U32 R66, RZ, RZ, -0x1a200000 ;  /* 0xe5e00000ff427424 */ /* 0x000fe200078e00ff */
[----:B------:R-:W-:Y:S01]  /*28b0*/  MOV R8, 0x28e0 ;  /* 0x000028e000087802 */ /* 0x000fe20000000f00 */
[----:B------:R-:W-:-:S07]  /*28c0*/  IMAD.MOV.U32 R11, RZ, RZ, 0x41efffff ;  /* 0x41efffffff0b7424 */ /* 0x000fce00078e00ff */
[----:B--2---:R-:W-:Y:S05]  /*28d0*/  CALL.REL.NOINC `($__internal_1_$__cuda_sm20_div_rn_f64_full) ;  /* 0x0000041800f07944 */ /* 0x004fea0003c00000 */
.L_x_48:
[----:B------:R-:W-:Y:S05]  /*28e0*/  BSYNC.RECONVERGENT B4 ;  /* 0x0000000000047941 */ /* 0x000fea0003800200 */
.L_x_47:
        /* <DEDUP_REMOVED lines=26> */
[----:B------:R-:W-:Y:S01]  /*2a90*/  MOV R12, R32 ;  /* 0x00000020000c7202 */ /* 0x000fe20000000f00 */
[----:B------:R-:W-:Y:S01]  /*2aa0*/  IMAD.MOV.U32 R13, RZ, RZ, R33 ;  /* 0x000000ffff0d7224 */ /* 0x000fe200078e0021 */
[----:B------:R-:W-:Y:S01]  /*2ab0*/  MOV R8, 0x2af0 ;  /* 0x00002af000087802 */ /* 0x000fe20000000f00 */
[----:B------:R-:W-:Y:S02]  /*2ac0*/  IMAD.MOV.U32 R66, RZ, RZ, -0x1a200000 ;  /* 0xe5e00000ff427424 */ /* 0x000fe400078e00ff */
[----:B------:R-:W-:-:S07]  /*2ad0*/  IMAD.MOV.U32 R11, RZ, RZ, 0x41efffff ;  /* 0x41efffffff0b7424 */ /* 0x000fce00078e00ff */
[----:B--2---:R-:W-:Y:S05]  /*2ae0*/  CALL.REL.NOINC `($__internal_1_$__cuda_sm20_div_rn_f64_full) ;  /* 0x00000418006c7944 */ /* 0x004fea0003c00000 */
.L_x_50:
[----:B------:R-:W-:Y:S05]  /*2af0*/  BSYNC.RECONVERGENT B4 ;  /* 0x0000000000047941 */ /* 0x000fea0003800200 */
.L_x_49:
[----:B------:R-:W0:Y:S01]  /*2b00*/  MUFU.RCP64H R11, 4.29496524800000000000e+09 ;  /* 0x41efffff000b7908 */ /* 0x000e220000001800 */
[----:B------:R-:W-:Y:S01]  /*2b10*/  IMAD.MOV.U32 R8, RZ, RZ, -0x1a200000 ;  /* 0xe5e00000ff087424 */ /* 0x000fe200078e00ff */
[----:B------:R-:W-:Y:S01]  /*2b20*/  MOV R10, 0x1 ;  /* 0x00000001000a7802 */ /* 0x000fe20000000f00 */
[----:B------:R-:W-:Y:S01]  /*2b30*/  IMAD.MOV.U32 R9, RZ, RZ, 0x41efffff ;  /* 0x41efffffff097424 */ /* 0x000fe200078e00ff */
[----:B------:R-:W-:Y:S01]  /*2b40*/  UMOV UR4, 0xe5e00000 ;  /* 0xe5e0000000047882 */ /* 0x000fe20000000000 */
[----:B------:R-:W-:Y:S01]  /*2b50*/  UMOV UR5, 0x41efffff ;  /* 0x41efffff00057882 */ /* 0x000fe20000000000 */
        /* <DEDUP_REMOVED lines=13> */
[----:B------:R-:W-:-:S04]  /*2c30*/  DMUL R12, R50, R36 ;  /* 0x00000024320c7228 */ /* 0x000fc80000000000 */
[----:B------:R-:W-:Y:S02]  /*2c40*/  FSEL R10, R10, R32, !P0 ;  /* 0x000000200a0a7208 */ /* 0x000fe40004000000 */
[----:B------:R-:W-:Y:S02]  /*2c50*/  FSEL R11, R11, R33, !P0 ;  /* 0x000000210b0b7208 */ /* 0x000fe40004000000 */
[----:B------:R-:W-:-:S04]  /*2c60*/  DFMA R8, R12, -R8, R36 ;  /* 0x800000080c08722b */ /* 0x000fc80000000024 */
[----:B------:R-:W-:-:S04]  /*2c70*/  DSETP.GEU.AND P0, PT, R10, RZ, PT ;  /* 0x000000ff0a00722a */ /* 0x000fc80003f0e000 */
[----:B------:R-:W-:Y:S02]  /*2c80*/  DFMA R74, R50, R8, R12 ;  /* 0x00000008324a722b */ /* 0x000fe4000000000c */
[----:B------:R-:W-:-:S08]  /*2c90*/  DADD R8, R10, UR4 ;  /* 0x000000040a087e29 */ /* 0x000fd00008000000 */
[----:B------:R-:W-:Y:S02]  /*2ca0*/  FFMA R4, RZ, 29.999998092651367188, R75 ;  /* 0x41efffffff047823 */ /* 0x000fe4000000004b */
[----:B------:R-:W-:Y:S02]  /*2cb0*/  FSEL R8, R8, R10, !P0 ;  /* 0x0000000a08087208 */ /* 0x000fe40004000000 */
[----:B------:R-:W-:Y:S02]  /*2cc0*/  FSEL R9, R9, R11, !P0 ;  /* 0x0000000b09097208 */ /* 0x000fe40004000000 */
[----:B------:R-:W-:-:S04]  /*2cd0*/  FSETP.GT.AND P0, PT, |R4|, 1.469367938527859385e-39, PT ;  /* 0x001000000400780b */ /* 0x000fc80003f04200 */
[----:B------:R-:W-:-:S09]  /*2ce0*/  DADD R34, R34, R8 ;  /* 0x0000000022227229 */ /* 0x000fd20000000008 */
[----:B------:R-:W-:Y:S05]  /*2cf0*/  @P0 BRA P1, `(.L_x_52) ;  /* 0x0000000000180947 */ /* 0x000fea0000800000 */
[----:B------:R-:W-:Y:S01]  /*2d00*/  IMAD.MOV.U32 R12, RZ, RZ, R36 ;  /* 0x000000ffff0c7224 */ /* 0x000fe200078e0024 */
[----:B------:R-:W-:Y:S01]  /*2d10*/  MOV R8, 0x2d60 ;  /* 0x00002d6000087802 */ /* 0x000fe20000000f00 */
[----:B------:R-:W-:Y:S02]  /*2d20*/  IMAD.MOV.U32 R13, RZ, RZ, R37 ;  /* 0x000000ffff0d7224 */ /* 0x000fe400078e0025 */
[----:B------:R-:W-:Y:S02]  /*2d30*/  IMAD.MOV.U32 R66, RZ, RZ, -0x1a200000 ;  /* 0xe5e00000ff427424 */ /* 0x000fe400078e00ff */
[----:B------:R-:W-:-:S07]  /*2d40*/  IMAD.MOV.U32 R11, RZ, RZ, 0x41efffff ;  /* 0x41efffffff0b7424 */ /* 0x000fce00078e00ff */
[----:B--2---:R-:W-:Y:S05]  /*2d50*/  CALL.REL.NOINC `($__internal_1_$__cuda_sm20_div_rn_f64_full) ;  /* 0x0000041400d07944 */ /* 0x004fea0003c00000 */
.L_x_52:
[----:B------:R-:W-:Y:S05]  /*2d60*/  BSYNC.RECONVERGENT B4 ;  /* 0x0000000000047941 */ /* 0x000fea0003800200 */
.L_x_51:
        /* <DEDUP_REMOVED lines=32> */
.L_x_54:
[----:B------:R-:W-:Y:S05]  /*2f70*/  BSYNC.RECONVERGENT B4 ;  /* 0x0000000000047941 */ /* 0x000fea0003800200 */
.L_x_53:
        /* <DEDUP_REMOVED lines=32> */
.L_x_56:
[----:B------:R-:W-:Y:S05]  /*3180*/  BSYNC.RECONVERGENT B4 ;  /* 0x0000000000047941 */ /* 0x000fea0003800200 */
.L_x_55:
[----:B------:R-:W0:Y:S01]  /*3190*/  FRND.F64.FLOOR R74, R74 ;  /* 0x0000004a004a7313 */ /* 0x000e220000305800 */
[----:B------:R-:W-:Y:S01]  /*31a0*/  IMAD.MOV.U32 R8, RZ, RZ, -0x1a200000 ;  /* 0xe5e00000ff087424 */ /* 0x000fe200078e00ff */
[----:B------:R-:W-:Y:S01]  /*31b0*/  UMOV UR4, 0xe5e00000 ;  /* 0xe5e0000000047882 */ /* 0x000fe20000000000 */
[----:B------:R-:W-:Y:S01]  /*31c0*/  IMAD.MOV.U32 R9, RZ, RZ, 0x41efffff ;  /* 0x41efffffff097424 */ /* 0x000fe200078e00ff */
[----:B------:R-:W-:Y:S01]  /*31d0*/  UMOV UR5, 0x41efffff ;  /* 0x41efffff00057882 */ /* 0x000fe20000000000 */
[----:B------:R-:W-:Y:S01]  /*31e0*/  IMAD.MOV.U32 R32, RZ, RZ, 0x1 ;  /* 0x00000001ff207424 */ /* 0x000fe200078e00ff */
[----:B------:R-:W-:Y:S02]  /*31f0*/  BSSY.RECONVERGENT B4, `(.L_x_57) ;  /* 0x000001e000047945 */ /* 0x000fe40003800200 */
[----:B------:R-:W1:Y:S01]  /*3200*/  MUFU.RCP64H R33, 4.29496524800000000000e+09 ;  /* 0x41efffff00217908 */ /* 0x000e620000001800 */
[----:B0-----:R-:W-:-:S08]  /*3210*/  DFMA R36, R74, -R8, R36 ;  /* 0x800000084a24722b */ /* 0x001fd00000000024 */
[----:B------:R-:W-:Y:S02]  /*3220*/  DADD R10, R36, UR4 ;  /* 0x00000004240a7e29 */ /* 0x000fe40008000000 */
[----:B-1----:R-:W-:Y:S02]  /*3230*/  DFMA R12, R32, -R8, 1 ;  /* 0x3ff00000200c742b */ /* 0x002fe40000000808 */
[----:B------:R-:W-:-:S06]  /*3240*/  DSETP.GEU.AND P0, PT, R36, RZ, PT ;  /* 0x000000ff2400722a */ /* 0x000fcc0003f0e000 */
[----:B------:R-:W-:Y:S01]  /*3250*/  DFMA R50, R12, R12, R12 ;  /* 0x0000000c0c32722b */ /* 0x000fe2000000000c */
[----:B------:R-:W-:Y:S02]  /*3260*/  FSEL R12, R10, R36, !P0 ;  /* 0x000000240a0c7208 */ /* 0x000fe40004000000 */
[----:B------:R-:W-:-:S05]  /*3270*/  FSEL R13, R11, R37, !P0 ;  /* 0x000000250b0d7208 */ /* 0x000fca0004000000 */
[----:B------:R-:W-:Y:S02]  /*3280*/  DFMA R50, R32, R50, R32 ;  /* 0x000000322032722b */ /* 0x000fe40000000020 */
[C---:B------:R-:W-:Y:S02]  /*3290*/  DADD R10, R12.reuse, UR4 ;  /* 0x000000040c0a7e29 */ /* 0x040fe40008000000 */
[----:B------:R-:W-:-:S04]  /*32a0*/  DSETP.GEU.AND P0, PT, R12, RZ, PT ;  /* 0x000000ff0c00722a */ /* 0x000fc80003f0e000 */
[----:B------:R-:W-:-:S04]  /*32b0*/  DFMA R32, R50, -R8, 1 ;  /* 0x3ff000003220742b */ /* 0x000fc80000000808 */
[----:B------:R-:W-:Y:S02]  /*32c0*/  FSEL R10, R10, R12, !P0 ;  /* 0x0000000c0a0a7208 */ /* 0x000fe40004000000 */
[----:B------:R-:W-:Y:S02]  /*32d0*/  FSEL R11, R11, R13, !P0 ;  /* 0x0000000d0b0b7208 */ /* 0x000fe40004000000 */
[----:B------:R-:W-:-:S04]  /*32e0*/  DFMA R32, R50, R32, R50 ;  /* 0x000000203220722b */ /* 0x000fc80000000032 */
[----:B------:R-:W-:-:S08]  /*32f0*/  DADD R34, R34, R10 ;  /* 0x0000000022227229 */ /* 0x000fd0000000000a */
        /* <DEDUP_REMOVED lines=11> */
[----:B------:R-:W-:-:S07]  /*33b0*/  IMAD.MOV.U32 R11, RZ, RZ, 0x41efffff ;  /* 0x41efffffff0b7424 */ /* 0x000fce00078e00ff */
[----:B--2---:R-:W-:Y:S05]  /*33c0*/  CALL.REL.NOINC `($__internal_1_$__cuda_sm20_div_rn_f64_full) ;  /* 0x0000041000347944 */ /* 0x004fea0003c00000 */
.L_x_58:
[----:B------:R-:W-:Y:S05]  /*33d0*/  BSYNC.RECONVERGENT B4 ;  /* 0x0000000000047941 */ /* 0x000fea0003800200 */
.L_x_57:
[----:B------:R-:W0:Y:S01]  /*33e0*/  MUFU.RCP64H R11, 4.29496524800000000000e+09 ;  /* 0x41efffff000b7908 */ /* 0x000e220000001800 */
[----:B------:R-:W-:Y:S01]  /*33f0*/  IMAD.MOV.U32 R8, RZ, RZ, -0x1a200000 ;  /* 0xe5e00000ff087424 */ /* 0x000fe200078e00ff */
[----:B------:R-:W-:Y:S01]  /*3400*/  UMOV UR4, 0xe5e00000 ;  /* 0xe5e0000000047882 */ /* 0x000fe20000000000 */
[----:B------:R-:W-:Y:S01]  /*3410*/  IMAD.MOV.U32 R9, RZ, RZ, 0x41efffff ;  /* 0x41efffffff097424 */ /* 0x000fe200078e00ff */
[----:B------:R-:W-:Y:S01]  /*3420*/  UMOV UR5, 0x41efffff ;  /* 0x41efffff00057882 */ /* 0x000fe20000000000 */
[----:B------:R-:W-:Y:S01]  /*3430*/  IMAD.MOV.U32 R10, RZ, RZ, 0x1 ;  /* 0x00000001ff0a7424 */ /* 0x000fe200078e00ff */
[----:B------:R-:W-:Y:S02]  /*3440*/  BSSY.RECONVERGENT B4, `(.L_x_59) ;  /* 0x000001b000047945 */ /* 0x000fe40003800200 */
[----:B------:R-:W1:Y:S03]  /*3450*/  I2F.F64.U32 R32, R17 ;  /* 0x0000001100207312 */ /* 0x000e660000201800 */
[----:B0-----:R-:W-:-:S02]  /*3460*/  DFMA R12, R10, -R8, 1 ;  /* 0x3ff000000a0c742b */ /* 0x001fc40000000808 */
[----:B-1----:R-:W-:-:S06]  /*3470*/  DMUL R50, R40, R32 ;  /* 0x0000002028327228 */ /* 0x002fcc0000000000 */
[----:B------:R-:W-:-:S08]  /*3480*/  DFMA R12, R12, R12, R12 ;  /* 0x0000000c0c0c722b */ /* 0x000fd0000000000c */
[----:B------:R-:W-:Y:S01]  /*3490*/  DFMA R12, R10, R12, R10 ;  /* 0x0000000c0a0c722b */ /* 0x000fe2000000000a */
[----:B------:R-:W-:-:S07]  /*34a0*/  FSETP.GEU.AND P2, PT, |R51|, 6.5827683646048100446e-37, PT ;  /* 0x036000003300780b */ /* 0x000fce0003f4e200 */
        /* <DEDUP_REMOVED lines=20> */
.L_x_60:
[----:B------:R-:W-:Y:S05]  /*35f0*/  BSYNC.RECONVERGENT B4 ;  /* 0x0000000000047941 */ /* 0x000fea0003800200 */
.L_x_59:
        /* <DEDUP_REMOVED lines=32> */
.L_x_62:
[----:B------:R-:W-:Y:S05]  /*3800*/  BSYNC.RECONVERGENT B4 ;  /* 0x0000000000047941 */ /* 0x000fea0003800200 */
.L_x_61:
        /* <DEDUP_REMOVED lines=32> */
.L_x_64:
[----:B------:R-:W-:Y:S05]  /*3a10*/  BSYNC.RECONVERGENT B4 ;  /* 0x0000000000047941 */ /* 0x000fea0003800200 */
.L_x_63:
        /* <DEDUP_REMOVED lines=17> */
[----:B------:R-:W-:-:S08]  /*3b30*/  DFMA R52, R12, R10, R12 ;  /* 0x0000000a0c34722b */ /* 0x000fd0000000000c */
[----:B------:R-:W-:-:S08]  /*3b40*/  DMUL R10, R52, R50 ;  /* 0x00000032340a7228 */ /* 0x000fd00000000000 */
[----:B------:R-:W-:Y:S02]  /*3b50*/  DFMA R12, R10, -R8, R50 ;  /* 0x800000080a0c722b */ /* 0x000fe40000000032 */
[----:B------:R-:W-:-:S06]  /*3b60*/  DADD R8, R36, UR4 ;  /* 0x0000000424087e29 */ /* 0x000fcc0008000000 */
[----:B------:R-:W-:-:S04]  /*3b70*/  DFMA R74, R52, R12, R10 ;  /* 0x0000000c344a722b */ /* 0x000fc8000000000a */
[----:B------:R-:W-:Y:S02]  /*3b80*/  FSEL R10, R8, R36, !P0 ;  /* 0x00000024080a7208 */ /* 0x000fe40004000000 */
[----:B------:R-:W-:-:S04]  /*3b90*/  FSEL R11, R9, R37, !P0 ;  /* 0x00000025090b7208 */ /* 0x000fc80004000000 */
[----:B------:R-:W-:Y:S02]  /*3ba0*/  FFMA R4, RZ, 29.999998092651367188, R75 ;  /* 0x41efffffff047823 */ /* 0x000fe4000000004b */
[C---:B------:R-:W-:Y:S02]  /*3bb0*/  DADD R8, R10.reuse, UR4 ;  /* 0x000000040a087e29 */ /* 0x040fe40008000000 */
[----:B------:R-:W-:Y:S01]  /*3bc0*/  DSETP.GEU.AND P0, PT, R10, RZ, PT ;  /* 0x000000ff0a00722a */ /* 0x000fe20003f0e000 */
[----:B------:R-:W-:-:S07]  /*3bd0*/  FSETP.GT.AND P1, PT, |R4|, 1.469367938527859385e-39, PT ;  /* 0x001000000400780b */ /* 0x000fce0003f24200 */
[----:B------:R-:W-:Y:S02]  /*3be0*/  FSEL R52, R8, R10, !P0 ;  /* 0x0000000a08347208 */ /* 0x000fe40004000000 */
[----:B------:R-:W-:-:S04]  /*3bf0*/  FSEL R53, R9, R11, !P0 ;  /* 0x0000000b09357208 */ /* 0x000fc80004000000 */
[----:B------:R-:W-:Y:S05]  /*3c00*/  @P1 BRA P2, `(.L_x_66) ;  /* 0x0000000000181947 */ /* 0x000fea0001000000 */
[----:B------:R-:W-:Y:S01]  /*3c10*/  IMAD.MOV.U32 R12, RZ, RZ, R50 ;  /* 0x000000ffff0c7224 */ /* 0x000fe200078e0032 */
[----:B------:R-:W-:Y:S01]  /*3c20*/  MOV R8, 0x3c70 ;  /* 0x00003c7000087802 */ /* 0x000fe20000000f00 */
[----:B------:R-:W-:Y:S02]  /*3c30*/  IMAD.MOV.U32 R13, RZ, RZ, R51 ;  /* 0x000000ffff0d7224 */ /* 0x000fe400078e0033 */
[----:B------:R-:W-:Y:S02]  /*3c40*/  IMAD.MOV.U32 R66, RZ, RZ, -0x1a200000 ;  /* 0xe5e00000ff427424 */ /* 0x000fe400078e00ff */
[----:B------:R-:W-:-:S07]  /*3c50*/  IMAD.MOV.U32 R11, RZ, RZ, 0x41efffff ;  /* 0x41efffffff0b7424 */ /* 0x000fce00078e00ff */
[----:B--2---:R-:W-:Y:S05]  /*3c60*/  CALL.REL.NOINC `($__internal_1_$__cuda_sm20_div_rn_f64_full) ;  /* 0x00000408000c7944 */ /* 0x004fea0003c00000 */
.L_x_66:
[----:B------:R-:W-:Y:S05]  /*3c70*/  BSYNC.RECONVERGENT B4 ;  /* 0x0000000000047941 */ /* 0x000fea0003800200 */
.L_x_65:
[----:B------:R-:W0:Y:S01]  /*3c80*/  MUFU.RCP64H R11, 4.29496524800000000000e+09 ;  /* 0x41efffff000b7908 */ /* 0x000e220000001800 */
[----:B------:R-:W-:Y:S01]  /*3c90*/  MOV R8, 0xe5e00000 ;  /* 0xe5e0000000087802 */ /* 0x000fe20000000f00 */
[----:B------:R-:W-:Y:S01]  /*3ca0*/  IMAD.MOV.U32 R9, RZ, RZ, 0x41efffff ;  /* 0x41efffffff097424 */ /* 0x000fe200078e00ff */
[----:B------:R-:W-:Y:S01]  /*3cb0*/  DMUL R36, R46, R14 ;  /* 0x0000000e2e247228 */ /* 0x000fe20000000000 */
[----:B------:R-:W-:Y:S01]  /*3cc0*/  IMAD.MOV.U32 R10, RZ, RZ, 0x1 ;  /* 0x00000001ff0a7424 */ /* 0x000fe200078e00ff */
[----:B------:R-:W-:Y:S01]  /*3cd0*/  UMOV UR4, 0xe5e00000 ;  /* 0xe5e0000000047882 */ /* 0x000fe20000000000 */
[----:B------:R-:W-:Y:S01]  /*3ce0*/  UMOV UR5, 0x41efffff ;  /* 0x41efffff00057882 */ /* 0x000fe20000000000 */
[----:B------:R-:W-:Y:S06]  /*3cf0*/  BSSY.RECONVERGENT B4, `(.L_x_67) ;  /* 0x0000019000047945 */ /* 0x000fec0003800200 */
        /* <DEDUP_REMOVED lines=24> */
.L_x_68:
[----:B------:R-:W-:Y:S05]  /*3e80*/  BSYNC.RECONVERGENT B4 ;  /* 0x0000000000047941 */ /* 0x000fea0003800200 */
.L_x_67:
        /* <DEDUP_REMOVED lines=32> */
.L_x_70:
[----:B------:R-:W-:Y:S05]  /*4090*/  BSYNC.RECONVERGENT B4 ;  /* 0x0000000000047941 */ /* 0x000fea0003800200 */
.L_x_69:
        /* <DEDUP_REMOVED lines=33> */
[----:B------:R-:W-:Y:S01]  /*42b0*/  MOV R13, R55 ;  /* 0x00000037000d7202 */ /* 0x000fe20000000f00 */
[----:B------:R-:W-:Y:S01]  /*42c0*/  IMAD.MOV.U32 R66, RZ, RZ, -0x1a200000 ;  /* 0xe5e00000ff427424 */ /* 0x000fe200078e00ff */
[----:B------:R-:W-:Y:S01]  /*42d0*/  MOV R8, 0x4300 ;  /* 0x0000430000087802 */ /* 0x000fe20000000f00 */
[----:B------:R-:W-:-:S07]  /*42e0*/  IMAD.MOV.U32 R11, RZ, RZ, 0x41efffff ;  /* 0x41efffffff0b7424 */ /* 0x000fce00078e00ff */
[----:B--2---:R-:W-:Y:S05]  /*42f0*/  CALL.REL.NOINC `($__internal_1_$__cuda_sm20_div_rn_f64_full) ;  /* 0x0000040000687944 */ /* 0x004fea0003c00000 */
.L_x_72:
[----:B------:R-:W-:Y:S05]  /*4300*/  BSYNC.RECONVERGENT B4 ;  /* 0x0000000000047941 */ /* 0x000fea0003800200 */
.L_x_71:
        /* <DEDUP_REMOVED lines=32> */
.L_x_74:
[----:B------:R-:W-:Y:S05]  /*4510*/  BSYNC.RECONVERGENT B4 ;  /* 0x0000000000047941 */ /* 0x000fea0003800200 */
.L_x_73:
        /* <DEDUP_REMOVED lines=32> */
.L_x_76:
[----:B------:R-:W-:Y:S05]  /*4720*/  BSYNC.RECONVERGENT B4 ;  /* 0x0000000000047941 */ /* 0x000fea0003800200 */
.L_x_75:
[----:B------:R-:W0:Y:S01]  /*4730*/  FRND.F64.FLOOR R74, R74 ;  /* 0x0000004a004a7313 */ /* 0x000e220000305800 */
[----:B------:R-:W-:Y:S01]  /*4740*/  IMAD.MOV.U32 R8, RZ, RZ, -0x1a200000 ;  /* 0xe5e00000ff087424 */ /* 0x000fe200078e00ff */
[----:B------:R-:W-:Y:S01]  /*4750*/  MOV R9, 0x41efffff ;  /* 0x41efffff00097802 */ /* 0x000fe20000000f00 */
[----:B------:R-:W-:Y:S01]  /*4760*/  IMAD.MOV.U32 R50, RZ, RZ, 0x1 ;  /* 0x00000001ff327424 */ /* 0x000fe200078e00ff */
[----:B------:R-:W-:Y:S01]  /*4770*/  UMOV UR4, 0xe5e00000 ;  /* 0xe5e0000000047882 */ /* 0x000fe20000000000 */
[----:B------:R-:W-:Y:S01]  /*4780*/  UMOV UR5, 0x41efffff ;  /* 0x41efffff00057882 */ /* 0x000fe20000000000 */
        /* <DEDUP_REMOVED lines=30> */
.L_x_78:
[----:B------:R-:W-:Y:S05]  /*4970*/  BSYNC.RECONVERGENT B4 ;  /* 0x0000000000047941 */ /* 0x000fea0003800200 */
.L_x_77:
[----:B------:R-:W0:Y:S01]  /*4980*/  MUFU.RCP64H R11, 4.29496524800000000000e+09 ;  /* 0x41efffff000b7908 */ /* 0x000e220000001800 */
[----:B------:R-:W-:Y:S01]  /*4990*/  MOV R8, 0xe5e00000 ;  /* 0xe5e0000000087802 */ /* 0x000fe20000000f00 */
[----:B------:R-:W-:Y:S01]  /*49a0*/  IMAD.MOV.U32 R9, RZ, RZ, 0x41efffff ;  /* 0x41efffffff097424 */ /* 0x000fe200078e00ff */
[----:B------:R-:W-:Y:S01]  /*49b0*/  UMOV UR4, 0xe5e00000 ;  /* 0xe5e0000000047882 */ /* 0x000fe20000000000 */
[----:B------:R-:W-:Y:S01]  /*49c0*/  IMAD.MOV.U32 R10, RZ, RZ, 0x1 ;  /* 0x00000001ff0a7424 */ /* 0x000fe200078e00ff */
[----:B------:R-:W-:Y:S01]  /*49d0*/  UMOV UR5, 0x41efffff ;  /* 0x41efffff00057882 */ /* 0x000fe20000000000 */
[----:B------:R-:W-:Y:S02]  /*49e0*/  BSSY.RECONVERGENT B4, `(.L_x_79) ;  /* 0x000001b000047945 */ /* 0x000fe40003800200 */
[----:B------:R-:W1:Y:S02]  /*49f0*/  I2F.F64.U32 R16, R16 ;  /* 0x0000001000107312 */ /* 0x000e640000201800 */
        /* <DEDUP_REMOVED lines=25> */
.L_x_80:
[----:B------:R-:W-:Y:S05]  /*4b90*/  BSYNC.RECONVERGENT B4 ;  /* 0x0000000000047941 */ /* 0x000fea0003800200 */
.L_x_79:
        /* <DEDUP_REMOVED lines=32> */
.L_x_82:
[----:B------:R-:W-:Y:S05]  /*4da0*/  BSYNC.RECONVERGENT B4 ;  /* 0x0000000000047941 */ /* 0x000fea0003800200 */
.L_x_81:
        /* <DEDUP_REMOVED lines=32> */
.L_x_84:
[----:B------:R-:W-:Y:S05]  /*4fb0*/  BSYNC.RECONVERGENT B4 ;  /* 0x0000000000047941 */ /* 0x000fea0003800200 */
.L_x_83:
        /* <DEDUP_REMOVED lines=23> */
[C---:B------:R-:W-:Y:S02]  /*5130*/  DADD R6, R8.reuse, UR4 ;  /* 0x0000000408067e29 */ /* 0x040fe40008000000 */
[----:B------:R-:W-:Y:S02]  /*5140*/  DSETP.GEU.AND P0, PT, R8, RZ, PT ;  /* 0x000000ff0800722a */ /* 0x000fe40003f0e000 */
[----:B------:R-:W-:-:S06]  /*5150*/  DFMA R74, R52, R12, R10 ;  /* 0x0000000c344a722b */ /* 0x000fcc000000000a */
[----:B------:R-:W-:Y:S02]  /*5160*/  FSEL R50, R6, R8, !P0 ;  /* 0x0000000806327208 */ /* 0x000fe40004000000 */
[----:B------:R-:W-:Y:S02]  /*5170*/  FSEL R51, R7, R9, !P0 ;  /* 0x0000000907337208 */ /* 0x000fe40004000000 */
        /* <DEDUP_REMOVED lines=9> */
.L_x_86:
[----:B------:R-:W-:Y:S05]  /*5210*/  BSYNC.RECONVERGENT B4 ;  /* 0x0000000000047941 */ /* 0x000fea0003800200 */
.L_x_85:
        /* <DEDUP_REMOVED lines=32> */
.L_x_88:
[----:B------:R-:W-:Y:S05]  /*5420*/  BSYNC.RECONVERGENT B4 ;  /* 0x0000000000047941 */ /* 0x000fea0003800200 */
.L_x_87:
        /* <DEDUP_REMOVED lines=32> */
.L_x_90:
[----:B------:R-:W-:Y:S05]  /*5630*/  BSYNC.RECONVERGENT B4 ;  /* 0x0000000000047941 */ /* 0x000fea0003800200 */
.L_x_89:
[----:B------:R-:W0:Y:S01]  /*5640*/  MUFU.RCP64H R7, 4.29496524800000000000e+09 ;  /* 0x41efffff00077908 */ /* 0x000e220000001800 */
[----:B------:R-:W-:Y:S01]  /*5650*/  MOV R10, 0xe5e00000 ;  /* 0xe5e00000000a7802 */ /* 0x000fe20000000f00 */
[----:B------:R-:W-:Y:S01]  /*5660*/  IMAD.MOV.U32 R11, RZ, RZ, 0x41efffff ;  /* 0x41efffffff0b7424 */ /* 0x000fe200078e00ff */
[----:B------:R-:W-:Y:S01]  /*5670*/  UMOV UR4, 0xe5e00000 ;  /* 0xe5e0000000047882 */ /* 0x000fe20000000000 */
[----:B------:R-:W-:Y:S01]  /*5680*/  IMAD.MOV.U32 R6, RZ, RZ, 0x1 ;  /* 0x00000001ff067424 */ /* 0x000fe200078e00ff */
        /* <DEDUP_REMOVED lines=29> */
[----:B------:R-:W-:Y:S01]  /*5860*/  IMAD.MOV.U32 R13, RZ, RZ, R45 ;  /* 0x000000ffff0d7224 */ /* 0x000fe200078e002d */
[----:B------:R-:W-:Y:S01]  /*5870*/  MOV R8, 0x58a0 ;  /* 0x000058a000087802 */ /* 0x000fe20000000f00 */
[----:B------:R-:W-:-:S07]  /*5880*/  IMAD.MOV.U32 R66, RZ, RZ, -0x1a200000 ;  /* 0xe5e00000ff427424 */ /* 0x000fce00078e00ff */
[----:B--2---:R-:W-:Y:S05]  /*5890*/  CALL.REL.NOINC `($__internal_1_$__cuda_sm20_div_rn_f64_full) ;  /* 0x000003ec00007944 */ /* 0x004fea0003c00000 */
.L_x_92:
[----:B------:R-:W-:Y:S05]  /*58a0*/  BSYNC.RECONVERGENT B4 ;  /* 0x0000000000047941 */ /* 0x000fea0003800200 */
.L_x_91:
        /* <DEDUP_REMOVED lines=32> */
.L_x_94:
[----:B------:R-:W-:Y:S05]  /*5ab0*/  BSYNC.RECONVERGENT B4 ;  /* 0x0000000000047941 */ /* 0x000fea0003800200 */
.L_x_93:
        /* <DEDUP_REMOVED lines=32> */
.L_x_96:
[----:B------:R-:W-:Y:S05]  /*5cc0*/  BSYNC.RECONVERGENT B4 ;  /* 0x0000000000047941 */ /* 0x000fea0003800200 */
.L_x_95:
        /* <DEDUP_REMOVED lines=36> */
.L_x_98:
[----:B------:R-:W-:Y:S05]  /*5f10*/  BSYNC.RECONVERGENT B4 ;  /* 0x0000000000047941 */ /* 0x000fea0003800200 */
.L_x_97:
[----:B------:R-:W3:Y:S04]  /*5f20*/  LDG.E R58, desc[UR6][R26.64+0xc] ;  /* 0x00000c061a3a7981 */ /* 0x000ee8000c1e1900 */
[----:B------:R-:W4:Y:S04]  /*5f30*/  LDG.E R54, desc[UR6][R26.64+0x10] ;  /* 0x000010061a367981 */ /* 0x000f28000c1e1900 */
[----:B------:R-:W5:Y:S01]  /*5f40*/  LDG.E R50, desc[UR6][R26.64+0x14] ;  /* 0x000014061a327981 */ /* 0x000f62000c1e1900 */
[----:B------:R-:W0:Y:S01]  /*5f50*/  MUFU.RCP64H R9, 4.29496524800000000000e+09 ;  /* 0x41efffff00097908 */ /* 0x000e220000001800 */
[----:B------:R-:W-:Y:S01]  /*5f60*/  IMAD.MOV.U32 R6, RZ, RZ, -0x1a200000 ;  /* 0xe5e00000ff067424 */ /* 0x000fe200078e00ff */
[----:B------:R-:W-:Y:S01]  /*5f70*/  MOV R8, 0x1 ;  /* 0x0000000100087802 */ /* 0x000fe20000000f00 */
[----:B------:R-:W-:Y:S01]  /*5f80*/  IMAD.MOV.U32 R7, RZ, RZ, 0x41efffff ;  /* 0x41efffffff077424 */ /* 0x000fe200078e00ff */
[----:B------:R-:W-:Y:S01]  /*5f90*/  UMOV UR4, 0xe5e00000 ;  /* 0xe5e0000000047882 */ /* 0x000fe20000000000 */
[----:B------:R-:W-:Y:S01]  /*5fa0*/  UMOV UR5, 0x41efffff ;  /* 0x41efffff00057882 */ /* 0x000fe20000000000 */
[----:B------:R-:W-:Y:S03]  /*5fb0*/  BSSY.RECONVERGENT B4, `(.L_x_99) ;  /* 0x0000026000047945 */ /* 0x000fe60003800200 */
[----:B0-----:R-:W-:-:S08]  /*5fc0*/  DFMA R10, R8, -R6, 1 ;  /* 0x3ff00000080a742b */ /* 0x001fd00000000806 */
[----:B------:R-:W-:-:S08]  /*5fd0*/  DFMA R10, R10, R10, R10 ;  /* 0x0000000a0a0a722b */ /* 0x000fd0000000000a */
[----:B------:R-:W-:-:S08]  /*5fe0*/  DFMA R10, R8, R10, R8 ;  /* 0x0000000a080a722b */ /* 0x000fd00000000008 */
[----:B------:R-:W-:-:S08]  /*5ff0*/  DFMA R8, R10, -R6, 1 ;  /* 0x3ff000000a08742b */ /* 0x000fd00000000806 */
[----:B------:R-:W-:Y:S02]  /*6000*/  DFMA R44, R10, R8, R10 ;  /* 0x000000080a2c722b */ /* 0x000fe4000000000a */
[----:B------:R-:W0:Y:S02]  /*6010*/  FRND.F64.FLOOR R8, R74 ;  /* 0x0000004a00087313 */ /* 0x000e240000305800 */
[----:B0-----:R-:W-:-:S08]  /*6020*/  DFMA R8, R8, -R6, R2 ;  /* 0x800000060808722b */ /* 0x001fd00000000002 */
[C---:B------:R-:W-:Y:S02]  /*6030*/  DADD R2, R8.reuse, UR4 ;  /* 0x0000000408027e29 */ /* 0x040fe40008000000 */
[----:B------:R-:W-:Y:S01]  /*6040*/  DSETP.GEU.AND P0, PT, R8, RZ, PT ;  /* 0x000000ff0800722a */ /* 0x000fe20003f0e000 */
        /* <DEDUP_REMOVED lines=16> */
[----:B------:R-:W-:Y:S01]  /*6150*/  DFMA R74, R44, R12, R10 ;  /* 0x0000000c2c4a722b */ /* 0x000fe2000000000a */
[----:B------:R-:W-:Y:S02]  /*6160*/  FSEL R44, R2, R8, !P0 ;  /* 0x00000008022c7208 */ /* 0x000fe40004000000 */
[----:B------:R-:W-:-:S07]  /*6170*/  FSEL R45, R3, R9, !P0 ;  /* 0x00000009032d7208 */ /* 0x000fce0004000000 */
        /* <DEDUP_REMOVED lines=9> */
.L_x_100:
[----:B------:R-:W-:Y:S05]  /*6210*/  BSYNC.RECONVERGENT B4 ;  /* 0x0000000000047941 */ /* 0x000fea0003800200 */
.L_x_99:
        /* <DEDUP_REMOVED lines=9> */
[----:B------:R-:W-:Y:S02]  /*62b0*/  DFMA R8, R2, R8, R2 ;  /* 0x000000080208722b */ /* 0x000fe40000000002 */
[----:B------:R-:W-:-:S06]  /*62c0*/  DMUL R2, R24, R58 ;  /* 0x0000003a18027228 */ /* 0x000fcc0000000000 */
[----:B------:R-:W-:-:S04]  /*62d0*/  DFMA R10, R8, -R6, 1 ;  /* 0x3ff00000080a742b */ /* 0x000fc80000000806 */
[----:B------:R-:W-:-:S04]  /*62e0*/  FSETP.GEU.AND P2, PT, |R3|, 6.5827683646048100446e-37, PT ;  /* 0x036000000300780b */ /* 0x000fc80003f4e200 */
[----:B------:R-:W-:Y:S01]  /*62f0*/  DFMA R46, R8, R10, R8 ;  /* 0x0000000a082e722b */ /* 0x000fe20000000008 */
[----:B------:R-:W0:Y:S07]  /*6300*/  FRND.F64.FLOOR R8, R74 ;  /* 0x0000004a00087313 */ /* 0x000e2e0000305800 */
        /* <DEDUP_REMOVED lines=17> */
.L_x_102:
[----:B------:R-:W-:Y:S05]  /*6420*/  BSYNC.RECONVERGENT B4 ;  /* 0x0000000000047941 */ /* 0x000fea0003800200 */
.L_x_101:
        /* <DEDUP_REMOVED lines=32> */
.L_x_104:
[----:B------:R-:W-:Y:S05]  /*6630*/  BSYNC.RECONVERGENT B4 ;  /* 0x0000000000047941 */ /* 0x000fea0003800200 */
.L_x_103:
[----:B------:R-:W0:Y:S01]  /*6640*/  MUFU.RCP64H R9, 4.29496524800000000000e+09 ;  /* 0x41efffff00097908 */ /* 0x000e220000001800 */
[----:B------:R-:W-:Y:S01]  /*6650*/  IMAD.MOV.U32 R6, RZ, RZ, -0x1a200000 ;  /* 0xe5e00000ff067424 */ /* 0x000fe200078e00ff */
[----:B------:R-:W-:Y:S01]  /*6660*/  DMUL R38, R28, R56 ;  /* 0x000000381c267228 */ /* 0x000fe20000000000 */
[----:B------:R-:W-:Y:S01]  /*6670*/  IMAD.MOV.U32 R7, RZ, RZ, 0x41efffff ;  /* 0x41efffffff077424 */ /* 0x000fe200078e00ff */
[----:B------:R-:W-:Y:S01]  /*6680*/  UMOV UR4, 0xe5e00000 ;  /* 0xe5e0000000047882 */ /* 0x000fe20000000000 */
[----:B------:R-:W-:Y:S01]  /*6690*/  IMAD.MOV.U32 R8, RZ, RZ, 0x1 ;  /* 0x00000001ff087424 */ /* 0x000fe200078e00ff */
[----:B------:R-:W-:Y:S01]  /*66a0*/  UMOV UR5, 0x41efffff ;  /* 0x41efffff00057882 */ /* 0x000fe20000000000 */
[----:B------:R-:W-:Y:S01]  /*66b0*/  BSSY.RECONVERGENT B4, `(.L_x_105) ;  /* 0x000001d000047945 */ /* 0x000fe20003800200 */
[----:B------:R-:W1:Y:S04]  /*66c0*/  FRND.F64.FLOOR R74, R74 ;  /* 0x0000004a004a7313 */ /* 0x000e680000305800 */
[----:B------:R-:W-:Y:S01]  /*66d0*/  FSETP.GEU.AND P2, PT, |R39|, 6.5827683646048100446e-37, PT ;  /* 0x036000002700780b */ /* 0x000fe20003f4e200 */
[----:B0-----:R-:W-:-:S02]  /*66e0*/  DFMA R10, R8, -R6, 1 ;  /* 0x3ff00000080a742b */ /* 0x001fc40000000806 */
[----:B-1----:R-:W-:-:S06]  /*66f0*/  DFMA R2, R74, -R6, R2 ;  /* 0x800000064a02722b */ /* 0x002fcc0000000002 */
[----:B------:R-:W-:Y:S02]  /*6700*/  DFMA R10, R10, R10, R10 ;  /* 0x0000000a0a0a722b */ /* 0x000fe4000000000a */
[----:B------:R-:W-:-:S06]  /*6710*/  DSETP.GEU.AND P0, PT, R2, RZ, PT ;  /* 0x000000ff0200722a */ /* 0x000fcc0003f0e000 */
[----:B------:R-:W-:-:S08]  /*6720*/  DFMA R10, R8, R10, R8 ;  /* 0x0000000a080a722b */ /* 0x000fd00000000008 */
        /* <DEDUP_REMOVED lines=17> */
[----:B------:R-:W-:Y:S01]  /*6840*/  IMAD.MOV.U32 R13, RZ, RZ, R39 ;  /* 0x000000ffff0d7224 */ /* 0x000fe200078e0027 */
[----:B------:R-:W-:Y:S01]  /*6850*/  MOV R8, 0x6880 ;  /* 0x0000688000087802 */ /* 0x000fe20000000f00 */
[----:B------:R-:W-:-:S07]  /*6860*/  IMAD.MOV.U32 R11, RZ, RZ, 0x41efffff ;  /* 0x41efffffff0b7424 */ /* 0x000fce00078e00ff */
[----:B--2---:R-:W-:Y:S05]  /*6870*/  CALL.REL.NOINC `($__internal_1_$__cuda_sm20_div_rn_f64_full) ;  /* 0x000003dc00087944 */ /* 0x004fea0003c00000 */
.L_x_106:
[----:B------:R-:W-:Y:S05]  /*6880*/  BSYNC.RECONVERGENT B4 ;  /* 0x0000000000047941 */ /* 0x000fea0003800200 */
.L_x_105:
[----:B------:R-:W0:Y:S01]  /*6890*/  MUFU.RCP64H R3, 4.29496524800000000000e+09 ;  /* 0x41efffff00037908 */ /* 0x000e220000001800 */
[----:B------:R-:W-:Y:S01]  /*68a0*/  IMAD.MOV.U32 R6, RZ, RZ, -0x1a200000 ;  /* 0xe5e00000ff067424 */ /* 0x000fe200078e00ff */
[----:B------:R-:W-:Y:S01]  /*68b0*/  UMOV UR4, 0xe5e00000 ;  /* 0xe5e0000000047882 */ /* 0x000fe20000000000 */
[----:B------:R-:W-:Y:S01]  /*68c0*/  IMAD.MOV.U32 R7, RZ, RZ, 0x41efffff ;  /* 0x41efffffff077424 */ /* 0x000fe200078e00ff */
[----:B------:R-:W-:Y:S01]  /*68d0*/  UMOV UR5, 0x41efffff ;  /* 0x41efffff00057882 */ /* 0x000fe20000000000 */
[----:B------:R-:W-:Y:S01]  /*68e0*/  IMAD.MOV.U32 R2, RZ, RZ, 0x1 ;  /* 0x00000001ff027424 */ /* 0x000fe200078e00ff */
[----:B------:R-:W-:Y:S05]  /*68f0*/  BSSY.RECONVERGENT B4, `(.L_x_107) ;  /* 0x000001a000047945 */ /* 0x000fea0003800200 */
        /* <DEDUP_REMOVED lines=25> */
.L_x_108:
[----:B------:R-:W-:Y:S05]  /*6a90*/  BSYNC.RECONVERGENT B4 ;  /* 0x0000000000047941 */ /* 0x000fea0003800200 */
.L_x_107:
        /* <DEDUP_REMOVED lines=32> */
.L_x_110:
[----:B------:R-:W-:Y:S05]  /*6ca0*/  BSYNC.RECONVERGENT B4 ;  /* 0x0000000000047941 */ /* 0x000fea0003800200 */
.L_x_109:
[----:B------:R-:W0:Y:S01]  /*6cb0*/  MUFU.RCP64H R9, 4.29496524800000000000e+09 ;  /* 0x41efffff00097908 */ /* 0x000e220000001800 */
[----:B------:R-:W-:Y:S01]  /*6cc0*/  IMAD.MOV.U32 R6, RZ, RZ, -0x1a200000 ;  /* 0xe5e00000ff067424 */ /* 0x000fe200078e00ff */
[----:B------:R-:W-:Y:S01]  /*6cd0*/  MOV R8, 0x1 ;  /* 0x0000000100087802 */ /* 0x000fe20000000f00 */
[----:B------:R-:W-:Y:S01]  /*6ce0*/  IMAD.MOV.U32 R7, RZ, RZ, 0x41efffff ;  /* 0x41efffffff077424 */ /* 0x000fe200078e00ff */
[----:B------:R-:W-:Y:S01]  /*6cf0*/  DMUL R38, R30, R52 ;  /* 0x000000341e267228 */ /* 0x000fe20000000000 */
[----:B------:R-:W-:Y:S01]  /*6d00*/  UMOV UR4, 0xe5e00000 ;  /* 0xe5e0000000047882 */ /* 0x000fe20000000000 */
[----:B------:R-:W-:Y:S01]  /*6d10*/  UMOV UR5, 0x41efffff ;  /* 0x41efffff00057882 */ /* 0x000fe20000000000 */
[----:B------:R-:W-:Y:S01]  /*6d20*/  BSSY.RECONVERGENT B4, `(.L_x_111) ;  /* 0x000001e000047945 */ /* 0x000fe20003800200 */
[----:B------:R-:W1:Y:S06]  /*6d30*/  FRND.F64.FLOOR R74, R74 ;  /* 0x0000004a004a7313 */ /* 0x000e6c0000305800 */
[----:B------:R-:W-:Y:S01]  /*6d40*/  FSETP.GEU.AND P1, PT, |R39|, 6.5827683646048100446e-37, PT ;  /* 0x036000002700780b */ /* 0x000fe20003f2e200 */
[----:B0-----:R-:W-:-:S02]  /*6d50*/  DFMA R10, R8, -R6, 1 ;  /* 0x3ff00000080a742b */ /* 0x001fc40000000806 */
[----:B-1----:R-:W-:-:S06]  /*6d60*/  DFMA R2, R74, -R6, R2 ;  /* 0x800000064a02722b */ /* 0x002fcc0000000002 */
[----:B------:R-:W-:Y:S02]  /*6d70*/  DFMA R10, R10, R10, R10 ;  /* 0x0000000a0a0a722b */ /* 0x000fe4000000000a */
[----:B------:R-:W-:-:S06]  /*6d80*/  DSETP.GEU.AND P0, PT, R2, RZ, PT ;  /* 0x000000ff0200722a */ /* 0x000fcc0003f0e000 */
[----:B------:R-:W-:-:S08]  /*6d90*/  DFMA R10, R8, R10, R8 ;  /* 0x0000000a080a722b */ /* 0x000fd00000000008 */
        /* <DEDUP_REMOVED lines=12> */
[----:B------:R-:W-:-:S04]  /*6e60*/  FFMA R4, RZ, 29.999998092651367188, R75 ;  /* 0x41efffffff047823 */ /* 0x000fc8000000004b */
[----:B------:R-:W-:Y:S01]  /*6e70*/  DADD R46, R46, R2 ;  /* 0x000000002e2e7229 */ /* 0x000fe20000000002 */
        /* <DEDUP_REMOVED lines=8> */
.L_x_112:
[----:B------:R-:W-:Y:S05]  /*6f00*/  BSYNC.RECONVERGENT B4 ;  /* 0x0000000000047941 */ /* 0x000fea0003800200 */
.L_x_111:
        /* <DEDUP_REMOVED lines=32> */
.L_x_114:
[----:B------:R-:W-:Y:S05]  /*7110*/  BSYNC.RECONVERGENT B4 ;  /* 0x0000000000047941 */ /* 0x000fea0003800200 */
.L_x_113:
        /* <DEDUP_REMOVED lines=32> */
.L_x_116:
[----:B------:R-:W-:Y:S05]  /*7320*/  BSYNC.RECONVERGENT B4 ;  /* 0x0000000000047941 */ /* 0x000fea0003800200 */
.L_x_115:
        /* <DEDUP_REMOVED lines=36> */
.L_x_118:
[----:B------:R-:W-:Y:S05]  /*7570*/  BSYNC.RECONVERGENT B4 ;  /* 0x0000000000047941 */ /* 0x000fea0003800200 */
.L_x_117:
        /* <DEDUP_REMOVED lines=32> */
.L_x_120:
[----:B------:R-:W-:Y:S05]  /*7780*/  BSYNC.RECONVERGENT B4 ;  /* 0x0000000000047941 */ /* 0x000fea0003800200 */
.L_x_119:
        /* <DEDUP_REMOVED lines=32> */
.L_x_122:
[----:B------:R-:W-:Y:S05]  /*7990*/  BSYNC.RECONVERGENT B4 ;  /* 0x0000000000047941 */ /* 0x000fea0003800200 */
.L_x_121:
        /* <DEDUP_REMOVED lines=32> */
.L_x_124:
[----:B------:R-:W-:Y:S05]  /*7ba0*/  BSYNC.RECONVERGENT B4 ;  /* 0x0000000000047941 */ /* 0x000fea0003800200 */
.L_x_123:
        /* <DEDUP_REMOVED lines=36> */
.L_x_126:
[----:B------:R-:W-:Y:S05]  /*7df0*/  BSYNC.RECONVERGENT B4 ;  /* 0x0000000000047941 */ /* 0x000fea0003800200 */
.L_x_125:
[----:B------:R-:W0:Y:S01]  /*7e00*/  MUFU.RCP64H R3, 4.29496524800000000000e+09 ;  /* 0x41efffff00037908 */ /* 0x000e220000001800 */
[----:B------:R-:W-:Y:S01]  /*7e10*/  MOV R6, 0xe5e00000 ;  /* 0xe5e0000000067802 */ /* 0x000fe20000000f00 */
[----:B------:R-:W-:Y:S01]  /*7e20*/  IMAD.MOV.U32 R7, RZ, RZ, 0x41efffff ;  /* 0x41efffffff077424 */ /* 0x000fe200078e00ff */
[----:B------:R-:W-:Y:S01]  /*7e30*/  UMOV UR4, 0xe5e00000 ;  /* 0xe5e0000000047882 */ /* 0x000fe20000000000 */
[----:B------:R-:W-:Y:S01]  /*7e40*/  IMAD.MOV.U32 R2, RZ, RZ, 0x1 ;  /* 0x00000001ff027424 */ /* 0x000fe200078e00ff */
[----:B------:R-:W-:Y:S01]  /*7e50*/  UMOV UR5, 0x41efffff ;  /* 0x41efffff00057882 */ /* 0x000fe20000000000 */
[----:B------:R-:W-:Y:S04]  /*7e60*/  BSSY.RECONVERGENT B4, `(.L_x_127) ;  /* 0x000001a000047945 */ /* 0x000fe80003800200 */
        /* <DEDUP_REMOVED lines=25> */
.L_x_128:
[----:B------:R-:W-:Y:S05]  /*8000*/  BSYNC.RECONVERGENT B4 ;  /* 0x0000000000047941 */ /* 0x000fea0003800200 */
.L_x_127:
        /* <DEDUP_REMOVED lines=32> */
.L_x_130:
[----:B------:R-:W-:Y:S05]  /*8210*/  BSYNC.RECONVERGENT B4 ;  /* 0x0000000000047941 */ /* 0x000fea0003800200 */
.L_x_129:
        /* <DEDUP_REMOVED lines=37> */
.L_x_132:
[----:B------:R-:W-:Y:S05]  /*8470*/  BSYNC.RECONVERGENT B4 ;  /* 0x0000000000047941 */ /* 0x000fea0003800200 */
.L_x_131:
        /* <DEDUP_REMOVED lines=32> */
.L_x_134:
[----:B------:R-:W-:Y:S05]  /*8680*/  BSYNC.RECONVERGENT B4 ;  /* 0x0000000000047941 */ /* 0x000fea0003800200 */
.L_x_133:
        /* <DEDUP_REMOVED lines=32> */
.L_x_136:
[----:B------:R-:W-:Y:S05]  /*8890*/  BSYNC.RECONVERGENT B4 ;  /* 0x0000000000047941 */ /* 0x000fea0003800200 */
.L_x_135:
        /* <DEDUP_REMOVED lines=36> */
.L_x_138:
[----:B------:R-:W-:Y:S05]  /*8ae0*/  BSYNC.RECONVERGENT B4 ;  /* 0x0000000000047941 */ /* 0x000fea0003800200 */
.L_x_137:
        /* <DEDUP_REMOVED lines=32> */
.L_x_140:
[----:B------:R-:W-:Y:S05]  /*8cf0*/  BSYNC.RECONVERGENT B4 ;  /* 0x0000000000047941 */ /* 0x000fea0003800200 */
.L_x_139:
        /* <DEDUP_REMOVED lines=32> */
.L_x_142:
[----:B------:R-:W-:Y:S05]  /*8f00*/  BSYNC.RECONVERGENT B4 ;  /* 0x0000000000047941 */ /* 0x000fea0003800200 */
.L_x_141:
        /* <DEDUP_REMOVED lines=32> */
.L_x_144:
[----:B------:R-:W-:Y:S05]  /*9110*/  BSYNC.RECONVERGENT B4 ;  /* 0x0000000000047941 */ /* 0x000fea0003800200 */
.L_x_143:
        /* <DEDUP_REMOVED lines=30> */
[----:B------:R-:W-:Y:S01]  /*9300*/  MOV R12, R56 ;  /* 0x00000038000c7202 */ /* 0x000fe20000000f00 */
[----:B------:R-:W-:Y:S01]  /*9310*/  IMAD.MOV.U32 R13, RZ, RZ, R57 ;  /* 0x000000ffff0d7224 */ /* 0x000fe200078e0039 */
[----:B------:R-:W-:Y:S01]  /*9320*/  MOV R8, 0x9360 ;  /* 0x0000936000087802 */ /* 0x000fe20000000f00 */
[----:B------:R-:W-:Y:S02]  /*9330*/  IMAD.MOV.U32 R66, RZ, RZ, -0x1a200000 ;  /* 0xe5e00000ff427424 */ /* 0x000fe400078e00ff */
[----:B------:R-:W-:-:S07]  /*9340*/  IMAD.MOV.U32 R11, RZ, RZ, 0x41efffff ;  /* 0x41efffffff0b7424 */ /* 0x000fce00078e00ff */
[----:B--2---:R-:W-:Y:S05]  /*9350*/  CALL.REL.NOINC `($__internal_1_$__cuda_sm20_div_rn_f64_full) ;  /* 0x000003b000507944 */ /* 0x004fea0003c00000 */
.L_x_146:
[----:B------:R-:W-:Y:S05]  /*9360*/  BSYNC.RECONVERGENT B4 ;  /* 0x0000000000047941 */ /* 0x000fea0003800200 */
.L_x_145:
        /* <DEDUP_REMOVED lines=32> */
.L_x_148:
[----:B------:R-:W-:Y:S05]  /*9570*/  BSYNC.RECONVERGENT B4 ;  /* 0x0000000000047941 */ /* 0x000fea0003800200 */
.L_x_147:
        /* <DEDUP_REMOVED lines=32> */
.L_x_150:
[----:B------:R-:W-:Y:S05]  /*9780*/  BSYNC.RECONVERGENT B4 ;  /* 0x0000000000047941 */ /* 0x000fea0003800200 */
.L_x_149:
[----:B------:R-:W0:Y:S01]  /*9790*/  MUFU.RCP64H R9, 4.29496524800000000000e+09 ;  /* 0x41efffff00097908 */ /* 0x000e220000001800 */
[----:B------:R-:W-:Y:S01]  /*97a0*/  MOV R6, 0xe5e00000 ;  /* 0xe5e0000000067802 */ /* 0x000fe20000000f00 */
[----:B------:R-:W-:Y:S01]  /*97b0*/  IMAD.MOV.U32 R7, RZ, RZ, 0x41efffff ;  /* 0x41efffffff077424 */ /* 0x000fe200078e00ff */
[----:B------:R-:W-:Y:S01]  /*97c0*/  DMUL R52, R80, R52 ;  /* 0x0000003450347228 */ /* 0x000fe20000000000 */
[----:B------:R-:W-:Y:S01]  /*97d0*/  IMAD.MOV.U32 R8, RZ, RZ, 0x1 ;  /* 0x00000001ff087424 */ /* 0x000fe200078e00ff */
[----:B------:R-:W-:Y:S01]  /*97e0*/  UMOV UR4, 0xe5e00000 ;  /* 0xe5e0000000047882 */ /* 0x000fe20000000000 */
[----:B------:R-:W-:Y:S01]  /*97f0*/  UMOV UR5, 0x41efffff ;  /* 0x41efffff00057882 */ /* 0x000fe20000000000 */
[----:B------:R-:W-:Y:S01]  /*9800*/  BSSY.RECONVERGENT B4, `(.L_x_151) ;  /* 0x000001e000047945 */ /* 0x000fe20003800200 */
[----:B------:R-:W1:Y:S05]  /*9810*/  FRND.F64.FLOOR R74, R74 ;  /* 0x0000004a004a7313 */ /* 0x000e6a0000305800 */
        /* <DEDUP_REMOVED lines=28> */
.L_x_152:
[----:B------:R-:W-:Y:S05]  /*99e0*/  BSYNC.RECONVERGENT B4 ;  /* 0x0000000000047941 */ /* 0x000fea0003800200 */
.L_x_151:
        /* <DEDUP_REMOVED lines=32> */
.L_x_154:
[----:B------:R-:W-:Y:S05]  /*9bf0*/  BSYNC.RECONVERGENT B4 ;  /* 0x0000000000047941 */ /* 0x000fea0003800200 */
.L_x_153:
        /* <DEDUP_REMOVED lines=32> */
.L_x_156:
[----:B------:R-:W-:Y:S05]  /*9e00*/  BSYNC.RECONVERGENT B4 ;  /* 0x0000000000047941 */ /* 0x000fea0003800200 */
.L_x_155:
        /* <DEDUP_REMOVED lines=36> */
.L_x_158:
[----:B------:R-:W-:Y:S05]  /*a050*/  BSYNC.RECONVERGENT B4 ;  /* 0x0000000000047941 */ /* 0x000fea0003800200 */
.L_x_157:
        /* <DEDUP_REMOVED lines=11> */
[----:B0-----:R-:W-:-:S02]  /*a110*/  DFMA R10, R6, -R8, 1 ;  /* 0x3ff00000060a742b */ /* 0x001fc40000000808 */
[----:B-1----:R-:W-:-:S06]  /*a120*/  DFMA R12, R12, -R8, R2 ;  /* 0x800000080c0c722b */ /* 0x002fcc0000000002 */
[----:B------:R-:W-:Y:S02]  /*a130*/  DFMA R10, R10, R10, R10 ;  /* 0x0000000a0a0a722b */ /* 0x000fe4000000000a */
[----:B------:R-:W-:-:S06]  /*a140*/  DSETP.GEU.AND P0, PT, R12, RZ, PT ;  /* 0x000000ff0c00722a */ /* 0x000fcc0003f0e000 */
        /* <DEDUP_REMOVED lines=18> */
[----:B------:R-:W-:-:S06]  /*a270*/  DADD R8, R12, UR4 ;  /* 0x000000040c087e29 */ /* 0x000fcc0008000000 */
[----:B------:R-:W-:-:S04]  /*a280*/  DFMA R74, R10, R66, R26 ;  /* 0x000000420a4a722b */ /* 0x000fc8000000001a */
[----:B------:R-:W-:Y:S02]  /*a290*/  FSEL R26, R8, R12, !P0 ;  /* 0x0000000c081a7208 */ /* 0x000fe40004000000 */
[----:B------:R-:W-:-:S04]  /*a2a0*/  FSEL R27, R9, R13, !P0 ;  /* 0x0000000d091b7208 */ /* 0x000fc80004000000 */
[----:B------:R-:W-:-:S05]  /*a2b0*/  FFMA R2, RZ, 29.999998092651367188, R75 ;  /* 0x41efffffff027823 */ /* 0x000fca000000004b */
[----:B------:R-:W-:Y:S01]  /*a2c0*/  FSETP.GT.AND P1, PT, |R2|, 1.469367938527859385e-39, PT ;  /* 0x001000000200780b */ /* 0x000fe20003f24200 */
[----:B-1----:R-:W-:-:S12]  /*a2d0*/  DFMA R2, R48, -131072, R6 ;  /* 0xc10000003002782b */ /* 0x002fd80000000006 */
[----:B------:R-:W-:Y:S05]  /*a2e0*/  @P1 BRA P2, `(.L_x_160) ;  /* 0x0000000000181947 */ /* 0x000fea0001000000 */
[----:B------:R-:W-:Y:S01]  /*a2f0*/  IMAD.MOV.U32 R12, RZ, RZ, R58 ;  /* 0x000000ffff0c7224 */ /* 0x000fe200078e003a */
[----:B------:R-:W-:Y:S01]  /*a300*/  MOV R8, 0xa350 ;  /* 0x0000a35000087802 */ /* 0x000fe20000000f00 */
[----:B------:R-:W-:Y:S02]  /*a310*/  IMAD.MOV.U32 R13, RZ, RZ, R59 ;  /* 0x000000ffff0d7224 */ /* 0x000fe400078e003b */
[----:B------:R-:W-:Y:S02]  /*a320*/  IMAD.MOV.U32 R66, RZ, RZ, -0x1a200000 ;  /* 0xe5e00000ff427424 */ /* 0x000fe400078e00ff */
[----:B------:R-:W-:-:S07]  /*a330*/  IMAD.MOV.U32 R11, RZ, RZ, 0x41efffff ;  /* 0x41efffffff0b7424 */ /* 0x000fce00078e00ff */
[----:B--2---:R-:W-:Y:S05]  /*a340*/  CALL.REL.NOINC `($__internal_1_$__cuda_sm20_div_rn_f64_full) ;  /* 0x000003a000547944 */ /* 0x004fea0003c00000 */
.L_x_160:
[----:B------:R-:W-:Y:S05]  /*a350*/  BSYNC.RECONVERGENT B4 ;  /* 0x0000000000047941 */ /* 0x000fea0003800200 */
.L_x_159:
        /* <DEDUP_REMOVED lines=32> */
.L_x_162:
[----:B------:R-:W-:Y:S05]  /*a560*/  BSYNC.RECONVERGENT B4 ;  /* 0x0000000000047941 */ /* 0x000fea0003800200 */
.L_x_161:
        /* <DEDUP_REMOVED lines=32> */
.L_x_164:
[----:B------:R-:W-:Y:S05]  /*a770*/  BSYNC.RECONVERGENT B4 ;  /* 0x0000000000047941 */ /* 0x000fea0003800200 */
.L_x_163:
        /* <DEDUP_REMOVED lines=36> */
.L_x_166:
[----:B------:R-:W-:Y:S05]  /*a9c0*/  BSYNC.RECONVERGENT B4 ;  /* 0x0000000000047941 */ /* 0x000fea0003800200 */
.L_x_165:
        /* <DEDUP_REMOVED lines=32> */
.L_x_168:
[----:B------:R-:W-:Y:S05]  /*abd0*/  BSYNC.RECONVERGENT B4 ;  /* 0x0000000000047941 */ /* 0x000fea0003800200 */
.L_x_167:
        /* <DEDUP_REMOVED lines=32> */
.L_x_170:
[----:B------:R-:W-:Y:S05]  /*ade0*/  BSYNC.RECONVERGENT B4 ;  /* 0x0000000000047941 */ /* 0x000fea0003800200 */
.L_x_169:
        /* <DEDUP_REMOVED lines=37> */
.L_x_172:
[----:B------:R-:W-:Y:S05]  /*b040*/  BSYNC.RECONVERGENT B4 ;  /* 0x0000000000047941 */ /* 0x000fea0003800200 */
.L_x_171:
        /* <DEDUP_REMOVED lines=32> */
.L_x_174:
[----:B------:R-:W-:Y:S05]  /*b250*/  BSYNC.RECONVERGENT B4 ;  /* 0x0000000000047941 */ /* 0x000fea0003800200 */
.L_x_173:
        /* <DEDUP_REMOVED lines=32> */
.L_x_176:
[----:B------:R-:W-:Y:S05]  /*b460*/  BSYNC.RECONVERGENT B4 ;  /* 0x0000000000047941 */ /* 0x000fea0003800200 */
.L_x_175:
        /* <DEDUP_REMOVED lines=36> */
.L_x_178:
[----:B------:R-:W-:Y:S05]  /*b6b0*/  BSYNC.RECONVERGENT B4 ;  /* 0x0000000000047941 */ /* 0x000fea0003800200 */
.L_x_177:
        /* <DEDUP_REMOVED lines=32> */
.L_x_180:
[----:B------:R-:W-:Y:S05]  /*b8c0*/  BSYNC.RECONVERGENT B4 ;  /* 0x0000000000047941 */ /* 0x000fea0003800200 */
.L_x_179:
        /* <DEDUP_REMOVED lines=32> */
.L_x_182:
[----:B------:R-:W-:Y:S05]  /*bad0*/  BSYNC.RECONVERGENT B4 ;  /* 0x0000000000047941 */ /* 0x000fea0003800200 */
.L_x_181:
        /* <DEDUP_REMOVED lines=32> */
.L_x_184:
[----:B------:R-:W-:Y:S05]  /*bce0*/  BSYNC.RECONVERGENT B4 ;  /* 0x0000000000047941 */ /* 0x000fea0003800200 */
.L_x_183:
        /* <DEDUP_REMOVED lines=36> */
.L_x_186:
[----:B------:R-:W-:Y:S05]  /*bf30*/  BSYNC.RECONVERGENT B4 ;  /* 0x0000000000047941 */ /* 0x000fea0003800200 */
.L_x_185:
        /* <DEDUP_REMOVED lines=32> */
.L_x_188:
[----:B------:R-:W-:Y:S05]  /*c140*/  BSYNC.RECONVERGENT B4 ;  /* 0x0000000000047941 */ /* 0x000fea0003800200 */
.L_x_187:
        /* <DEDUP_REMOVED lines=32> */
.L_x_190:
[----:B------:R-:W-:Y:S05]  /*c350*/  BSYNC.RECONVERGENT B4 ;  /* 0x0000000000047941 */ /* 0x000fea0003800200 */
.L_x_189:
        /* <DEDUP_REMOVED lines=37> */
.L_x_192:
[----:B------:R-:W-:Y:S05]  /*c5b0*/  BSYNC.RECONVERGENT B4 ;  /* 0x0000000000047941 */ /* 0x000fea0003800200 */
.L_x_191:
        /* <DEDUP_REMOVED lines=32> */
.L_x_194:
[----:B------:R-:W-:Y:S05]  /*c7c0*/  BSYNC.RECONVERGENT B4 ;  /* 0x0000000000047941 */ /* 0x000fea0003800200 */
.L_x_193:
        /* <DEDUP_REMOVED lines=32> */
.L_x_196:
[----:B------:R-:W-:Y:S05]  /*c9d0*/  BSYNC.RECONVERGENT B4 ;  /* 0x0000000000047941 */ /* 0x000fea0003800200 */
.L_x_195:
        /* <DEDUP_REMOVED lines=36> */
.L_x_198:
[----:B------:R-:W-:Y:S05]  /*cc20*/  BSYNC.RECONVERGENT B4 ;  /* 0x0000000000047941 */ /* 0x000fea0003800200 */
.L_x_197:
        /* <DEDUP_REMOVED lines=32> */
.L_x_200:
[----:B------:R-:W-:Y:S05]  /*ce30*/  BSYNC.RECONVERGENT B4 ;  /* 0x0000000000047941 */ /* 0x000fea0003800200 */
.L_x_199:
        /* <DEDUP_REMOVED lines=32> */
.L_x_202:
[----:B------:R-:W-:Y:S05]  /*d040*/  BSYNC.RECONVERGENT B4 ;  /* 0x0000000000047941 */ /* 0x000fea0003800200 */
.L_x_201:
        /* <DEDUP_REMOVED lines=32> */
.L_x_204:
[----:B------:R-:W-:Y:S05]  /*d250*/  BSYNC.RECONVERGENT B4 ;  /* 0x0000000000047941 */ /* 0x000fea0003800200 */
.L_x_203:
        /* <DEDUP_REMOVED lines=30> */
[----:B------:R-:W-:Y:S01]  /*d440*/  MOV R12, R52 ;  /* 0x00000034000c7202 */ /* 0x000fe20000000f00 */
[----:B------:R-:W-:Y:S01]  /*d450*/  IMAD.MOV.U32 R13, RZ, RZ, R53 ;  /* 0x000000ffff0d7224 */ /* 0x000fe200078e0035 */
[----:B------:R-:W-:Y:S01]  /*d460*/  MOV R8, 0xd4a0 ;  /* 0x0000d4a000087802 */ /* 0x000fe20000000f00 */
[----:B------:R-:W-:Y:S02]  /*d470*/  IMAD.MOV.U32 R66, RZ, RZ, -0x1a200000 ;  /* 0xe5e00000ff427424 */ /* 0x000fe400078e00ff */
[----:B------:R-:W-:-:S07]  /*d480*/  IMAD.MOV.U32 R11, RZ, RZ, 0x41efffff ;  /* 0x41efffffff0b7424 */ /* 0x000fce00078e00ff */
[----:B--2---:R-:W-:Y:S05]  /*d490*/  CALL.REL.NOINC `($__internal_1_$__cuda_sm20_div_rn_f64_full) ;  /* 0x0000037000007944 */ /* 0x004fea0003c00000 */
.L_x_206:
[----:B------:R-:W-:Y:S05]  /*d4a0*/  BSYNC.RECONVERGENT B4 ;  /* 0x0000000000047941 */ /* 0x000fea0003800200 */
.L_x_205:
        /* <DEDUP_REMOVED lines=32> */
.L_x_208:
[----:B------:R-:W-:Y:S05]  /*d6b0*/  BSYNC.RECONVERGENT B4 ;  /* 0x0000000000047941 */ /* 0x000fea0003800200 */
.L_x_207:
        /* <DEDUP_REMOVED lines=32> */
.L_x_210:
[----:B------:R-:W-:Y:S05]  /*d8c0*/  BSYNC.RECONVERGENT B4 ;  /* 0x0000000000047941 */ /* 0x000fea0003800200 */
.L_x_209:
        /* <DEDUP_REMOVED lines=37> */
.L_x_212:
[----:B------:R-:W-:Y:S05]  /*db20*/  BSYNC.RECONVERGENT B4 ;  /* 0x0000000000047941 */ /* 0x000fea0003800200 */
.L_x_211:
        /* <DEDUP_REMOVED lines=32> */
.L_x_214:
[----:B------:R-:W-:Y:S05]  /*dd30*/  BSYNC.RECONVERGENT B4 ;  /* 0x0000000000047941 */ /* 0x000fea0003800200 */
.L_x_213:
        /* <DEDUP_REMOVED lines=32> */
.L_x_216:
[----:B------:R-:W-:Y:S05]  /*df40*/  BSYNC.RECONVERGENT B4 ;  /* 0x0000000000047941 */ /* 0x000fea0003800200 */
.L_x_215:
        /* <DEDUP_REMOVED lines=36> */
.L_x_218:
[----:B------:R-:W-:Y:S05]  /*e190*/  BSYNC.RECONVERGENT B4 ;  /* 0x0000000000047941 */ /* 0x000fea0003800200 */
.L_x_217:
[----:B------:R-:W0:Y:S01]  /*e1a0*/  FRND.F64.FLOOR R74, R74 ;  /* 0x0000004a004a7313 */ /* 0x000e220000305800 */
[----:B------:R-:W-:Y:S01]  /*e1b0*/  UMOV UR4, 0xe5e00000 ;  /* 0xe5e0000000047882 */ /* 0x000fe20000000000 */
[----:B------:R-:W-:-:S06]  /*e1c0*/  UMOV UR5, 0x41efffff ;  /* 0x41efffff00057882 */ /* 0x000fcc0000000000 */
[----:B------:R1:W3:Y:S01]  /*e1d0*/  F2I.U32.F64.TRUNC R7, R34 ;  /* 0x0000002200077311 */ /* 0x0002e2000030d000 */
[----:B0-----:R-:W-:-:S07]  /*e1e0*/  DFMA R8, R74, -UR4, R2 ;  /* 0x800000044a087c2b */ /* 0x001fce0008000002 */
[----:B------:R1:W0:Y:S01]  /*e1f0*/  F2I.U32.F64.TRUNC R17, R40 ;  /* 0x0000002800117311 */ /* 0x000222000030d000 */
[----:B------:R-:W-:-:S07]  /*e200*/  DADD R10, R8, UR4 ;  /* 0x00000004080a7e29 */ /* 0x000fce0008000000 */
[----:B------:R1:W4:Y:S01]  /*e210*/  F2I.U32.F64.TRUNC R16, R44 ;  /* 0x0000002c00107311 */ /* 0x000322000030d000 */
[----:B------:R-:W-:-:S07]  /*e220*/  DSETP.GEU.AND P0, PT, R8, RZ, PT ;  /* 0x000000ff0800722a */ /* 0x000fce0003f0e000 */
[----:B------:R1:W0:Y:S01]  /*e230*/  F2I.U32.F64.TRUNC R15, R38 ;  /* 0x00000026000f7311 */ /* 0x000222000030d000 */
[----:B------:R-:W-:Y:S02]  /*e240*/  FSEL R8, R10, R8, !P0 ;  /* 0x000000080a087208 */ /* 0x000fe40004000000 */
[----:B------:R-:W-:-:S05]  /*e250*/  FSEL R9, R11, R9, !P0 ;  /* 0x000000090b097208 */ /* 0x000fca0004000000 */
[----:B------:R1:W0:Y:S08]  /*e260*/  F2I.U32.F64.TRUNC R14, R46 ;  /* 0x0000002e000e7311 */ /* 0x000230000030d000 */
[----:B------:R1:W0:Y:S08]  /*e270*/  F2I.U32.F64.TRUNC R6, R26 ;  /* 0x0000001a00067311 */ /* 0x000230000030d000 */
[----:B------:R1:W0:Y:S08]  /*e280*/  F2I.U32.F64.TRUNC R4, R24 ;  /* 0x0000001800047311 */ /* 0x000230000030d000 */
[----:B------:R1:W0:Y:S08]  /*e290*/  F2I.U32.F64.TRUNC R2, R28 ;  /* 0x0000001c00027311 */ /* 0x000230000030d000 */
[----:B---34-:R1:W0:Y:S02]  /*e2a0*/  F2I.U32.F64.TRUNC R3, R8 ;  /* 0x0000000800037311 */ /* 0x018224000030d000 */
.L_x_38:
[----:B------:R-:W-:Y:S05]  /*e2b0*/  BSYNC.RECONVERGENT B1 ;  /* 0x0000000000017941 */ /* 0x000fea0003800200 */
.L_x_37:
[C---:B------:R-:W-:Y:S01]  /*e2c0*/  ISETP.GT.U32.AND P0, PT, R5.reuse, 0x1, PT ;  /* 0x000000010500780c */ /* 0x040fe20003f04070 */
[----:B------:R-:W-:Y:S01]  /*e2d0*/  VIADD R18, R18, 0x1 ;  /* 0x0000000112127836 */ /* 0x000fe20000000000 */
[--C-:B------:R-:W-:Y:S02]  /*e2e0*/  SHF.R.U64 R5, R5, 0x1, R0.reuse ;  /* 0x0000000105057819 */ /* 0x100fe40000001200 */
[----:B------:R-:W-:Y:S02]  /*e2f0*/  ISETP.GT.U32.AND.EX P0, PT, R0, RZ, PT, P0 ;  /* 0x000000ff0000720c */ /* 0x000fe40003f04100 */
[----:B------:R-:W-:-:S11]  /*e300*/  SHF.R.U32.HI R0, RZ, 0x1, R0 ;  /* 0x00000001ff007819 */ /* 0x000fd60000011600 */
[----:B------:R-:W-:Y:S05]  /*e310*/  @P0 BRA `(.L_x_219) ;  /* 0xffffff3800880947 */ /* 0x000fea000383ffff */
[----:B------:R-:W-:Y:S05]  /*e320*/  BSYNC.RECONVERGENT B2 ;  /* 0x0000000000027941 */ /* 0x000fea0003800200 */
.L_x_36:
[----:B-1----:R1:W3:Y:S08]  /*e330*/  I2F.F64.U32 R8, R7 ;  /* 0x0000000700087312 */ /* 0x0022f00000201800 */
[----:B0-----:R1:W4:Y:S08]  /*e340*/  I2F.F64.U32 R18, R17 ;  /* 0x0000001100127312 */ /* 0x0013300000201800 */
[----:B------:R1:W0:Y:S08]  /*e350*/  I2F.F64.U32 R24, R16 ;  /* 0x0000001000187312 */ /* 0x0002300000201800 */
[----:B------:R1:W0:Y:S08]  /*e360*/  I2F.F64.U32 R26, R15 ;  /* 0x0000000f001a7312 */ /* 0x0002300000201800 */
[----:B------:R1:W0:Y:S08]  /*e370*/  I2F.F64.U32 R28, R14 ;  /* 0x0000000e001c7312 */ /* 0x0002300000201800 */
[----:B------:R1:W0:Y:S08]  /*e380*/  I2F.F64.U32 R30, R6 ;  /* 0x00000006001e7312 */ /* 0x0002300000201800 */
[----:B------:R1:W0:Y:S08]  /*e390*/  I2F.F64.U32 R32, R4 ;  /* 0x0000000400207312 */ /* 0x0002300000201800 */
[----:B------:R1:W0:Y:S08]  /*e3a0*/  I2F.F64.U32 R34, R2 ;  /* 0x0000000200227312 */ /* 0x0002300000201800 */
[----:B---34-:R1:W0:Y:S02]  /*e3b0*/  I2F.F64.U32 R36, R3 ;  /* 0x0000000300247312 */ /* 0x0182240000201800 */
.L_x_35:
[----:B------:R-:W-:Y:S05]  /*e3c0*/  BSYNC.RECONVERGENT B3 ;  /* 0x0000000000037941 */ /* 0x000fea0003800200 */
.L_x_34:
[----:B------:R-:W0:Y:S01]  /*e3d0*/  MUFU.RCP64H R5, 4.29496524800000000000e+09 ;  /* 0x41efffff00057908 */ /* 0x000e220000001800 */
[----:B-1----:R-:W-:Y:S01]  /*e3e0*/  IMAD.MOV.U32 R6, RZ, RZ, -0x1a200000 ;  /* 0xe5e00000ff067424 */ /* 0x002fe200078e00ff */
[----:B------:R-:W-:Y:S01]  /*e3f0*/  MOV R7, 0x41efffff ;  /* 0x41efffff00077802 */ /* 0x000fe20000000f00 */
[----:B------:R-:W-:Y:S01]  /*e400*/  IMAD.MOV.U32 R4, RZ, RZ, 0x1 ;  /* 0x00000001ff047424 */ /* 0x000fe200078e00ff */
[----:B------:R-:W1:Y:S01]  /*e410*/  S2R R0, SR_CTAID.X ;  /* 0x0000000000007919 */ /* 0x000e620000002500 */
[----:B------:R-:W-:Y:S01]  /*e420*/  BSSY.RECONVERGENT B1, `(.L_x_220) ;  /* 0x000001b000017945 */ /* 0x000fe20003800200 */
[----:B------:R-:W1:Y:S03]  /*e430*/  S2R R13, SR_TID.X ;  /* 0x00000000000d7919 */ /* 0x000e660000002100 */
[----:B0-----:R-:W-:-:S08]  /*e440*/  DFMA R2, R4, -R6, 1 ;  /* 0x3ff000000402742b */ /* 0x001fd00000000806 */
[----:B------:R-:W-:Y:S02]  /*e450*/  DFMA R10, R2, R2, R2 ;  /* 0x00000002020a722b */ /* 0x000fe40000000002 */
[----:B------:R-:W-:-:S06]  /*e460*/  DMUL R2, R8, 7.62939453125e-06 ;  /* 0x3ee0000008027828 */ /* 0x000fcc0000000000 */
[----:B------:R-:W-:-:S04]  /*e470*/  DFMA R10, R4, R10, R4 ;  /* 0x0000000a040a722b */ /* 0x000fc80000000004 */
[----:B------:R-:W0:Y:S04]  /*e480*/  FRND.F64.FLOOR R2, R2 ;  /* 0x0000000200027313 */ /* 0x000e280000305800 */
[----:B------:R-:W-:-:S08]  /*e490*/  DFMA R4, R10, -R6, 1 ;  /* 0x3ff000000a04742b */ /* 0x000fd00000000806 */
[----:B------:R-:W-:Y:S02]  /*e4a0*/  DFMA R10, R10, R4, R10 ;  /* 0x000000040a0a722b */ /* 0x000fe4000000000a */
[C---:B0-----:R-:W-:Y:S02]  /*e4b0*/  DMUL R14, R2.reuse, R20 ;  /* 0x00000014020e7228 */ /* 0x041fe40000000000 */
[----:B------:R-:W-:-:S06]  /*e4c0*/  DFMA R2, R2, -131072, R8 ;  /* 0xc10000000202782b */ /* 0x000fcc0000000008 */
[----:B------:R-:W-:Y:S02]  /*e4d0*/  DMUL R74, R10, R14 ;  /* 0x0000000e0a4a7228 */ /* 0x000fe40000000000 */
[----:B------:R-:W-:-:S06]  /*e4e0*/  FSETP.GEU.AND P2, PT, |R15|, 6.5827683646048100446e-37, PT ;  /* 0x036000000f00780b */ /* 0x000fcc0003f4e200 */
[----:B------:R-:W-:Y:S01]  /*e4f0*/  DFMA R4, R74, -R6, R14 ;  /* 0x800000064a04722b */ /* 0x000fe2000000000e */
[----:B-1----:R-:W-:-:S05]  /*e500*/  IMAD R6, R0, 0x20, R13 ;  /* 0x0000002000067824 */ /* 0x002fca00078e020d */
[----:B------:R-:W-:Y:S02]  /*e510*/  ISETP.NE.AND P1, PT, R6, RZ, PT ;  /* 0x000000ff0600720c */ /* 0x000fe40003f25270 */
[----:B------:R-:W-:Y:S01]  /*e520*/  DFMA R74, R10, R4, R74 ;  /* 0x000000040a4a722b */ /* 0x000fe2000000004a */
[----:B------:R-:W-:-:S09]  /*e530*/  IMAD.MOV.U32 R5, RZ, RZ, RZ ;  /* 0x000000ffff057224 */ /* 0x000fd200078e00ff */
        /* <DEDUP_REMOVED lines=9> */
.L_x_221:
[----:B------:R-:W-:Y:S05]  /*e5d0*/  BSYNC.RECONVERGENT B1 ;  /* 0x0000000000017941 */ /* 0x000fea0003800200 */
.L_x_220:
        /* <DEDUP_REMOVED lines=32> */
.L_x_223:
[----:B------:R-:W-:Y:S05]  /*e7e0*/  BSYNC.RECONVERGENT B1 ;  /* 0x0000000000017941 */ /* 0x000fea0003800200 */
.L_x_222:
        /* <DEDUP_REMOVED lines=32> */
.L_x_225:
[----:B------:R-:W-:Y:S05]  /*e9f0*/  BSYNC.RECONVERGENT B1 ;  /* 0x0000000000017941 */ /* 0x000fea0003800200 */
.L_x_224:
[----:B------:R-:W0:Y:S01]  /*ea00*/  MUFU.RCP64H R3, 4.29496524800000000000e+09 ;  /* 0x41efffff00037908 */ /* 0x000e220000001800 */
[----:B------:R-:W-:Y:S01]  /*ea10*/  IMAD.MOV.U32 R16, RZ, RZ, -0x1a200000 ;  /* 0xe5e00000ff107424 */ /* 0x000fe200078e00ff */
[----:B------:R-:W-:Y:S01]  /*ea20*/  MOV R2, 0x1 ;  /* 0x0000000100027802 */ /* 0x000fe20000000f00 */
[----:B------:R-:W-:Y:S01]  /*ea30*/  IMAD.MOV.U32 R17, RZ, RZ, 0x41efffff ;  /* 0x41efffffff117424 */ /* 0x000fe200078e00ff */
[----:B------:R-:W-:Y:S01]  /*ea40*/  DMUL R10, R18, 7.62939453125e-06 ;  /* 0x3ee00000120a7828 */ /* 0x000fe20000000000 */
[----:B------:R-:W-:Y:S01]  /*ea50*/  UMOV UR4, 0xe5e00000 ;  /* 0xe5e0000000047882 */ /* 0x000fe20000000000 */
[----:B------:R-:W-:Y:S01]  /*ea60*/  UMOV UR5, 0x41efffff ;  /* 0x41efffff00057882 */ /* 0x000fe20000000000 */
[----:B------:R-:W-:Y:S01]  /*ea70*/  BSSY.RECONVERGENT B1, `(.L_x_226) ;  /* 0x0000020000017945 */ /* 0x000fe20003800200 */
[----:B------:R-:W1:Y:S08]  /*ea80*/  FRND.F64.FLOOR R74, R74 ;  /* 0x0000004a004a7313 */ /* 0x000e700000305800 */
[----:B------:R-:W3:Y:S01]  /*ea90*/  FRND.F64.FLOOR R10, R10 ;  /* 0x0000000a000a7313 */ /* 0x000ee20000305800 */
[----:B0-----:R-:W-:-:S02]  /*eaa0*/  DFMA R8, R2, -R16, 1 ;  /* 0x3ff000000208742b */ /* 0x001fc40000000810 */
[----:B-1----:R-:W-:-:S06]  /*eab0*/  DFMA R14, R74, -R16, R14 ;  /* 0x800000104a0e722b */ /* 0x002fcc000000000e */
[----:B------:R-:W-:Y:S02]  /*eac0*/  DFMA R8, R8, R8, R8 ;  /* 0x000000080808722b */ /* 0x000fe40000000008 */
[----:B------:R-:W-:-:S06]  /*ead0*/  DSETP.GEU.AND P0, PT, R14, RZ, PT ;  /* 0x000000ff0e00722a */ /* 0x000fcc0003f0e000 */
[----:B------:R-:W-:Y:S02]  /*eae0*/  DFMA R8, R2, R8, R2 ;  /* 0x000000080208722b */ /* 0x000fe40000000002 */
[----:B---3--:R-:W-:-:S06]  /*eaf0*/  DMUL R2, R10, R22 ;  /* 0x000000160a027228 */ /* 0x008fcc0000000000 */
[----:B------:R-:W-:-:S04]  /*eb00*/  DFMA R12, R8, -R16, 1 ;  /* 0x3ff00000080c742b */ /* 0x000fc80000000810 */
[----:B------:R-:W-:-:S04]  /*eb10*/  FSETP.GEU.AND P3, PT, |R3|, 6.5827683646048100446e-37, PT ;  /* 0x036000000300780b */ /* 0x000fc80003f6e200 */
[----:B------:R-:W-:Y:S02]  /*eb20*/  DFMA R38, R8, R12, R8 ;  /* 0x0000000c0826722b */ /* 0x000fe40000000008 */
[----:B------:R-:W-:-:S06]  /*eb30*/  DADD R8, R14, UR4 ;  /* 0x000000040e087e29 */ /* 0x000fcc0008000000 */
[----:B------:R-:W-:-:S08]  /*eb40*/  DMUL R12, R38, R2 ;  /* 0x00000002260c7228 */ /* 0x000fd00000000000 */
[----:B------:R-:W-:-:S08]  /*eb50*/  DFMA R16, R12, -R16, R2 ;  /* 0x800000100c10722b */ /* 0x000fd00000000002 */
[----:B------:R-:W-:Y:S01]  /*eb60*/  DFMA R74, R38, R16, R12 ;  /* 0x00000010264a722b */ /* 0x000fe2000000000c */
[----:B------:R-:W-:Y:S02]  /*eb70*/  FSEL R12, R8, R14, !P0 ;  /* 0x0000000e080c7208 */ /* 0x000fe40004000000 */
[----:B------:R-:W-:Y:S01]  /*eb80*/  FSEL R13, R9, R15, !P0 ;  /* 0x0000000f090d7208 */ /* 0x000fe20004000000 */
[----:B------:R-:W-:-:S06]  /*eb90*/  DFMA R14, R10, -131072, R18 ;  /* 0xc10000000a0e782b */ /* 0x000fcc0000000012 */
        /* <DEDUP_REMOVED lines=9> */
[----:B------:R-:W-:Y:S02]  /*ec30*/  IMAD.MOV.U32 R13, RZ, RZ, R3 ;  /* 0x000000ffff0d7224 */ /* 0x000fe400078e0003 */
[----:B------:R-:W-:Y:S02]  /*ec40*/  IMAD.MOV.U32 R66, RZ, RZ, -0x1a200000 ;  /* 0xe5e00000ff427424 */ /* 0x000fe400078e00ff */
[----:B------:R-:W-:-:S07]  /*ec50*/  IMAD.MOV.U32 R11, RZ, RZ, 0x41efffff ;  /* 0x41efffffff0b7424 */ /* 0x000fce00078e00ff */
[----:B--2---:R-:W-:Y:S05]  /*ec60*/  CALL.REL.NOINC `($__internal_1_$__cuda_sm20_div_rn_f64_full) ;  /* 0x00000358000c7944 */ /* 0x004fea0003c00000 */
.L_x_227:
[----:B------:R-:W-:Y:S05]  /*ec70*/  BSYNC.RECONVERGENT B1 ;  /* 0x0000000000017941 */ /* 0x000fea0003800200 */
.L_x_226:
        /* <DEDUP_REMOVED lines=32> */
.L_x_229:
[----:B------:R-:W-:Y:S05]  /*ee80*/  BSYNC.RECONVERGENT B1 ;  /* 0x0000000000017941 */ /* 0x000fea0003800200 */
.L_x_228:
        /* <DEDUP_REMOVED lines=32> */
.L_x_231:
[----:B------:R-:W-:Y:S05]  /*f090*/  BSYNC.RECONVERGENT B1 ;  /* 0x0000000000017941 */ /* 0x000fea0003800200 */
.L_x_230:
[----:B------:R-:W0:Y:S01]  /*f0a0*/  MUFU.RCP64H R3, 4.29496524800000000000e+09 ;  /* 0x41efffff00037908 */ /* 0x000e220000001800 */
[----:B------:R-:W-:Y:S01]  /*f0b0*/  IMAD.MOV.U32 R18, RZ, RZ, -0x1a200000 ;  /* 0xe5e00000ff127424 */ /* 0x000fe200078e00ff */
[----:B------:R-:W-:Y:S01]  /*f0c0*/  DMUL R10, R24, 7.62939453125e-06 ;  /* 0x3ee00000180a7828 */ /* 0x000fe20000000000 */
[----:B------:R-:W-:Y:S01]  /*f0d0*/  IMAD.MOV.U32 R19, RZ, RZ, 0x41efffff ;  /* 0x41efffffff137424 */ /* 0x000fe200078e00ff */
[----:B------:R-:W-:Y:S01]  /*f0e0*/  UMOV UR4, 0xe5e00000 ;  /* 0xe5e0000000047882 */ /* 0x000fe20000000000 */
[----:B------:R-:W-:Y:S01]  /*f0f0*/  IMAD.MOV.U32 R2, RZ, RZ, 0x1 ;  /* 0x00000001ff027424 */ /* 0x000fe200078e00ff */
        /* <DEDUP_REMOVED lines=9> */
[C---:B---3--:R-:W-:Y:S02]  /*f190*/  DMUL R2, R10.reuse, R20 ;  /* 0x000000140a027228 */ /* 0x048fe40000000000 */
[----:B------:R-:W-:-:S04]  /*f1a0*/  DFMA R24, R10, -131072, R24 ;  /* 0xc10000000a18782b */ /* 0x000fc80000000018 */
[----:B------:R-:W-:-:S04]  /*f1b0*/  DFMA R12, R8, -R18, 1 ;  /* 0x3ff00000080c742b */ /* 0x000fc80000000812 */
[----:B------:R-:W-:-:S04]  /*f1c0*/  FSETP.GEU.AND P2, PT, |R3|, 6.5827683646048100446e-37, PT ;  /* 0x036000000300780b */ /* 0x000fc80003f4e200 */
        /* <DEDUP_REMOVED lines=21> */
.L_x_233:
[----:B------:R-:W-:Y:S05]  /*f320*/  BSYNC.RECONVERGENT B1 ;  /* 0x0000000000017941 */ /* 0x000fea0003800200 */
.L_x_232:
        /* <DEDUP_REMOVED lines=32> */
.L_x_235:
[----:B------:R-:W-:Y:S05]  /*f530*/  BSYNC.RECONVERGENT B1 ;  /* 0x0000000000017941 */ /* 0x000fea0003800200 */
.L_x_234:
        /* <DEDUP_REMOVED lines=32> */
.L_x_237:
[----:B------:R-:W-:Y:S05]  /*f740*/  BSYNC.RECONVERGENT B1 ;  /* 0x0000000000017941 */ /* 0x000fea0003800200 */
.L_x_236:
[----:B------:R-:W0:Y:S01]  /*f750*/  FRND.F64.FLOOR R74, R74 ;  /* 0x0000004a004a7313 */ /* 0x000e220000305800 */
[----:B------:R-:W-:Y:S02]  /*f760*/  IMAD.MOV.U32 R10, RZ, RZ, -0x1a200000 ;  /* 0xe5e00000ff0a7424 */ /* 0x000fe400078e00ff */
[----:B------:R-:W-:Y:S02]  /*f770*/  HFMA2 R12, -RZ, RZ, 0, 5.9604644775390625e-08 ;  /* 0x00000001ff0c7431 */ /* 0x000fe400000001ff */
[----:B------:R-:W-:Y:S01]  /*f780*/  IMAD.MOV.U32 R11, RZ, RZ, 0x41efffff ;  /* 0x41efffffff0b7424 */ /* 0x000fe200078e00ff */
[----:B------:R-:W-:Y:S01]  /*f790*/  UMOV UR4, 0xe5e00000 ;  /* 0xe5e0000000047882 */ /* 0x000fe20000000000 */
[----:B------:R-:W-:Y:S01]  /*f7a0*/  UMOV UR5, 0x41efffff ;  /* 0x41efffff00057882 */ /* 0x000fe20000000000 */
[----:B------:R-:W-:Y:S01]  /*f7b0*/  BSSY.RECONVERGENT B1, `(.L_x_238) ;  /* 0x000001e000017945 */ /* 0x000fe20003800200 */
[----:B------:R-:W1:Y:S02]  /*f7c0*/  MUFU.RCP64H R13, 4.29496524800000000000e+09 ;  /* 0x41efffff000d7908 */ /* 0x000e640000001800 */
        /* <DEDUP_REMOVED lines=28> */
.L_x_239:
[----:B------:R-:W-:Y:S05]  /*f990*/  BSYNC.RECONVERGENT B1 ;  /* 0x0000000000017941 */ /* 0x000fea0003800200 */
.L_x_238:
[----:B------:R-:W0:Y:S01]  /*f9a0*/  MUFU.RCP64H R3, 4.29496524800000000000e+09 ;  /* 0x41efffff00037908 */ /* 0x000e220000001800 */
[----:B------:R-:W-:Y:S01]  /*f9b0*/  IMAD.MOV.U32 R24, RZ, RZ, -0x1a200000 ;  /* 0xe5e00000ff187424 */ /* 0x000fe200078e00ff */
[----:B------:R-:W-:Y:S01]  /*f9c0*/  MOV R25, 0x41efffff ;  /* 0x41efffff00197802 */ /* 0x000fe20000000f00 */
[----:B------:R-:W-:Y:S01]  /*f9d0*/  IMAD.MOV.U32 R2, RZ, RZ, 0x1 ;  /* 0x00000001ff027424 */ /* 0x000fe200078e00ff */
[----:B------:R-:W-:Y:S01]  /*f9e0*/  DMUL R10, R26, 7.62939453125e-06 ;  /* 0x3ee000001a0a7828 */ /* 0x000fe20000000000 */
[----:B------:R-:W-:Y:S01]  /*f9f0*/  UMOV UR4, 0xe5e00000 ;  /* 0xe5e0000000047882 */ /* 0x000fe20000000000 */
[----:B------:R-:W-:Y:S01]  /*fa00*/  UMOV UR5, 0x41efffff ;  /* 0x41efffff00057882 */ /* 0x000fe20000000000 */
[----:B------:R-:W-:Y:S03]  /*fa10*/  BSSY.RECONVERGENT B1, `(.L_x_240) ;  /* 0x000001c000017945 */ /* 0x000fe60003800200 */
[----:B------:R-:W1:Y:S01]  /*fa20*/  FRND.F64.FLOOR R12, R10 ;  /* 0x0000000a000c7313 */ /* 0x000e620000305800 */
[----:B0-----:R-:W-:-:S08]  /*fa30*/  DFMA R8, R2, -R24, 1 ;  /* 0x3ff000000208742b */ /* 0x001fd00000000818 */
[----:B------:R-:W-:-:S08]  /*fa40*/  DFMA R8, R8, R8, R8 ;  /* 0x000000080808722b */ /* 0x000fd00000000008 */
[----:B------:R-:W-:Y:S02]  /*fa50*/  DFMA R8, R2, R8, R2 ;  /* 0x000000080208722b */ /* 0x000fe40000000002 */
[----:B-1----:R-:W-:-:S06]  /*fa60*/  DMUL R2, R12, R20 ;  /* 0x000000140c027228 */ /* 0x002fcc0000000000 */
[----:B------:R-:W-:-:S04]  /*fa70*/  DFMA R14, R8, -R24, 1 ;  /* 0x3ff00000080e742b */ /* 0x000fc80000000818 */
[----:B------:R-:W-:-:S04]  /*fa80*/  FSETP.GEU.AND P3, PT, |R3|, 6.5827683646048100446e-37, PT ;  /* 0x036000000300780b */ /* 0x000fc80003f6e200 */
[----:B------:R-:W-:Y:S01]  /*fa90*/  DFMA R38, R8, R14, R8 ;  /* 0x0000000e0826722b */ /* 0x000fe20000000008 */
[----:B------:R-:W0:Y:S07]  /*faa0*/  FRND.F64.FLOOR R8, R74 ;  /* 0x0000004a00087313 */ /* 0x000e2e0000305800 */
[----:B------:R-:W-:-:S08]  /*fab0*/  DMUL R14, R38, R2 ;  /* 0x00000002260e7228 */ /* 0x000fd00000000000 */
[-C--:B------:R-:W-:Y:S02]  /*fac0*/  DFMA R18, R14, -R24.reuse, R2 ;  /* 0x800000180e12722b */ /* 0x080fe40000000002 */
[----:B0-----:R-:W-:Y:S02]  /*fad0*/  DFMA R8, R8, -R24, R16 ;  /* 0x800000180808722b */ /* 0x001fe40000000010 */
[----:B------:R-:W-:-:S04]  /*fae0*/  DFMA R16, R12, -131072, R26 ;  /* 0xc10000000c10782b */ /* 0x000fc8000000001a */
        /* <DEDUP_REMOVED lines=14> */
.L_x_241:
[----:B------:R-:W-:Y:S05]  /*fbd0*/  BSYNC.RECONVERGENT B1 ;  /* 0x0000000000017941 */ /* 0x000fea0003800200 */
.L_x_240:
        /* <DEDUP_REMOVED lines=32> */
.L_x_243:
[----:B------:R-:W-:Y:S05]  /*fde0*/  BSYNC.RECONVERGENT B1 ;  /* 0x0000000000017941 */ /* 0x000fea0003800200 */
.L_x_242:
        /* <DEDUP_REMOVED lines=32> */
.L_x_245:
[----:B------:R-:W-:Y:S05]  /*fff0*/  BSYNC.RECONVERGENT B1 ;  /* 0x0000000000017941 */ /* 0x000fea0003800200 */
.L_x_244:
        /* <DEDUP_REMOVED lines=34> */
[----:B------:R-:W-:Y:S01]  /*10220*/  MOV R13, R3 ;  /* 0x00000003000d7202 */ /* 0x000fe20000000f00 */
[----:B------:R-:W-:Y:S01]  /*10230*/  IMAD.MOV.U32 R66, RZ, RZ, -0x1a200000 ;  /* 0xe5e00000ff427424 */ /* 0x000fe200078e00ff */
[----:B------:R-:W-:Y:S01]  /*10240*/  MOV R8, 0x10270 ;  /* 0x0001027000087802 */ /* 0x000fe20000000f00 */
[----:B------:R-:W-:-:S07]  /*10250*/  IMAD.MOV.U32 R11, RZ, RZ, 0x41efffff ;  /* 0x41efffffff0b7424 */ /* 0x000fce00078e00ff */
[----:B--2---:R-:W-:Y:S05]  /*10260*/  CALL.REL.NOINC `($__internal_1_$__cuda_sm20_div_rn_f64_full) ;  /* 0x00000340008c7944 */ /* 0x004fea0003c00000 */
.L_x_247:
[----:B------:R-:W-:Y:S05]  /*10270*/  BSYNC.RECONVERGENT B1 ;  /* 0x0000000000017941 */ /* 0x000fea0003800200 */
.L_x_246:
        /* <DEDUP_REMOVED lines=32> */
.L_x_249:
[----:B------:R-:W-:Y:S05]  /*10480*/  BSYNC.RECONVERGENT B1 ;  /* 0x0000000000017941 */ /* 0x000fea0003800200 */
.L_x_248:
        /* <DEDUP_REMOVED lines=32> */
.L_x_251:
[----:B------:R-:W-:Y:S05]  /*10690*/  BSYNC.RECONVERGENT B1 ;  /* 0x0000000000017941 */ /* 0x000fea0003800200 */
.L_x_250:
        /* <DEDUP_REMOVED lines=40> */
.L_x_253:
[----:B------:R-:W-:Y:S05]  /*10920*/  BSYNC.RECONVERGENT B1 ;  /* 0x0000000000017941 */ /* 0x000fea0003800200 */
.L_x_252:
        /* <DEDUP_REMOVED lines=32> */
.L_x_255:
[----:B------:R-:W-:Y:S05]  /*10b30*/  BSYNC.RECONVERGENT B1 ;  /* 0x0000000000017941 */ /* 0x000fea0003800200 */
.L_x_254:
        /* <DEDUP_REMOVED lines=32> */
.L_x_257:
[----:B------:R-:W-:Y:S05]  /*10d40*/  BSYNC.RECONVERGENT B1 ;  /* 0x0000000000017941 */ /* 0x000fea0003800200 */
.L_x_256:
        /* <DEDUP_REMOVED lines=36> */
.L_x_259:
[----:B------:R-:W-:Y:S05]  /*10f90*/  BSYNC.RECONVERGENT B1 ;  /* 0x0000000000017941 */ /* 0x000fea0003800200 */
.L_x_258:
        /* <DEDUP_REMOVED lines=8> */
[----:B------:R-:W1:Y:S03]  /*11020*/  FRND.F64.FLOOR R12, R10 ;  /* 0x0000000a000c7313 */ /* 0x000e660000305800 */
        /* <DEDUP_REMOVED lines=26> */
.L_x_261:
[----:B------:R-:W-:Y:S05]  /*111d0*/  BSYNC.RECONVERGENT B1 ;  /* 0x0000000000017941 */ /* 0x000fea0003800200 */
.L_x_260:
        /* <DEDUP_REMOVED lines=32> */
.L_x_263:
[----:B------:R-:W-:Y:S05]  /*113e0*/  BSYNC.RECONVERGENT B1 ;  /* 0x0000000000017941 */ /* 0x000fea0003800200 */
.L_x_262:
        /* <DEDUP_REMOVED lines=32> */
.L_x_265:
[----:B------:R-:W-:Y:S05]  /*115f0*/  BSYNC.RECONVERGENT B1 ;  /* 0x0000000000017941 */ /* 0x000fea0003800200 */
.L_x_264:
[----:B------:R-:W0:Y:S01]  /*11600*/  MUFU.RCP64H R3, 4.29496524800000000000e+09 ;  /* 0x41efffff00037908 */ /* 0x000e220000001800 */
[----:B------:R-:W-:Y:S01]  /*11610*/  MOV R24, 0xe5e00000 ;  /* 0xe5e0000000187802 */ /* 0x000fe20000000f00 */
[----:B------:R-:W-:Y:S01]  /*11620*/  IMAD.MOV.U32 R25, RZ, RZ, 0x41efffff ;  /* 0x41efffffff197424 */ /* 0x000fe200078e00ff */
[----:B------:R-:W-:Y:S01]  /*11630*/  DMUL R10, R34, 7.62939453125e-06 ;  /* 0x3ee00000220a7828 */ /* 0x000fe20000000000 */
[----:B------:R-:W-:Y:S01]  /*11640*/  IMAD.MOV.U32 R2, RZ, RZ, 0x1 ;  /* 0x00000001ff027424 */ /* 0x000fe200078e00ff */
        /* <DEDUP_REMOVED lines=32> */
[----:B------:R-:W-:-:S07]  /*11850*/  IMAD.MOV.U32 R66, RZ, RZ, -0x1a200000 ;  /* 0xe5e00000ff427424 */ /* 0x000fce00078e00ff */
[----:B--2---:R-:W-:Y:S05]  /*11860*/  CALL.REL.NOINC `($__internal_1_$__cuda_sm20_div_rn_f64_full) ;  /* 0x0000032c000c7944 */ /* 0x004fea0003c00000 */
.L_x_267:
[----:B------:R-:W-:Y:S05]  /*11870*/  BSYNC.RECONVERGENT B1 ;  /* 0x0000000000017941 */ /* 0x000fea0003800200 */
.L_x_266:
        /* <DEDUP_REMOVED lines=32> */
.L_x_269:
[----:B------:R-:W-:Y:S05]  /*11a80*/  BSYNC.RECONVERGENT B1 ;  /* 0x0000000000017941 */ /* 0x000fea0003800200 */
.L_x_268:
        /* <DEDUP_REMOVED lines=32> */
.L_x_271:
[----:B------:R-:W-:Y:S05]  /*11c90*/  BSYNC.RECONVERGENT B1 ;  /* 0x0000000000017941 */ /* 0x000fea0003800200 */
.L_x_270:
        /* <DEDUP_REMOVED lines=40> */
.L_x_273:
[----:B------:R-:W-:Y:S05]  /*11f20*/  BSYNC.RECONVERGENT B1 ;  /* 0x0000000000017941 */ /* 0x000fea0003800200 */
.L_x_272:
        /* <DEDUP_REMOVED lines=32> */
.L_x_275:
[----:B------:R-:W-:Y:S05]  /*12130*/  BSYNC.RECONVERGENT B1 ;  /* 0x0000000000017941 */ /* 0x000fea0003800200 */
.L_x_274:
        /* <DEDUP_REMOVED lines=32> */
.L_x_277:
[----:B------:R-:W-:Y:S05]  /*12340*/  BSYNC.RECONVERGENT B1 ;  /* 0x0000000000017941 */ /* 0x000fea0003800200 */
.L_x_276:
[----:B------:R-:W0:Y:S01]  /*12350*/  FRND.F64.FLOOR R74, R74 ;  /* 0x0000004a004a7313 */ /* 0x000e220000305800 */
[----:B------:R-:W-:Y:S01]  /*12360*/  MOV R10, 0xe5e00000 ;  /* 0xe5e00000000a7802 */ /* 0x000fe20000000f00 */
[----:B------:R-:W-:Y:S01]  /*12370*/  IMAD.MOV.U32 R11, RZ, RZ, 0x41efffff ;  /* 0x41efffffff0b7424 */ /* 0x000fe200078e00ff */
[----:B------:R-:W-:Y:S01]  /*12380*/  UMOV UR4, 0xe5e00000 ;  /* 0xe5e0000000047882 */ /* 0x000fe20000000000 */
[----:B------:R-:W-:Y:S01]  /*12390*/  IMAD.MOV.U32 R12, RZ, RZ, 0x1 ;  /* 0x00000001ff0c7424 */ /* 0x000fe200078e00ff */
        /* <DEDUP_REMOVED lines=31> */
.L_x_279:
[----:B------:R-:W-:Y:S05]  /*12590*/  BSYNC.RECONVERGENT B1 ;  /* 0x0000000000017941 */ /* 0x000fea0003800200 */
.L_x_278:
[----:B------:R-:W0:Y:S01]  /*125a0*/  FRND.F64.FLOOR R74, R74 ;  /* 0x0000004a004a7313 */ /* 0x000e220000305800 */
[----:B------:R-:W-:Y:S01]  /*125b0*/  UMOV UR4, 0xe5e00000 ;  /* 0xe5e0000000047882 */ /* 0x000fe20000000000 */
[----:B------:R-:W-:Y:S01]  /*125c0*/  UMOV UR5, 0x41efffff ;  /* 0x41efffff00057882 */ /* 0x000fe20000000000 */
[----:B------:R-:W-:Y:S01]  /*125d0*/  BSSY.RECONVERGENT B3, `(.L_x_280) ;  /* 0x0000c8c000037945 */ /* 0x000fe20003800200 */
[----:B------:R-:W-:Y:S01]  /*125e0*/  CS2R R44, SRZ ;  /* 0x00000000002c7805 */ /* 0x000fe2000001ff00 */
[----:B------:R-:W-:Y:S01]  /*125f0*/  IMAD.MOV.U32 R36, RZ, RZ, 0x0 ;  /* 0x00000000ff247424 */ /* 0x000fe200078e00ff */
[----:B------:R-:W-:Y:S01]  /*12600*/  CS2R R52, SRZ ;  /* 0x0000000000347805 */ /* 0x000fe2000001ff00 */
[----:B------:R-:W-:Y:S01]  /*12610*/  IMAD.MOV.U32 R37, RZ, RZ, 0x3ff00000 ;  /* 0x3ff00000ff257424 */ /* 0x000fe200078e00ff */
[----:B------:R1:W3:Y:S01]  /*12620*/  F2I.U32.F64.TRUNC R4, R14 ;  /* 0x0000000e00047311 */ /* 0x0002e2000030d000 */
[----:B------:R-:W-:Y:S01]  /*12630*/  CS2R R38, SRZ ;  /* 0x0000000000267805 */ /* 0x000fe2000001ff00 */
[----:B------:R-:W-:Y:S01]  /*12640*/  IMAD.MOV.U32 R46, RZ, RZ, 0x0 ;  /* 0x00000000ff2e7424 */ /* 0x000fe200078e00ff */
[----:B------:R-:W-:Y:S01]  /*12650*/  CS2R R20, SRZ ;  /* 0x0000000000147805 */ /* 0x000fe2000001ff00 */
[----:B------:R-:W-:Y:S01]  /*12660*/  IMAD.MOV.U32 R47, RZ, RZ, 0x3ff00000 ;  /* 0x3ff00000ff2f7424 */ /* 0x000fe200078e00ff */
[----:B------:R-:W-:-:S02]  /*12670*/  CS2R R22, SRZ ;  /* 0x0000000000167805 */ /* 0x000fc4000001ff00 */
[----:B------:R-:W-:Y:S01]  /*12680*/  CS2R R40, SRZ ;  /* 0x0000000000287805 */ /* 0x000fe2000001ff00 */
[----:B0-----:R-:W-:Y:S01]  /*12690*/  DFMA R18, R74, -UR4, R18 ;  /* 0x800000044a127c2b */ /* 0x001fe20008000012 */
[----:B------:R-:W0:Y:S01]  /*126a0*/  F2I.U32.F64.TRUNC R3, R16 ;  /* 0x0000001000037311 */ /* 0x000e22000030d000 */
[----:B-1----:R-:W-:Y:S01]  /*126b0*/  IMAD.MOV.U32 R14, RZ, RZ, 0x0 ;  /* 0x00000000ff0e7424 */ /* 0x002fe200078e00ff */
[----:B------:R-:W-:-:S05]  /*126c0*/  MOV R15, 0x3ff00000 ;  /* 0x3ff00000000f7802 */ /* 0x000fca0000000f00 */
[C---:B------:R-:W-:Y:S01]  /*126d0*/  DADD R8, R18.reuse, UR4 ;  /* 0x0000000412087e29 */ /* 0x040fe20008000000 */
[----:B---3--:R1:W-:Y:S01]  /*126e0*/  STG.E desc[UR6][R64.64], R4 ;  /* 0x0000000440007986 */ /* 0x0083e2000c101906 */
[----:B------:R-:W-:-:S03]  /*126f0*/  DSETP.GEU.AND P0, PT, R18, RZ, PT ;  /* 0x000000ff1200722a */ /* 0x000fc60003f0e000 */
[----:B0-----:R1:W-:Y:S05]  /*12700*/  STG.E desc[UR6][R64.64+0x4], R3 ;  /* 0x0000040340007986 */ /* 0x0013ea000c101906 */
[----:B------:R-:W-:Y:S02]  /*12710*/  FSEL R8, R8, R18, !P0 ;  /* 0x0000001208087208 */ /* 0x000fe40004000000 */
[----:B------:R-:W-:-:S04]  /*12720*/  FSEL R9, R9, R19, !P0 ;  /* 0x0000001309097208 */ /* 0x000fc80004000000 */
[----:B------:R-:W0:Y:S02]  /*12730*/  F2I.U32.F64.TRUNC R2, R8 ;  /* 0x0000000800027311 */ /* 0x000e24000030d000 */
[----:B0-----:R1:W-:Y:S01]  /*12740*/  STG.E desc[UR6][R64.64+0x8], R2 ;  /* 0x0000080240007986 */ /* 0x0013e2000c101906 */
[----:B------:R-:W-:Y:S05]  /*12750*/  @!P1 BRA `(.L_x_281) ;  /* 0x000000c400cc9947 */ /* 0x000fea0003800000 */
[----:B------:R-:W-:Y:S01]  /*12760*/  BSSY.RECONVERGENT B2, `(.L_x_282) ;  /* 0x0000c69000027945 */ /* 0x000fe20003800200 */
[----:B------:R-:W-:Y:S01]  /*12770*/  IMAD.MOV.U32 R44, RZ, RZ, RZ ;  /* 0x000000ffff2c7224 */ /* 0x000fe200078e00ff */
[----:B------:R-:W-:Y:S01]  /*12780*/  MOV R20, RZ ;  /* 0x000000ff00147202 */ /* 0x000fe20000000f00 */
[----:B------:R-:W-:Y:S02]  /*12790*/  IMAD.MOV.U32 R36, RZ, RZ, 0x1 ;  /* 0x00000001ff247424 */ /* 0x000fe400078e00ff */
[----:B------:R-:W-:Y:S02]  /*127a0*/  IMAD.MOV.U32 R52, RZ, RZ, RZ ;  /* 0x000000ffff347224 */ /* 0x000fe400078e00ff */
[----:B------:R-:W-:Y:S02]  /*127b0*/  IMAD.MOV.U32 R38, RZ, RZ, RZ ;  /* 0x000000ffff267224 */ /* 0x000fe400078e00ff */
[----:B------:R-:W-:Y:S02]  /*127c0*/  IMAD.MOV.U32 R46, RZ, RZ, 0x1 ;  /* 0x00000001ff2e7424 */ /* 0x000fe400078e00ff */
[----:B------:R-:W-:-:S02]  /*127d0*/  IMAD.MOV.U32 R22, RZ, RZ, RZ ;  /* 0x000000ffff167224 */ /* 0x000fc400078e00ff */
[----:B------:R-:W-:Y:S02]  /*127e0*/  IMAD.MOV.U32 R40, RZ, RZ, RZ ;  /* 0x000000ffff287224 */ /* 0x000fe400078e00ff */
[----:B------:R-:W-:Y:S02]  /*127f0*/  IMAD.MOV.U32 R48, RZ, RZ, 0x1 ;  /* 0x00000001ff307424 */ /* 0x000fe400078e00ff */
[----:B------:R-:W-:-:S07]  /*12800*/  IMAD.MOV.U32 R0, RZ, RZ, RZ ;  /* 0x000000ffff007224 */ /* 0x000fce00078e00ff */
.L_x_465:
[----:B------:R-:W-:Y:S01]  /*12810*/  LOP3.LUT R7, R6, 0x1, RZ, 0xc0, !PT ;  /* 0x0000000106077812 */ /* 0x000fe200078ec0ff */
[----:B------:R-:W-:Y:S03]  /*12820*/  BSSY.RECONVERGENT B1, `(.L_x_283) ;  /* 0x0000c56000017945 */ /* 0x000fe60003800200 */
[----:B------:R-:W-:-:S04]  /*12830*/  ISETP.NE.U32.AND P0, PT, R7, 0x1, PT ;  /* 0x000000010700780c */ /* 0x000fc80003f05070 */
[----:B------:R-:W-:-:S13]  /*12840*/  ISETP.NE.U32.AND.EX P0, PT, RZ, RZ, PT, P0 ;  /* 0x000000ffff00720c */ /* 0x000fda0003f05100 */
[----:B0--3--:R-:W-:Y:S05]  /*12850*/  @P0 BRA `(.L_x_284) ;  /* 0x000000c400480947 */ /* 0x009fea0003800000 */
[----:B------:R-:W0:Y:S02]  /*12860*/  LDC.64 R58, c[0x4][0x28] ;  /* 0x01000a00ff3a7b82 */ /* 0x000e240000000a00 */
[----:B0-----:R-:W-:-:S05]  /*12870*/  IMAD.WIDE.U32 R58, R0, 0x24, R58 ;  /* 0x00000024003a7825 */ /* 0x001fca00078e003a */
[----:B------:R-:W3:Y:S04]  /*12880*/  LDG.E R26, desc[UR6][R58.64] ;  /* 0x000000063a1a7981 */ /* 0x000ee8000c1e1900 */
[----:B------:R-:W4:Y:S04]  /*12890*/  LDG.E R18, desc[UR6][R58.64+0x4] ;  /* 0x000004063a127981 */ /* 0x000f28000c1e1900 */
[----:B------:R-:W5:Y:S01]  /*128a0*/  LDG.E R14, desc[UR6][R58.64+0x8] ;  /* 0x000008063a0e7981 */ /* 0x000f62000c1e1900 */
[----:B------:R-:W0:Y:S01]  /*128b0*/  MUFU.RCP64H R11, 4.29494272000000000000e+09 ;  /* 0x41effff4000b7908 */ /* 0x000e220000001800 */
[----:B------:R-:W-:Y:S01]  /*128c0*/  IMAD.MOV.U32 R12, RZ, RZ, -0x28a00000 ;  /* 0xd7600000ff0c7424 */ /* 0x000fe200078e00ff */
[----:B------:R-:W-:Y:S01]  /*128d0*/  MOV R13, 0x41effff4 ;  /* 0x41effff4000d7802 */ /* 0x000fe20000000f00 */
[----:B------:R-:W-:Y:S01]  /*128e0*/  IMAD.MOV.U32 R10, RZ, RZ, 0x1 ;  /* 0x00000001ff0a7424 */ /* 0x000fe200078e00ff */
[----:B------:R-:W-:Y:S01]  /*128f0*/  UMOV UR4, 0x0 ;  /* 0x0000000000047882 */ /* 0x000fe20000000000 */
[----:B------:R-:W-:Y:S01]  /*12900*/  UMOV UR5, 0x3ff00000 ;  /* 0x3ff0000000057882 */ /* 0x000fe20000000000 */
[----:B------:R-:W-:Y:S02]  /*12910*/  BSSY.RECONVERGENT B4, `(.L_x_285) ;  /* 0x0000021000047945 */ /* 0x000fe40003800200 */
[----:B------:R-:W-:Y:S01]  /*12920*/  I2F.F64.U32 R56, R48 ;  /* 0x0000003000387312 */ /* 0x000fe20000201800 */
[----:B0-----:R-:W-:-:S08]  /*12930*/  DFMA R8, R10, -R12, UR4 ;  /* 0x000000040a087e2b */ /* 0x001fd0000800080c */
[----:B------:R-:W-:-:S08]  /*12940*/  DFMA R8, R8, R8, R8 ;  /* 0x000000080808722b */ /* 0x000fd00000000008 */
[----:B------:R-:W-:-:S08]  /*12950*/  DFMA R8, R10, R8, R10 ;  /* 0x000000080a08722b */ /* 0x000fd0000000000a */
[----:B------:R-:W-:-:S08]  /*12960*/  DFMA R10, R8, -R12, 1 ;  /* 0x3ff00000080a742b */ /* 0x000fd0000000080c */
[----:B------:R-:W-:Y:S01]  /*12970*/  DFMA R10, R8, R10, R8 ;  /* 0x0000000a080a722b */ /* 0x000fe20000000008 */
[----:B---3--:R-:W0:Y:S08]  /*12980*/  I2F.F64.U32 R26, R26 ;  /* 0x0000001a001a7312 */ /* 0x008e300000201800 */
[----:B----4-:R-:W3:Y:S01]  /*12990*/  I2F.F64.U32 R18, R18 ;  /* 0x0000001200127312 */ /* 0x010ee20000201800 */
[----:B0-----:R-:W-:-:S07]  /*129a0*/  DMUL R28, R26, 7.62939453125e-06 ;  /* 0x3ee000001a1c7828 */ /* 0x001fce0000000000 */
[----:B-----5:R-:W0:Y:S01]  /*129b0*/  I2F.F64.U32 R14, R14 ;  /* 0x0000000e000e7312 */ /* 0x020e220000201800 */
[----:B---3--:R-:W-:-:S07]  /*129c0*/  DMUL R24, R18, 7.62939453125e-06 ;  /* 0x3ee0000012187828 */ /* 0x008fce0000000000 */
[----:B------:R-:W3:Y:S01]  /*129d0*/  FRND.F64.FLOOR R28, R28 ;  /* 0x0000001c001c7313 */ /* 0x000ee20000305800 */
[----:B0-----:R-:W-:-:S07]  /*129e0*/  DMUL R16, R14, 7.62939453125e-06 ;  /* 0x3ee000000e107828 */ /* 0x001fce0000000000 */
[----:B------:R-:W0:Y:S01]  /*129f0*/  FRND.F64.FLOOR R24, R24 ;  /* 0x0000001800187313 */ /* 0x000e220000305800 */
[----:B---3--:R-:W-:-:S07]  /*12a00*/  DMUL R32, R28, R56 ;  /* 0x000000381c207228 */ /* 0x008fce0000000000 */
[----:B------:R-:W3:Y:S01]  /*12a10*/  FRND.F64.FLOOR R16, R16 ;  /* 0x0000001000107313 */ /* 0x000ee20000305800 */
[----:B------:R-:W-:Y:S02]  /*12a20*/  DFMA R26, R28, -131072, R26 ;  /* 0xc10000001c1a782b */ /* 0x000fe4000000001a */
[----:B------:R-:W-:Y:S01]  /*12a30*/  DMUL R74, R32, R10 ;  /* 0x0000000a204a7228 */ /* 0x000fe20000000000 */
[----:B------:R-:W-:Y:S01]  /*12a40*/  FSETP.GEU.AND P1, PT, |R33|, 6.5827683646048100446e-37, PT ;  /* 0x036000002100780b */ /* 0x000fe20003f2e200 */
[----:B0-----:R-:W-:-:S06]  /*12a50*/  DFMA R18, R24, -131072, R18 ;  /* 0xc10000001812782b */ /* 0x001fcc0000000012 */
[----:B------:R-:W-:Y:S02]  /*12a60*/  DFMA R8, R74, -R12, R32 ;  /* 0x8000000c4a08722b */ /* 0x000fe40000000020 */
[----:B---3--:R-:W-:-:S06]  /*12a70*/  DFMA R14, R16, -131072, R14 ;  /* 0xc1000000100e782b */ /* 0x008fcc000000000e */
[----:B------:R-:W-:-:S10]  /*12a80*/  DFMA R74, R10, R8, R74 ;  /* 0x000000080a4a722b */ /* 0x000fd4000000004a */
[----:B------:R-:W-:-:S05]  /*12a90*/  FFMA R7, RZ, 29.99997711181640625, R75 ;  /* 0x41effff4ff077823 */ /* 0x000fca000000004b */
[----:B------:R-:W-:-:S13]  /*12aa0*/  FSETP.GT.AND P0, PT, |R7|, 1.469367938527859385e-39, PT ;  /* 0x001000000700780b */ /* 0x000fda0003f04200 */
[----:B------:R-:W-:Y:S05]  /*12ab0*/  @P0 BRA P1, `(.L_x_286) ;  /* 0x0000000000180947 */ /* 0x000fea0000800000 */
[----:B------:R-:W-:Y:S01]  /*12ac0*/  IMAD.MOV.U32 R12, RZ, RZ, R32 ;  /* 0x000000ffff0c7224 */ /* 0x000fe200078e0020 */
[----:B------:R-:W-:Y:S01]  /*12ad0*/  MOV R8, 0x12b20 ;  /* 0x00012b2000087802 */ /* 0x000fe20000000f00 */
[----:B------:R-:W-:Y:S02]  /*12ae0*/  IMAD.MOV.U32 R13, RZ, RZ, R33 ;  /* 0x000000ffff0d7224 */ /* 0x000fe400078e0021 */
[----:B------:R-:W-:Y:S02]  /*12af0*/  IMAD.MOV.U32 R66, RZ, RZ, -0x28a00000 ;  /* 0xd7600000ff427424 */ /* 0x000fe400078e00ff */
[----:B------:R-:W-:-:S07]  /*12b00*/  IMAD.MOV.U32 R11, RZ, RZ, 0x41effff4 ;  /* 0x41effff4ff0b7424 */ /* 0x000fce00078e00ff */
[----:B-12---:R-:W-:Y:S05]  /*12b10*/  CALL.REL.NOINC `($__internal_1_$__cuda_sm20_div_rn_f64_full) ;  /* 0x0000031800607944 */ /* 0x006fea0003c00000 */
.L_x_286:
[----:B------:R-:W-:Y:S05]  /*12b20*/  BSYNC.RECONVERGENT B4 ;  /* 0x0000000000047941 */ /* 0x000fea0003800200 */
.L_x_285:
[----:B------:R-:W0:Y:S01]  /*12b30*/  MUFU.RCP64H R11, 4.29494272000000000000e+09 ;  /* 0x41effff4000b7908 */ /* 0x000e220000001800 */
        /* <DEDUP_REMOVED lines=30> */
[----:B-12---:R-:W-:Y:S05]  /*12d20*/  CALL.REL.NOINC `($__internal_1_$__cuda_sm20_div_rn_f64_full) ;  /* 0x0000031400dc7944 */ /* 0x006fea0003c00000 */
.L_x_288:
[----:B------:R-:W-:Y:S05]  /*12d30*/  BSYNC.RECONVERGENT B4 ;  /* 0x0000000000047941 */ /* 0x000fea0003800200 */
.L_x_287:
[----:B------:R-:W0:Y:S01]  /*12d40*/  MUFU.RCP64H R13, 4.29494272000000000000e+09 ;  /* 0x41effff4000d7908 */ /* 0x000e220000001800 */
[----:B------:R-:W-:Y:S01]  /*12d50*/  IMAD.MOV.U32 R8, RZ, RZ, -0x28a00000 ;  /* 0xd7600000ff087424 */ /* 0x000fe200078e00ff */
[----:B------:R-:W-:Y:S01]  /*12d60*/  UMOV UR4, 0xd7600000 ;  /* 0xd760000000047882 */ /* 0x000fe20000000000 */
[----:B------:R-:W-:Y:S01]  /*12d70*/  IMAD.MOV.U32 R9, RZ, RZ, 0x41effff4 ;  /* 0x41effff4ff097424 */ /* 0x000fe200078e00ff */
[----:B------:R-:W-:Y:S01]  /*12d80*/  UMOV UR5, 0x41effff4 ;  /* 0x41effff400057882 */ /* 0x000fe20000000000 */
[----:B------:R-:W-:Y:S01]  /*12d90*/  IMAD.MOV.U32 R12, RZ, RZ, 0x1 ;  /* 0x00000001ff0c7424 */ /* 0x000fe200078e00ff */
[----:B------:R-:W-:Y:S02]  /*12da0*/  BSSY.RECONVERGENT B4, `(.L_x_289) ;  /* 0x000001a000047945 */ /* 0x000fe40003800200 */
[----:B------:R-:W3:Y:S03]  /*12db0*/  FRND.F64.FLOOR R74, R74 ;  /* 0x0000004a004a7313 */ /* 0x000ee60000305800 */
[----:B0-----:R-:W-:-:S02]  /*12dc0*/  DFMA R10, R12, -R8, 1 ;  /* 0x3ff000000c0a742b */ /* 0x001fc40000000808 */
[----:B---3--:R-:W-:-:S06]  /*12dd0*/  DFMA R30, R74, -R8, R30 ;  /* 0x800000084a1e722b */ /* 0x008fcc000000001e */
        /* <DEDUP_REMOVED lines=20> */
[----:B------:R-:W-:-:S07]  /*12f20*/  IMAD.MOV.U32 R11, RZ, RZ, 0x41effff4 ;  /* 0x41effff4ff0b7424 */ /* 0x000fce00078e00ff */
[----:B-12---:R-:W-:Y:S05]  /*12f30*/  CALL.REL.NOINC `($__internal_1_$__cuda_sm20_div_rn_f64_full) ;  /* 0x0000031400587944 */ /* 0x006fea0003c00000 */
.L_x_290:
[----:B------:R-:W-:Y:S05]  /*12f40*/  BSYNC.RECONVERGENT B4 ;  /* 0x0000000000047941 */ /* 0x000fea0003800200 */
.L_x_289:
[----:B------:R-:W0:Y:S01]  /*12f50*/  MUFU.RCP64H R11, 4.29494272000000000000e+09 ;  /* 0x41effff4000b7908 */ /* 0x000e220000001800 */
[----:B------:R-:W-:Y:S01]  /*12f60*/  IMAD.MOV.U32 R8, RZ, RZ, -0x28a00000 ;  /* 0xd7600000ff087424 */ /* 0x000fe200078e00ff */
[----:B------:R-:W-:Y:S01]  /*12f70*/  UMOV UR4, 0xd7600000 ;  /* 0xd760000000047882 */ /* 0x000fe20000000000 */
[----:B------:R-:W-:Y:S01]  /*12f80*/  IMAD.MOV.U32 R9, RZ, RZ, 0x41effff4 ;  /* 0x41effff4ff097424 */ /* 0x000fe200078e00ff */
[----:B------:R-:W-:Y:S01]  /*12f90*/  UMOV UR5, 0x41effff4 ;  /* 0x41effff400057882 */ /* 0x000fe20000000000 */
[----:B------:R-:W-:Y:S01]  /*12fa0*/  IMAD.MOV.U32 R10, RZ, RZ, 0x1 ;  /* 0x00000001ff0a7424 */ /* 0x000fe200078e00ff */
[----:B------:R-:W-:Y:S02]  /*12fb0*/  BSSY.RECONVERGENT B4, `(.L_x_291) ;  /* 0x000001f000047945 */ /* 0x000fe40003800200 */
[----:B------:R-:W3:Y:S08]  /*12fc0*/  I2F.F64.U32 R54, R20 ;  /* 0x0000001400367312 */ /* 0x000ef00000201800 */
[----:B------:R-:W4:Y:S01]  /*12fd0*/  FRND.F64.FLOOR R74, R74 ;  /* 0x0000004a004a7313 */ /* 0x000f220000305800 */
[----:B0-----:R-:W-:-:S02]  /*12fe0*/  DFMA R12, R10, -R8, 1 ;  /* 0x3ff000000a0c742b */ /* 0x001fc40000000808 */
[----:B---3--:R-:W-:-:S06]  /*12ff0*/  DMUL R32, R24, R54 ;  /* 0x0000003618207228 */ /* 0x008fcc0000000000 */
[----:B------:R-:W-:Y:S02]  /*13000*/  DFMA R12, R12, R12, R12 ;  /* 0x0000000c0c0c722b */ /* 0x000fe4000000000c */
[----:B----4-:R-:W-:-:S06]  /*13010*/  DFMA R30, R74, -R8, R30 ;  /* 0x800000084a1e722b */ /* 0x010fcc000000001e */
        /* <DEDUP_REMOVED lines=11> */
[----:B------:R-:W-:Y:S02]  /*130d0*/  FFMA R7, RZ, 29.99997711181640625, R75 ;  /* 0x41effff4ff077823 */ /* 0x000fe4000000004b */
[C---:B------:R-:W-:Y:S02]  /*130e0*/  DADD R8, R10.reuse, UR4 ;  /* 0x000000040a087e29 */ /* 0x040fe40008000000 */
[----:B------:R-:W-:Y:S01]  /*130f0*/  DSETP.GEU.AND P0, PT, R10, RZ, PT ;  /* 0x000000ff0a00722a */ /* 0x000fe20003f0e000 */
[----:B------:R-:W-:-:S07]  /*13100*/  FSETP.GT.AND P1, PT, |R7|, 1.469367938527859385e-39, PT ;  /* 0x001000000700780b */ /* 0x000fce0003f24200 */
[----:B------:R-:W-:Y:S02]  /*13110*/  FSEL R30, R8, R10, !P0 ;  /* 0x0000000a081e7208 */ /* 0x000fe40004000000 */
[----:B------:R-:W-:-:S04]  /*13120*/  FSEL R31, R9, R11, !P0 ;  /* 0x0000000b091f7208 */ /* 0x000fc80004000000 */
[----:B------:R-:W-:Y:S05]  /*13130*/  @P1 BRA P2, `(.L_x_292) ;  /* 0x0000000000181947 */ /* 0x000fea0001000000 */
[----:B------:R-:W-:Y:S01]  /*13140*/  IMAD.MOV.U32 R12, RZ, RZ, R32 ;  /* 0x000000ffff0c7224 */ /* 0x000fe200078e0020 */
[----:B------:R-:W-:Y:S01]  /*13150*/  MOV R13, R33 ;  /* 0x00000021000d7202 */ /* 0x000fe20000000f00 */
[----:B------:R-:W-:Y:S01]  /*13160*/  IMAD.MOV.U32 R66, RZ, RZ, -0x28a00000 ;  /* 0xd7600000ff427424 */ /* 0x000fe200078e00ff */
[----:B------:R-:W-:Y:S01]  /*13170*/  MOV R8, 0x131a0 ;  /* 0x000131a000087802 */ /* 0x000fe20000000f00 */
[----:B------:R-:W-:-:S07]  /*13180*/  IMAD.MOV.U32 R11, RZ, RZ, 0x41effff4 ;  /* 0x41effff4ff0b7424 */ /* 0x000fce00078e00ff */
[----:B-12---:R-:W-:Y:S05]  /*13190*/  CALL.REL.NOINC `($__internal_1_$__cuda_sm20_div_rn_f64_full) ;  /* 0x0000031000c07944 */ /* 0x006fea0003c00000 */
.L_x_292:
[----:B------:R-:W-:Y:S05]  /*131a0*/  BSYNC.RECONVERGENT B4 ;  /* 0x0000000000047941 */ /* 0x000fea0003800200 */
.L_x_291:
[----:B------:R-:W0:Y:S01]  /*131b0*/  MUFU.RCP64H R11, 4.29494272000000000000e+09 ;  /* 0x41effff4000b7908 */ /* 0x000e220000001800 */
        /* <DEDUP_REMOVED lines=30> */
[----:B-12---:R-:W-:Y:S05]  /*133a0*/  CALL.REL.NOINC `($__internal_1_$__cuda_sm20_div_rn_f64_full) ;  /* 0x00000310003c7944 */ /* 0x006fea0003c00000 */
.L_x_294:
[----:B------:R-:W-:Y:S05]  /*133b0*/  BSYNC.RECONVERGENT B4 ;  /* 0x0000000000047941 */ /* 0x000fea0003800200 */
.L_x_293:
[----:B------:R-:W0:Y:S01]  /*133c0*/  MUFU.RCP64H R13, 4.29494272000000000000e+09 ;  /* 0x41effff4000d7908 */ /* 0x000e220000001800 */
[----:B------:R-:W-:Y:S01]  /*133d0*/  IMAD.MOV.U32 R8, RZ, RZ, -0x28a00000 ;  /* 0xd7600000ff087424 */ /* 0x000fe200078e00ff */
[----:B------:R-:W-:Y:S01]  /*133e0*/  MOV R12, 0x1 ;  /* 0x00000001000c7802 */ /* 0x000fe20000000f00 */
[----:B------:R-:W-:Y:S01]  /*133f0*/  IMAD.MOV.U32 R9, RZ, RZ, 0x41effff4 ;  /* 0x41effff4ff097424 */ /* 0x000fe200078e00ff */
[----:B------:R-:W-:Y:S01]  /*13400*/  UMOV UR4, 0xd7600000 ;  /* 0xd760000000047882 */ /* 0x000fe20000000000 */
[----:B------:R-:W-:Y:S01]  /*13410*/  UMOV UR5, 0x41effff4 ;  /* 0x41effff400057882 */ /* 0x000fe20000000000 */
[----:B------:R-:W-:Y:S02]  /*13420*/  BSSY.RECONVERGENT B4, `(.L_x_295) ;  /* 0x000001a000047945 */ /* 0x000fe40003800200 */
[----:B------:R-:W3:Y:S01]  /*13430*/  FRND.F64.FLOOR R74, R74 ;  /* 0x0000004a004a7313 */ /* 0x000ee20000305800 */
[-C--:B0-----:R-:W-:Y:S02]  /*13440*/  DFMA R10, R12, -R8.reuse, 1 ;  /* 0x3ff000000c0a742b */ /* 0x081fe40000000808 */
        /* <DEDUP_REMOVED lines=23> */
.L_x_296:
[----:B------:R-:W-:Y:S05]  /*135c0*/  BSYNC.RECONVERGENT B4 ;  /* 0x0000000000047941 */ /* 0x000fea0003800200 */
.L_x_295:
[----:B------:R-:W0:Y:S01]  /*135d0*/  MUFU.RCP64H R11, 4.29494272000000000000e+09 ;  /* 0x41effff4000b7908 */ /* 0x000e220000001800 */
[----:B------:R-:W-:Y:S01]  /*135e0*/  IMAD.MOV.U32 R8, RZ, RZ, -0x28a00000 ;  /* 0xd7600000ff087424 */ /* 0x000fe200078e00ff */
[----:B------:R-:W-:Y:S01]  /*135f0*/  MOV R9, 0x41effff4 ;  /* 0x41effff400097802 */ /* 0x000fe20000000f00 */
[----:B------:R-:W-:Y:S01]  /*13600*/  IMAD.MOV.U32 R10, RZ, RZ, 0x1 ;  /* 0x00000001ff0a7424 */ /* 0x000fe200078e00ff */
[----:B------:R-:W-:Y:S01]  /*13610*/  UMOV UR4, 0xd7600000 ;  /* 0xd760000000047882 */ /* 0x000fe20000000000 */
[----:B------:R-:W-:Y:S01]  /*13620*/  UMOV UR5, 0x41effff4 ;  /* 0x41effff400057882 */ /* 0x000fe20000000000 */
        /* <DEDUP_REMOVED lines=20> */
[----:B------:R-:W-:Y:S02]  /*13770*/  FFMA R7, RZ, 29.99997711181640625, R75 ;  /* 0x41effff4ff077823 */ /* 0x000fe4000000004b */
        /* <DEDUP_REMOVED lines=10> */
[----:B-12---:R-:W-:Y:S05]  /*13820*/  CALL.REL.NOINC `($__internal_1_$__cuda_sm20_div_rn_f64_full) ;  /* 0x0000030c001c7944 */ /* 0x006fea0003c00000 */
.L_x_298:
[----:B------:R-:W-:Y:S05]  /*13830*/  BSYNC.RECONVERGENT B4 ;  /* 0x0000000000047941 */ /* 0x000fea0003800200 */
.L_x_297:
        /* <DEDUP_REMOVED lines=32> */
.L_x_300:
[----:B------:R-:W-:Y:S05]  /*13a40*/  BSYNC.RECONVERGENT B4 ;  /* 0x0000000000047941 */ /* 0x000fea0003800200 */
.L_x_299:
        /* <DEDUP_REMOVED lines=32> */
.L_x_302:
[----:B------:R-:W-:Y:S05]  /*13c50*/  BSYNC.RECONVERGENT B4 ;  /* 0x0000000000047941 */ /* 0x000fea0003800200 */
.L_x_301:
[----:B------:R-:W0:Y:S01]  /*13c60*/  FRND.F64.FLOOR R74, R74 ;  /* 0x0000004a004a7313 */ /* 0x000e220000305800 */
[----:B------:R-:W-:Y:S01]  /*13c70*/  IMAD.MOV.U32 R8, RZ, RZ, -0x28a00000 ;  /* 0xd7600000ff087424 */ /* 0x000fe200078e00ff */
[----:B------:R-:W-:Y:S01]  /*13c80*/  UMOV UR4, 0xd7600000 ;  /* 0xd760000000047882 */ /* 0x000fe20000000000 */
[----:B------:R-:W-:Y:S01]  /*13c90*/  IMAD.MOV.U32 R9, RZ, RZ, 0x41effff4 ;  /* 0x41effff4ff097424 */ /* 0x000fe200078e00ff */
[----:B------:R-:W-:Y:S01]  /*13ca0*/  UMOV UR5, 0x41effff4 ;  /* 0x41effff400057882 */ /* 0x000fe20000000000 */
[----:B------:R-:W-:Y:S01]  /*13cb0*/  IMAD.MOV.U32 R20, RZ, RZ, 0x1 ;  /* 0x00000001ff147424 */ /* 0x000fe200078e00ff */
[----:B------:R-:W-:Y:S02]  /*13cc0*/  BSSY.RECONVERGENT B4, `(.L_x_303) ;  /* 0x000001e000047945 */ /* 0x000fe40003800200 */
[----:B------:R-:W3:Y:S01]  /*13cd0*/  MUFU.RCP64H R21, 4.29494272000000000000e+09 ;  /* 0x41effff400157908 */ /* 0x000ee20000001800 */
[----:B0-----:R-:W-:-:S08]  /*13ce0*/  DFMA R32, R74, -R8, R32 ;  /* 0x800000084a20722b */ /* 0x001fd00000000020 */
[----:B------:R-:W-:Y:S02]  /*13cf0*/  DADD R10, R32, UR4 ;  /* 0x00000004200a7e29 */ /* 0x000fe40008000000 */
[----:B---3--:R-:W-:Y:S02]  /*13d00*/  DFMA R12, R20, -R8, 1 ;  /* 0x3ff00000140c742b */ /* 0x008fe40000000808 */
        /* <DEDUP_REMOVED lines=24> */
[----:B-12---:R-:W-:Y:S05]  /*13e90*/  CALL.REL.NOINC `($__internal_1_$__cuda_sm20_div_rn_f64_full) ;  /* 0x0000030400807944 */ /* 0x006fea0003c00000 */
.L_x_304:
[----:B------:R-:W-:Y:S05]  /*13ea0*/  BSYNC.RECONVERGENT B4 ;  /* 0x0000000000047941 */ /* 0x000fea0003800200 */
.L_x_303:
[----:B------:R-:W0:Y:S01]  /*13eb0*/  MUFU.RCP64H R11, 4.29494272000000000000e+09 ;  /* 0x41effff4000b7908 */ /* 0x000e220000001800 */
[----:B------:R-:W-:Y:S01]  /*13ec0*/  IMAD.MOV.U32 R8, RZ, RZ, -0x28a00000 ;  /* 0xd7600000ff087424 */ /* 0x000fe200078e00ff */
[----:B------:R-:W-:Y:S01]  /*13ed0*/  UMOV UR4, 0xd7600000 ;  /* 0xd760000000047882 */ /* 0x000fe20000000000 */
[----:B------:R-:W-:Y:S01]  /*13ee0*/  IMAD.MOV.U32 R9, RZ, RZ, 0x41effff4 ;  /* 0x41effff4ff097424 */ /* 0x000fe200078e00ff */
[----:B------:R-:W-:Y:S01]  /*13ef0*/  UMOV UR5, 0x41effff4 ;  /* 0x41effff400057882 */ /* 0x000fe20000000000 */
[----:B------:R-:W-:Y:S01]  /*13f00*/  IMAD.MOV.U32 R10, RZ, RZ, 0x1 ;  /* 0x00000001ff0a7424 */ /* 0x000fe200078e00ff */
[----:B------:R-:W-:Y:S02]  /*13f10*/  BSSY.RECONVERGENT B4, `(.L_x_305) ;  /* 0x000001b000047945 */ /* 0x000fe40003800200 */
[----:B------:R-:W3:Y:S03]  /*13f20*/  I2F.F64.U32 R50, R40 ;  /* 0x0000002800327312 */ /* 0x000ee60000201800 */
[----:B0-----:R-:W-:-:S02]  /*13f30*/  DFMA R12, R10, -R8, 1 ;  /* 0x3ff000000a0c742b */ /* 0x001fc40000000808 */
[----:B---3--:R-:W-:-:S06]  /*13f40*/  DMUL R30, R28, R50 ;  /* 0x000000321c1e7228 */ /* 0x008fcc0000000000 */
        /* <DEDUP_REMOVED lines=23> */
.L_x_306:
[----:B------:R-:W-:Y:S05]  /*140c0*/  BSYNC.RECONVERGENT B4 ;  /* 0x0000000000047941 */ /* 0x000fea0003800200 */
.L_x_305:
[----:B------:R-:W0:Y:S01]  /*140d0*/  MUFU.RCP64H R11, 4.29494272000000000000e+09 ;  /* 0x41effff4000b7908 */ /* 0x000e220000001800 */
        /* <DEDUP_REMOVED lines=31> */
.L_x_308:
[----:B------:R-:W-:Y:S05]  /*142d0*/  BSYNC.RECONVERGENT B4 ;  /* 0x0000000000047941 */ /* 0x000fea0003800200 */
.L_x_307:
        /* <DEDUP_REMOVED lines=32> */
.L_x_310:
[----:B------:R-:W-:Y:S05]  /*144e0*/  BSYNC.RECONVERGENT B4 ;  /* 0x0000000000047941 */ /* 0x000fea0003800200 */
.L_x_309:
[----:B------:R-:W0:Y:S01]  /*144f0*/  MUFU.RCP64H R11, 4.29494272000000000000e+09 ;  /* 0x41effff4000b7908 */ /* 0x000e220000001800 */
[----:B------:R-:W-:Y:S01]  /*14500*/  MOV R8, 0xd7600000 ;  /* 0xd760000000087802 */ /* 0x000fe20000000f00 */
[----:B------:R-:W-:Y:S01]  /*14510*/  IMAD.MOV.U32 R9, RZ, RZ, 0x41effff4 ;  /* 0x41effff4ff097424 */ /* 0x000fe200078e00ff */
[----:B------:R-:W-:Y:S01]  /*14520*/  UMOV UR4, 0xd7600000 ;  /* 0xd760000000047882 */ /* 0x000fe20000000000 */
[----:B------:R-:W-:Y:S01]  /*14530*/  IMAD.MOV.U32 R10, RZ, RZ, 0x1 ;  /* 0x00000001ff0a7424 */ /* 0x000fe200078e00ff */
        /* <DEDUP_REMOVED lines=30> */
[----:B------:R-:W-:-:S07]  /*14720*/  IMAD.MOV.U32 R66, RZ, RZ, -0x28a00000 ;  /* 0xd7600000ff427424 */ /* 0x000fce00078e00ff */
[----:B-12---:R-:W-:Y:S05]  /*14730*/  CALL.REL.NOINC `($__internal_1_$__cuda_sm20_div_rn_f64_full) ;  /* 0x000002fc00587944 */ /* 0x006fea0003c00000 */
.L_x_312:
[----:B------:R-:W-:Y:S05]  /*14740*/  BSYNC.RECONVERGENT B4 ;  /* 0x0000000000047941 */ /* 0x000fea0003800200 */
.L_x_311:
        /* <DEDUP_REMOVED lines=32> */
.L_x_314:
[----:B------:R-:W-:Y:S05]  /*14950*/  BSYNC.RECONVERGENT B4 ;  /* 0x0000000000047941 */ /* 0x000fea0003800200 */
.L_x_313:
        /* <DEDUP_REMOVED lines=32> */
.L_x_316:
[----:B------:R-:W-:Y:S05]  /*14b60*/  BSYNC.RECONVERGENT B4 ;  /* 0x0000000000047941 */ /* 0x000fea0003800200 */
.L_x_315:
        /* <DEDUP_REMOVED lines=32> */
[----:B------:R-:W-:Y:S01]  /*14d70*/  MOV R12, R32 ;  /* 0x00000020000c7202 */ /* 0x000fe20000000f00 */
[----:B------:R-:W-:Y:S01]  /*14d80*/  IMAD.MOV.U32 R13, RZ, RZ, R33 ;  /* 0x000000ffff0d7224 */ /* 0x000fe200078e0021 */
[----:B------:R-:W-:Y:S01]  /*14d90*/  MOV R8, 0x14dd0 ;  /* 0x00014dd000087802 */ /* 0x000fe20000000f00 */
[----:B------:R-:W-:Y:S02]  /*14da0*/  IMAD.MOV.U32 R66, RZ, RZ, -0x28a00000 ;  /* 0xd7600000ff427424 */ /* 0x000fe400078e00ff */
[----:B------:R-:W-:-:S07]  /*14db0*/  IMAD.MOV.U32 R11, RZ, RZ, 0x41effff4 ;  /* 0x41effff4ff0b7424 */ /* 0x000fce00078e00ff */
[----:B-12---:R-:W-:Y:S05]  /*14dc0*/  CALL.REL.NOINC `($__internal_1_$__cuda_sm20_div_rn_f64_full) ;  /* 0x000002f400b47944 */ /* 0x006fea0003c00000 */
.L_x_318:
[----:B------:R-:W-:Y:S05]  /*14dd0*/  BSYNC.RECONVERGENT B4 ;  /* 0x0000000000047941 */ /* 0x000fea0003800200 */
.L_x_317:
        /* <DEDUP_REMOVED lines=32> */
.L_x_320:
[----:B------:R-:W-:Y:S05]  /*14fe0*/  BSYNC.RECONVERGENT B4 ;  /* 0x0000000000047941 */ /* 0x000fea0003800200 */
.L_x_319:
        /* <DEDUP_REMOVED lines=32> */
.L_x_322:
[----:B------:R-:W-:Y:S05]  /*151f0*/  BSYNC.RECONVERGENT B4 ;  /* 0x0000000000047941 */ /* 0x000fea0003800200 */
.L_x_321:
[----:B------:R-:W0:Y:S01]  /*15200*/  FRND.F64.FLOOR R74, R74 ;  /* 0x0000004a004a7313 */ /* 0x000e220000305800 */
[----:B------:R-:W-:Y:S01]  /*15210*/  MOV R8, 0xd7600000 ;  /* 0xd760000000087802 */ /* 0x000fe20000000f00 */
[----:B------:R-:W-:Y:S01]  /*15220*/  IMAD.MOV.U32 R9, RZ, RZ, 0x41effff4 ;  /* 0x41effff4ff097424 */ /* 0x000fe200078e00ff */
[----:B------:R-:W-:Y:S01]  /*15230*/  UMOV UR4, 0xd7600000 ;  /* 0xd760000000047882 */ /* 0x000fe20000000000 */
[----:B------:R-:W-:Y:S01]  /*15240*/  IMAD.MOV.U32 R20, RZ, RZ, 0x1 ;  /* 0x00000001ff147424 */ /* 0x000fe200078e00ff */
[----:B------:R-:W-:Y:S01]  /*15250*/  UMOV UR5, 0x41effff4 ;  /* 0x41effff400057882 */ /* 0x000fe20000000000 */
        /* <DEDUP_REMOVED lines=30> */
.L_x_324:
[----:B------:R-:W-:Y:S05]  /*15440*/  BSYNC.RECONVERGENT B4 ;  /* 0x0000000000047941 */ /* 0x000fea0003800200 */
.L_x_323:
        /* <DEDUP_REMOVED lines=33> */
.L_x_326:
[----:B------:R-:W-:Y:S05]  /*15660*/  BSYNC.RECONVERGENT B4 ;  /* 0x0000000000047941 */ /* 0x000fea0003800200 */
.L_x_325:
        /* <DEDUP_REMOVED lines=32> */
.L_x_328:
[----:B------:R-:W-:Y:S05]  /*15870*/  BSYNC.RECONVERGENT B4 ;  /* 0x0000000000047941 */ /* 0x000fea0003800200 */
.L_x_327:
        /* <DEDUP_REMOVED lines=32> */
.L_x_330:
[----:B------:R-:W-:Y:S05]  /*15a80*/  BSYNC.RECONVERGENT B4 ;  /* 0x0000000000047941 */ /* 0x000fea0003800200 */
.L_x_329:
        /* <DEDUP_REMOVED lines=36> */
[----:B-12---:R-:W-:Y:S05]  /*15cd0*/  CALL.REL.NOINC `($__internal_1_$__cuda_sm20_div_rn_f64_full) ;  /* 0x000002e400f07944 */ /* 0x006fea0003c00000 */
.L_x_332:
[----:B------:R-:W-:Y:S05]  /*15ce0*/  BSYNC.RECONVERGENT B4 ;  /* 0x0000000000047941 */ /* 0x000fea0003800200 */
.L_x_331:
        /* <DEDUP_REMOVED lines=32> */
.L_x_334:
[----:B------:R-:W-:Y:S05]  /*15ef0*/  BSYNC.RECONVERGENT B4 ;  /* 0x0000000000047941 */ /* 0x000fea0003800200 */
.L_x_333:
[----:B------:R-:W0:Y:S01]  /*15f00*/  MUFU.RCP64H R13, 4.29494272000000000000e+09 ;  /* 0x41effff4000d7908 */ /* 0x000e220000001800 */
[----:B------:R-:W-:Y:S01]  /*15f10*/  MOV R8, 0xd7600000 ;  /* 0xd760000000087802 */ /* 0x000fe20000000f00 */
[----:B------:R-:W-:Y:S01]  /*15f20*/  IMAD.MOV.U32 R9, RZ, RZ, 0x41effff4 ;  /* 0x41effff4ff097424 */ /* 0x000fe200078e00ff */
[----:B------:R-:W-:Y:S01]  /*15f30*/  UMOV UR4, 0xd7600000 ;  /* 0xd760000000047882 */ /* 0x000fe20000000000 */
[----:B------:R-:W-:Y:S01]  /*15f40*/  IMAD.MOV.U32 R12, RZ, RZ, 0x1 ;  /* 0x00000001ff0c7424 */ /* 0x000fe200078e00ff */
[----:B------:R-:W-:Y:S01]  /*15f50*/  UMOV UR5, 0x41effff4 ;  /* 0x41effff400057882 */ /* 0x000fe20000000000 */
[----:B------:R-:W-:Y:S02]  /*15f60*/  BSSY.RECONVERGENT B4, `(.L_x_335) ;  /* 0x000001a000047945 */ /* 0x000fe40003800200 */
[----:B------:R-:W3:Y:S02]  /*15f70*/  FRND.F64.FLOOR R74, R74 ;  /* 0x0000004a004a7313 */ /* 0x000ee40000305800 */
        /* <DEDUP_REMOVED lines=24> */
.L_x_336:
[----:B------:R-:W-:Y:S05]  /*16100*/  BSYNC.RECONVERGENT B4 ;  /* 0x0000000000047941 */ /* 0x000fea0003800200 */
.L_x_335:
        /* <DEDUP_REMOVED lines=36> */
[----:B------:R-:W-:-:S07]  /*16350*/  IMAD.MOV.U32 R11, RZ, RZ, 0x41effff4 ;  /* 0x41effff4ff0b7424 */ /* 0x000fce00078e00ff */
[----:B-12---:R-:W-:Y:S05]  /*16360*/  CALL.REL.NOINC `($__internal_1_$__cuda_sm20_div_rn_f64_full) ;  /* 0x000002e0004c7944 */ /* 0x006fea0003c00000 */
.L_x_338:
[----:B------:R-:W-:Y:S05]  /*16370*/  BSYNC.RECONVERGENT B4 ;  /* 0x0000000000047941 */ /* 0x000fea0003800200 */
.L_x_337:
        /* <DEDUP_REMOVED lines=32> */
.L_x_340:
[----:B------:R-:W-:Y:S05]  /*16580*/  BSYNC.RECONVERGENT B4 ;  /* 0x0000000000047941 */ /* 0x000fea0003800200 */
.L_x_339:
        /* <DEDUP_REMOVED lines=32> */
.L_x_342:
[----:B------:R-:W-:Y:S05]  /*16790*/  BSYNC.RECONVERGENT B4 ;  /* 0x0000000000047941 */ /* 0x000fea0003800200 */
.L_x_341:
[----:B------:R-:W0:Y:S01]  /*167a0*/  FRND.F64.FLOOR R74, R74 ;  /* 0x0000004a004a7313 */ /* 0x000e220000305800 */
[----:B------:R-:W-:Y:S02]  /*167b0*/  IMAD.MOV.U32 R12, RZ, RZ, -0x28a00000 ;  /* 0xd7600000ff0c7424 */ /* 0x000fe400078e00ff */
[----:B------:R-:W-:Y:S02]  /*167c0*/  HFMA2 R14, -RZ, RZ, 0, 5.9604644775390625e-08 ;  /* 0x00000001ff0e7431 */ /* 0x000fe400000001ff */
[----:B------:R-:W-:Y:S01]  /*167d0*/  IMAD.MOV.U32 R13, RZ, RZ, 0x41effff4 ;  /* 0x41effff4ff0d7424 */ /* 0x000fe200078e00ff */
[----:B------:R-:W-:Y:S01]  /*167e0*/  UMOV UR4, 0xd7600000 ;  /* 0xd760000000047882 */ /* 0x000fe20000000000 */
[----:B------:R-:W-:Y:S01]  /*167f0*/  UMOV UR5, 0x41effff4 ;  /* 0x41effff400057882 */ /* 0x000fe20000000000 */
[----:B------:R-:W-:Y:S01]  /*16800*/  BSSY.RECONVERGENT B4, `(.L_x_343) ;  /* 0x000001e000047945 */ /* 0x000fe20003800200 */
[----:B------:R-:W3:Y:S02]  /*16810*/  MUFU.RCP64H R15, 4.29494272000000000000e+09 ;  /* 0x41effff4000f7908 */ /* 0x000ee40000001800 */
        /* <DEDUP_REMOVED lines=28> */
.L_x_344:
[----:B------:R-:W-:Y:S05]  /*169e0*/  BSYNC.RECONVERGENT B4 ;  /* 0x0000000000047941 */ /* 0x000fea0003800200 */
.L_x_343:
        /* <DEDUP_REMOVED lines=17> */
[----:B------:R-:W-:Y:S01]  /*16b00*/  DSETP.GEU.AND P0, PT, R10, RZ, PT ;  /* 0x000000ff0a00722a */ /* 0x000fe20003f0e000 */
        /* <DEDUP_REMOVED lines=15> */
[----:B------:R-:W-:Y:S02]  /*16c00*/  DADD R8, R10, UR4 ;  /* 0x000000040a087e29 */ /* 0x000fe40008000000 */
[----:B---3--:R-:W-:-:S04]  /*16c10*/  DFMA R24, R30, -131072, R24 ;  /* 0xc10000001e18782b */ /* 0x008fc80000000018 */
[----:B------:R-:W-:-:S04]  /*16c20*/  DFMA R74, R20, R18, R12 ;  /* 0x00000012144a722b */ /* 0x000fc8000000000c */
[----:B------:R-:W-:Y:S02]  /*16c30*/  FSEL R22, R8, R10, !P0 ;  /* 0x0000000a08167208 */ /* 0x000fe40004000000 */
[----:B------:R-:W-:-:S04]  /*16c40*/  FSEL R23, R9, R11, !P0 ;  /* 0x0000000b09177208 */ /* 0x000fc80004000000 */
        /* <DEDUP_REMOVED lines=9> */
.L_x_346:
[----:B------:R-:W-:Y:S05]  /*16ce0*/  BSYNC.RECONVERGENT B4 ;  /* 0x0000000000047941 */ /* 0x000fea0003800200 */
.L_x_345:
        /* <DEDUP_REMOVED lines=32> */
.L_x_348:
[----:B------:R-:W-:Y:S05]  /*16ef0*/  BSYNC.RECONVERGENT B4 ;  /* 0x0000000000047941 */ /* 0x000fea0003800200 */
.L_x_347:
        /* <DEDUP_REMOVED lines=32> */
.L_x_350:
[----:B------:R-:W-:Y:S05]  /*17100*/  BSYNC.RECONVERGENT B4 ;  /* 0x0000000000047941 */ /* 0x000fea0003800200 */
.L_x_349:
[----:B------:R-:W0:Y:S01]  /*17110*/  MUFU.RCP64H R11, 4.29494272000000000000e+09 ;  /* 0x41effff4000b7908 */ /* 0x000e220000001800 */
[----:B------:R-:W-:Y:S01]  /*17120*/  IMAD.MOV.U32 R8, RZ, RZ, -0x28a00000 ;  /* 0xd7600000ff087424 */ /* 0x000fe200078e00ff */
[----:B------:R-:W-:Y:S01]  /*17130*/  DMUL R16, R54, R32 ;  /* 0x0000002036107228 */ /* 0x000fe20000000000 */
[----:B------:R-:W-:Y:S01]  /*17140*/  IMAD.MOV.U32 R9, RZ, RZ, 0x41effff4 ;  /* 0x41effff4ff097424 */ /* 0x000fe200078e00ff */
[----:B------:R-:W-:Y:S01]  /*17150*/  UMOV UR4, 0xd7600000 ;  /* 0xd760000000047882 */ /* 0x000fe20000000000 */
[----:B------:R-:W-:Y:S01]  /*17160*/  IMAD.MOV.U32 R10, RZ, RZ, 0x1 ;  /* 0x00000001ff0a7424 */ /* 0x000fe200078e00ff */
[----:B------:R-:W-:Y:S01]  /*17170*/  UMOV UR5, 0x41effff4 ;  /* 0x41effff400057882 */ /* 0x000fe20000000000 */
[----:B------:R-:W-:Y:S01]  /*17180*/  BSSY.RECONVERGENT B4, `(.L_x_351) ;  /* 0x000001d000047945 */ /* 0x000fe20003800200 */
[----:B------:R-:W3:Y:S04]  /*17190*/  FRND.F64.FLOOR R74, R74 ;  /* 0x0000004a004a7313 */ /* 0x000ee80000305800 */
[----:B------:R-:W-:Y:S01]  /*171a0*/  FSETP.GEU.AND P2, PT, |R17|, 6.5827683646048100446e-37, PT ;  /* 0x036000001100780b */ /* 0x000fe20003f4e200 */
[----:B0-----:R-:W-:-:S02]  /*171b0*/  DFMA R12, R10, -R8, 1 ;  /* 0x3ff000000a0c742b */ /* 0x001fc40000000808 */
[----:B---3--:R-:W-:-:S06]  /*171c0*/  DFMA R14, R74, -R8, R14 ;  /* 0x800000084a0e722b */ /* 0x008fcc000000000e */
        /* <DEDUP_REMOVED lines=24> */
.L_x_352:
[----:B------:R-:W-:Y:S05]  /*17350*/  BSYNC.RECONVERGENT B4 ;  /* 0x0000000000047941 */ /* 0x000fea0003800200 */
.L_x_351:
        /* <DEDUP_REMOVED lines=32> */
.L_x_354:
[----:B------:R-:W-:Y:S05]  /*17560*/  BSYNC.RECONVERGENT B4 ;  /* 0x0000000000047941 */ /* 0x000fea0003800200 */
.L_x_353:
        /* <DEDUP_REMOVED lines=32> */
.L_x_356:
[----:B------:R-:W-:Y:S05]  /*17770*/  BSYNC.RECONVERGENT B4 ;  /* 0x0000000000047941 */ /* 0x000fea0003800200 */
.L_x_355:
[----:B------:R-:W0:Y:S01]  /*17780*/  MUFU.RCP64H R9, 4.29494272000000000000e+09 ;  /* 0x41effff400097908 */ /* 0x000e220000001800 */
[----:B------:R-:W-:Y:S01]  /*17790*/  IMAD.MOV.U32 R10, RZ, RZ, -0x28a00000 ;  /* 0xd7600000ff0a7424 */ /* 0x000fe200078e00ff */
[----:B------:R-:W-:Y:S01]  /*177a0*/  MOV R11, 0x41effff4 ;  /* 0x41effff4000b7802 */ /* 0x000fe20000000f00 */
[----:B------:R-:W-:Y:S01]  /*177b0*/  IMAD.MOV.U32 R8, RZ, RZ, 0x1 ;  /* 0x00000001ff087424 */ /* 0x000fe200078e00ff */
[----:B------:R-:W-:Y:S01]  /*177c0*/  DMUL R16, R52, R30 ;  /* 0x0000001e34107228 */ /* 0x000fe20000000000 */
[----:B------:R-:W-:Y:S01]  /*177d0*/  UMOV UR4, 0xd7600000 ;  /* 0xd760000000047882 */ /* 0x000fe20000000000 */
[----:B------:R-:W-:Y:S01]  /*177e0*/  UMOV UR5, 0x41effff4 ;  /* 0x41effff400057882 */ /* 0x000fe20000000000 */
[----:B------:R-:W-:Y:S01]  /*177f0*/  BSSY.RECONVERGENT B4, `(.L_x_357) ;  /* 0x000001e000047945 */ /* 0x000fe20003800200 */
[----:B------:R-:W3:Y:S06]  /*17800*/  FRND.F64.FLOOR R74, R74 ;  /* 0x0000004a004a7313 */ /* 0x000eec0000305800 */
[----:B------:R-:W-:Y:S01]  /*17810*/  FSETP.GEU.AND P1, PT, |R17|, 6.5827683646048100446e-37, PT ;  /* 0x036000001100780b */ /* 0x000fe20003f2e200 */
[----:B0-----:R-:W-:-:S02]  /*17820*/  DFMA R12, R8, -R10, 1 ;  /* 0x3ff00000080c742b */ /* 0x001fc4000000080a */
[----:B---3--:R-:W-:-:S06]  /*17830*/  DFMA R14, R74, -R10, R14 ;  /* 0x8000000a4a0e722b */ /* 0x008fcc000000000e */
        /* <DEDUP_REMOVED lines=25> */
.L_x_358:
[----:B------:R-:W-:Y:S05]  /*179d0*/  BSYNC.RECONVERGENT B4 ;  /* 0x0000000000047941 */ /* 0x000fea0003800200 */
.L_x_357:
        /* <DEDUP_REMOVED lines=32> */
.L_x_360:
[----:B------:R-:W-:Y:S05]  /*17be0*/  BSYNC.RECONVERGENT B4 ;  /* 0x0000000000047941 */ /* 0x000fea0003800200 */
.L_x_359:
        /* <DEDUP_REMOVED lines=32> */
.L_x_362:
[----:B------:R-:W-:Y:S05]  /*17df0*/  BSYNC.RECONVERGENT B4 ;  /* 0x0000000000047941 */ /* 0x000fea0003800200 */
.L_x_361:
        /* <DEDUP_REMOVED lines=36> */
.L_x_364:
[----:B------:R-:W-:Y:S05]  /*18040*/  BSYNC.RECONVERGENT B4 ;  /* 0x0000000000047941 */ /* 0x000fea0003800200 */
.L_x_363:
        /* <DEDUP_REMOVED lines=32> */
.L_x_366:
[----:B------:R-:W-:Y:S05]  /*18250*/  BSYNC.RECONVERGENT B4 ;  /* 0x0000000000047941 */ /* 0x000fea0003800200 */
.L_x_365:
        /* <DEDUP_REMOVED lines=32> */
.L_x_368:
[----:B------:R-:W-:Y:S05]  /*18460*/  BSYNC.RECONVERGENT B4 ;  /* 0x0000000000047941 */ /* 0x000fea0003800200 */
.L_x_367:
        /* <DEDUP_REMOVED lines=32> */
.L_x_370:
[----:B------:R-:W-:Y:S05]  /*18670*/  BSYNC.RECONVERGENT B4 ;  /* 0x0000000000047941 */ /* 0x000fea0003800200 */
.L_x_369:
[----:B------:R-:W0:Y:S01]  /*18680*/  MUFU.RCP64H R11, 4.29494272000000000000e+09 ;  /* 0x41effff4000b7908 */ /* 0x000e220000001800 */
[----:B------:R-:W-:Y:S01]  /*18690*/  MOV R8, 0xd7600000 ;  /* 0xd760000000087802 */ /* 0x000fe20000000f00 */
[----:B------:R-:W-:Y:S01]  /*186a0*/  IMAD.MOV.U32 R9, RZ, RZ, 0x41effff4 ;  /* 0x41effff4ff097424 */ /* 0x000fe200078e00ff */
[----:B------:R-:W-:Y:S01]  /*186b0*/  DMUL R18, R46, R32 ;  /* 0x000000202e127228 */ /* 0x000fe20000000000 */
[----:B------:R-:W-:Y:S01]  /*186c0*/  IMAD.MOV.U32 R10, RZ, RZ, 0x1 ;  /* 0x00000001ff0a7424 */ /* 0x000fe200078e00ff */
[----:B------:R-:W-:Y:S01]  /*186d0*/  UMOV UR4, 0xd7600000 ;  /* 0xd760000000047882 */ /* 0x000fe20000000000 */
[----:B------:R-:W-:Y:S01]  /*186e0*/  UMOV UR5, 0x41effff4 ;  /* 0x41effff400057882 */ /* 0x000fe20000000000 */
[----:B------:R-:W-:Y:S01]  /*186f0*/  BSSY.RECONVERGENT B4, `(.L_x_371) ;  /* 0x000001d000047945 */ /* 0x000fe20003800200 */
[----:B------:R-:W3:Y:S05]  /*18700*/  FRND.F64.FLOOR R74, R74 ;  /* 0x0000004a004a7313 */ /* 0x000eea0000305800 */
        /* <DEDUP_REMOVED lines=27> */
.L_x_372:
[----:B------:R-:W-:Y:S05]  /*188c0*/  BSYNC.RECONVERGENT B4 ;  /* 0x0000000000047941 */ /* 0x000fea0003800200 */
.L_x_371:
        /* <DEDUP_REMOVED lines=32> */
.L_x_374:
[----:B------:R-:W-:Y:S05]  /*18ad0*/  BSYNC.RECONVERGENT B4 ;  /* 0x0000000000047941 */ /* 0x000fea0003800200 */
.L_x_373:
        /* <DEDUP_REMOVED lines=32> */
.L_x_376:
[----:B------:R-:W-:Y:S05]  /*18ce0*/  BSYNC.RECONVERGENT B4 ;  /* 0x0000000000047941 */ /* 0x000fea0003800200 */
.L_x_375:
        /* <DEDUP_REMOVED lines=37> */
.L_x_378:
[----:B------:R-:W-:Y:S05]  /*18f40*/  BSYNC.RECONVERGENT B4 ;  /* 0x0000000000047941 */ /* 0x000fea0003800200 */
.L_x_377:
        /* <DEDUP_REMOVED lines=32> */
.L_x_380:
[----:B------:R-:W-:Y:S05]  /*19150*/  BSYNC.RECONVERGENT B4 ;  /* 0x0000000000047941 */ /* 0x000fea0003800200 */
.L_x_379:
        /* <DEDUP_REMOVED lines=32> */
.L_x_382:
[----:B------:R-:W-:Y:S05]  /*19360*/  BSYNC.RECONVERGENT B4 ;  /* 0x0000000000047941 */ /* 0x000fea0003800200 */
.L_x_381:
        /* <DEDUP_REMOVED lines=36> */
.L_x_384:
[----:B------:R-:W-:Y:S05]  /*195b0*/  BSYNC.RECONVERGENT B4 ;  /* 0x0000000000047941 */ /* 0x000fea0003800200 */
.L_x_383:
        /* <DEDUP_REMOVED lines=32> */
.L_x_386:
[----:B------:R-:W-:Y:S05]  /*197c0*/  BSYNC.RECONVERGENT B4 ;  /* 0x0000000000047941 */ /* 0x000fea0003800200 */
.L_x_385:
        /* <DEDUP_REMOVED lines=32> */
.L_x_388:
[----:B------:R-:W-:Y:S05]  /*199d0*/  BSYNC.RECONVERGENT B4 ;  /* 0x0000000000047941 */ /* 0x000fea0003800200 */
.L_x_387:
        /* <DEDUP_REMOVED lines=32> */
.L_x_390:
[----:B------:R-:W-:Y:S05]  /*19be0*/  BSYNC.RECONVERGENT B4 ;  /* 0x0000000000047941 */ /* 0x000fea0003800200 */
.L_x_389:
        /* <DEDUP_REMOVED lines=36> */
.L_x_392:
[----:B------:R-:W-:Y:S05]  /*19e30*/  BSYNC.RECONVERGENT B4 ;  /* 0x0000000000047941 */ /* 0x000fea0003800200 */
.L_x_391:
        /* <DEDUP_REMOVED lines=32> */
.L_x_394:
[----:B------:R-:W-:Y:S05]  /*1a040*/  BSYNC.RECONVERGENT B4 ;  /* 0x0000000000047941 */ /* 0x000fea0003800200 */
.L_x_393:
        /* <DEDUP_REMOVED lines=32> */
.L_x_396:
[----:B------:R-:W-:Y:S05]  /*1a250*/  BSYNC.RECONVERGENT B4 ;  /* 0x0000000000047941 */ /* 0x000fea0003800200 */
.L_x_395:
        /* <DEDUP_REMOVED lines=37> */
.L_x_398:
[----:B------:R-:W-:Y:S05]  /*1a4b0*/  BSYNC.RECONVERGENT B4 ;  /* 0x0000000000047941 */ /* 0x000fea0003800200 */
.L_x_397:
        /* <DEDUP_REMOVED lines=32> */
.L_x_400:
[----:B------:R-:W-:Y:S05]  /*1a6c0*/  BSYNC.RECONVERGENT B4 ;  /* 0x0000000000047941 */ /* 0x000fea0003800200 */
.L_x_399:
        /* <DEDUP_REMOVED lines=32> */
.L_x_402:
[----:B------:R-:W-:Y:S05]  /*1a8d0*/  BSYNC.RECONVERGENT B4 ;  /* 0x0000000000047941 */ /* 0x000fea0003800200 */
.L_x_401:
        /* <DEDUP_REMOVED lines=36> */
.L_x_404:
[----:B------:R-:W-:Y:S05]  /*1ab20*/  BSYNC.RECONVERGENT B4 ;  /* 0x0000000000047941 */ /* 0x000fea0003800200 */
.L_x_403:
        /* <DEDUP_REMOVED lines=47> */
.L_x_406:
[----:B------:R-:W-:Y:S05]  /*1ae20*/  BSYNC.RECONVERGENT B4 ;  /* 0x0000000000047941 */ /* 0x000fea0003800200 */
.L_x_405:
        /* <DEDUP_REMOVED lines=32> */
.L_x_408:
[----:B------:R-:W-:Y:S05]  /*1b030*/  BSYNC.RECONVERGENT B4 ;  /* 0x0000000000047941 */ /* 0x000fea0003800200 */
.L_x_407:
        /* <DEDUP_REMOVED lines=32> */
.L_x_410:
[----:B------:R-:W-:Y:S05]  /*1b240*/  BSYNC.RECONVERGENT B4 ;  /* 0x0000000000047941 */ /* 0x000fea0003800200 */
.L_x_409:
        /* <DEDUP_REMOVED lines=36> */
.L_x_412:
[----:B------:R-:W-:Y:S05]  /*1b490*/  BSYNC.RECONVERGENT B4 ;  /* 0x0000000000047941 */ /* 0x000fea0003800200 */
.L_x_411:
        /* <DEDUP_REMOVED lines=32> */
.L_x_414:
[----:B------:R-:W-:Y:S05]  /*1b6a0*/  BSYNC.RECONVERGENT B4 ;  /* 0x0000000000047941 */ /* 0x000fea0003800200 */
.L_x_413:
        /* <DEDUP_REMOVED lines=32> */
.L_x_416:
[----:B------:R-:W-:Y:S05]  /*1b8b0*/  BSYNC.RECONVERGENT B4 ;  /* 0x0000000000047941 */ /* 0x000fea0003800200 */
.L_x_415:
        /* <DEDUP_REMOVED lines=37> */
.L_x_418:
[----:B------:R-:W-:Y:S05]  /*1bb10*/  BSYNC.RECONVERGENT B4 ;  /* 0x0000000000047941 */ /* 0x000fea0003800200 */
.L_x_417:
        /* <DEDUP_REMOVED lines=32> */
.L_x_420:
[----:B------:R-:W-:Y:S05]  /*1bd20*/  BSYNC.RECONVERGENT B4 ;  /* 0x0000000000047941 */ /* 0x000fea0003800200 */
.L_x_419:
        /* <DEDUP_REMOVED lines=32> */
.L_x_422:
[----:B------:R-:W-:Y:S05]  /*1bf30*/  BSYNC.RECONVERGENT B4 ;  /* 0x0000000000047941 */ /* 0x000fea0003800200 */
.L_x_421:
        /* <DEDUP_REMOVED lines=36> */
.L_x_424:
[----:B------:R-:W-:Y:S05]  /*1c180*/  BSYNC.RECONVERGENT B4 ;  /* 0x0000000000047941 */ /* 0x000fea0003800200 */
.L_x_423:
        /* <DEDUP_REMOVED lines=32> */
.L_x_426:
[----:B------:R-:W-:Y:S05]  /*1c390*/  BSYNC.RECONVERGENT B4 ;  /* 0x0000000000047941 */ /* 0x000fea0003800200 */
.L_x_425:
        /* <DEDUP_REMOVED lines=32> */
.L_x_428:
[----:B------:R-:W-:Y:S05]  /*1c5a0*/  BSYNC.RECONVERGENT B4 ;  /* 0x0000000000047941 */ /* 0x000fea0003800200 */
.L_x_427:
        /* <DEDUP_REMOVED lines=32> */
.L_x_430:
[----:B------:R-:W-:Y:S05]  /*1c7b0*/  BSYNC.RECONVERGENT B4 ;  /* 0x0000000000047941 */ /* 0x000fea0003800200 */
.L_x_429:
        /* <DEDUP_REMOVED lines=36> */
.L_x_432:
[----:B------:R-:W-:Y:S05]  /*1ca00*/  BSYNC.RECONVERGENT B4 ;  /* 0x0000000000047941 */ /* 0x000fea0003800200 */
.L_x_431:
        /* <DEDUP_REMOVED lines=32> */
.L_x_434:
[----:B------:R-:W-:Y:S05]  /*1cc10*/  BSYNC.RECONVERGENT B4 ;  /* 0x0000000000047941 */ /* 0x000fea0003800200 */
.L_x_433:
        /* <DEDUP_REMOVED lines=32> */
.L_x_436:
[----:B------:R-:W-:Y:S05]  /*1ce20*/  BSYNC.RECONVERGENT B4 ;  /* 0x0000000000047941 */ /* 0x000fea0003800200 */
.L_x_435:
        /* <DEDUP_REMOVED lines=37> */
.L_x_438:
[----:B------:R-:W-:Y:S05]  /*1d080*/  BSYNC.RECONVERGENT B4 ;  /* 0x0000000000047941 */ /* 0x000fea0003800200 */
.L_x_437:
        /* <DEDUP_REMOVED lines=32> */
.L_x_440:
[----:B------:R-:W-:Y:S05]  /*1d290*/  BSYNC.RECONVERGENT B4 ;  /* 0x0000000000047941 */ /* 0x000fea0003800200 */
.L_x_439:
        /* <DEDUP_REMOVED lines=32> */
.L_x_442:
[----:B------:R-:W-:Y:S05]  /*1d4a0*/  BSYNC.RECONVERGENT B4 ;  /* 0x0000000000047941 */ /* 0x000fea0003800200 */
.L_x_441:
        /* <DEDUP_REMOVED lines=36> */
.L_x_444:
[----:B------:R-:W-:Y:S05]  /*1d6f0*/  BSYNC.RECONVERGENT B4 ;  /* 0x0000000000047941 */ /* 0x000fea0003800200 */
.L_x_443:
        /* <DEDUP_REMOVED lines=32> */
.L_x_446:
[----:B------:R-:W-:Y:S05]  /*1d900*/  BSYNC.RECONVERGENT B4 ;  /* 0x0000000000047941 */ /* 0x000fea0003800200 */
.L_x_445:
        /* <DEDUP_REMOVED lines=32> */
.L_x_448:
[----:B------:R-:W-:Y:S05]  /*1db10*/  BSYNC.RECONVERGENT B4 ;  /* 0x0000000000047941 */ /* 0x000fea0003800200 */
.L_x_447:
        /* <DEDUP_REMOVED lines=32> */
.L_x_450:
[----:B------:R-:W-:Y:S05]  /*1dd20*/  BSYNC.RECONVERGENT B4 ;  /* 0x0000000000047941 */ /* 0x000fea0003800200 */
.L_x_449:
        /* <DEDUP_REMOVED lines=23> */
[----:B------:R-:W-:Y:S01]  /*1dea0*/  FFMA R7, RZ, 29.99997711181640625, R75 ;  /* 0x41effff4ff077823 */ /* 0x000fe2000000004b */
        /* <DEDUP_REMOVED lines=11> */
[----:B-12---:R-:W-:Y:S05]  /*1df60*/  CALL.REL.NOINC `($__internal_1_$__cuda_sm20_div_rn_f64_full) ;  /* 0x00000264004c7944 */ /* 0x006fea0003c00000 */
.L_x_452:
[----:B------:R-:W-:Y:S05]  /*1df70*/  BSYNC.RECONVERGENT B4 ;  /* 0x0000000000047941 */ /* 0x000fea0003800200 */
.L_x_451:
        /* <DEDUP_REMOVED lines=32> */
.L_x_454:
[----:B------:R-:W-:Y:S05]  /*1e180*/  BSYNC.RECONVERGENT B4 ;  /* 0x0000000000047941 */ /* 0x000fea0003800200 */
.L_x_453:
        /* <DEDUP_REMOVED lines=32> */
.L_x_456:
[----:B------:R-:W-:Y:S05]  /*1e390*/  BSYNC.RECONVERGENT B4 ;  /* 0x0000000000047941 */ /* 0x000fea0003800200 */
.L_x_455:
        /* <DEDUP_REMOVED lines=27> */
[----:B------:R-:W-:-:S04]  /*1e550*/  FFMA R7, RZ, 29.99997711181640625, R75 ;  /* 0x41effff4ff077823 */ /* 0x000fc8000000004b */
        /* <DEDUP_REMOVED lines=9> */
.L_x_458:
[----:B------:R-:W-:Y:S05]  /*1e5f0*/  BSYNC.RECONVERGENT B4 ;  /* 0x0000000000047941 */ /* 0x000fea0003800200 */
.L_x_457:
        /* <DEDUP_REMOVED lines=32> */
.L_x_460:
[----:B------:R-:W-:Y:S05]  /*1e800*/  BSYNC.RECONVERGENT B4 ;  /* 0x0000000000047941 */ /* 0x000fea0003800200 */
.L_x_459:
        /* <DEDUP_REMOVED lines=32> */
.L_x_462:
[----:B------:R-:W-:Y:S05]  /*1ea10*/  BSYNC.RECONVERGENT B4 ;  /* 0x0000000000047941 */ /* 0x000fea0003800200 */
.L_x_461:
        /* <DEDUP_REMOVED lines=36> */
.L_x_464:
[----:B------:R-:W-:Y:S05]  /*1ec60*/  BSYNC.RECONVERGENT B4 ;  /* 0x0000000000047941 */ /* 0x000fea0003800200 */
.L_x_463:
[----:B------:R-:W0:Y:S01]  /*1ec70*/  FRND.F64.FLOOR R74, R74 ;  /* 0x0000004a004a7313 */ /* 0x000e220000305800 */
[----:B------:R-:W-:Y:S01]  /*1ec80*/  UMOV UR4, 0xd7600000 ;  /* 0xd760000000047882 */ /* 0x000fe20000000000 */
[----:B------:R-:W-:-:S06]  /*1ec90*/  UMOV UR5, 0x41effff4 ;  /* 0x41effff400057882 */ /* 0x000fcc0000000000 */
[----:B------:R3:W4:Y:S01]  /*1eca0*/  F2I.U32.F64.TRUNC R48, R48 ;  /* 0x0000003000307311 */ /* 0x000722000030d000 */
[----:B0-----:R-:W-:-:S07]  /*1ecb0*/  DFMA R18, R74, -UR4, R18 ;  /* 0x800000044a127c2b */ /* 0x001fce0008000012 */
[----:B------:R3:W0:Y:S01]  /*1ecc0*/  F2I.U32.F64.TRUNC R40, R40 ;  /* 0x0000002800287311 */ /* 0x000622000030d000 */
[----:B------:R-:W-:-:S07]  /*1ecd0*/  DADD R8, R18, UR4 ;  /* 0x0000000412087e29 */ /* 0x000fce0008000000 */
[----:B------:R3:W0:Y:S01]  /*1ece0*/  F2I.U32.F64.TRUNC R22, R22 ;  /* 0x0000001600167311 */ /* 0x000622000030d000 */
        /* <DEDUP_REMOVED lines=8> */
[----:B----4-:R3:W0:Y:S02]  /*1ed70*/  F2I.U32.F64.TRUNC R36, R36 ;  /* 0x0000002400247311 */ /* 0x010624000030d000 */
.L_x_284:
[----:B------:R-:W-:Y:S05]  /*1ed80*/  BSYNC.RECONVERGENT B1 ;  /* 0x0000000000017941 */ /* 0x000fea0003800200 */
.L_x_283:
[----:B------:R-:W-:Y:S01]  /*1ed90*/  ISETP.GT.U32.AND P0, PT, R6, 0x1, PT ;  /* 0x000000010600780c */ /* 0x000fe20003f04070 */
[----:B------:R-:W-:Y:S01]  /*1eda0*/  VIADD R0, R0, 0x1 ;  /* 0x0000000100007836 */ /* 0x000fe20000000000 */
[--C-:B------:R-:W-:Y:S02]  /*1edb0*/  SHF.R.U64 R6, R6, 0x1, R5.reuse ;  /* 0x0000000106067819 */ /* 0x100fe40000001205 */
[----:B------:R-:W-:Y:S02]  /*1edc0*/  ISETP.GT.U32.AND.EX P0, PT, R5, RZ, PT, P0 ;  /* 0x000000ff0500720c */ /* 0x000fe40003f04100 */
[----:B------:R-:W-:-:S11]  /*1edd0*/  SHF.R.U32.HI R5, RZ, 0x1, R5 ;  /* 0x00000001ff057819 */ /* 0x000fd60000011605 */
[----:B------:R-:W-:Y:S05]  /*1ede0*/  @P0 BRA `(.L_x_465) ;  /* 0xffffff3800880947 */ /* 0x000fea000383ffff */
[----:B------:R-:W-:Y:S05]  /*1edf0*/  BSYNC.RECONVERGENT B2 ;  /* 0x0000000000027941 */ /* 0x000fea0003800200 */
.L_x_282:
[----:B---3--:R3:W4:Y:S08]  /*1ee00*/  I2F.F64.U32 R14, R48 ;  /* 0x00000030000e7312 */ /* 0x0087300000201800 */
[----:B0-----:R-:W0:Y:S08]  /*1ee10*/  I2F.F64.U32 R40, R40 ;  /* 0x0000002800287312 */ /* 0x001e300000201800 */
[----:B------:R-:W0:Y:S08]  /*1ee20*/  I2F.F64.U32 R22, R22 ;  /* 0x0000001600167312 */ /* 0x000e300000201800 */
[----:B------:R-:W0:Y:S08]  /*1ee30*/  I2F.F64.U32 R20, R20 ;  /* 0x0000001400147312 */ /* 0x000e300000201800 */
[----:B------:R-:W0:Y:S08]  /*1ee40*/  I2F.F64.U32 R46, R46 ;  /* 0x0000002e002e7312 */ /* 0x000e300000201800 */
[----:B------:R-:W0:Y:S08]  /*1ee50*/  I2F.F64.U32 R38, R38 ;  /* 0x0000002600267312 */ /* 0x000e300000201800 */
[----:B------:R-:W0:Y:S08]  /*1ee60*/  I2F.F64.U32 R52, R52 ;  /* 0x0000003400347312 */ /* 0x000e300000201800 */
[----:B------:R-:W0:Y:S08]  /*1ee70*/  I2F.F64.U32 R44, R44 ;  /* 0x0000002c002c7312 */ /* 0x000e300000201800 */
[----:B---34-:R-:W0:Y:S02]  /*1ee80*/  I2F.F64.U32 R36, R36 ;  /* 0x0000002400247312 */ /* 0x018e240000201800 */
.L_x_281:
[----:B------:R-:W-:Y:S05]  /*1ee90*/  BSYNC.RECONVERGENT B3 ;  /* 0x0000000000037941 */ /* 0x000fea0003800200 */
.L_x_280:
[----:B------:R-:W3:Y:S01]  /*1eea0*/  MUFU.RCP64H R9, 4.29494272000000000000e+09 ;  /* 0x41effff400097908 */ /* 0x000ee20000001800 */
[----:B------:R-:W-:Y:S01]  /*1eeb0*/  MOV R10, 0xd7600000 ;  /* 0xd7600000000a7802 */ /* 0x000fe20000000f00 */
[----:B------:R-:W-:Y:S01]  /*1eec0*/  IMAD.MOV.U32 R11, RZ, RZ, 0x41effff4 ;  /* 0x41effff4ff0b7424 */ /* 0x000fe200078e00ff */
[----:B------:R-:W-:Y:S01]  /*1eed0*/  BSSY.RECONVERGENT B1, `(.L_x_466) ;  /* 0x0000018000017945 */ /* 0x000fe20003800200 */
[----:B------:R-:W-:-:S06]  /*1eee0*/  IMAD.MOV.U32 R8, RZ, RZ, 0x1 ;  /* 0x00000001ff087424 */ /* 0x000fcc00078e00ff */
[----:B---3--:R-:W-:-:S08]  /*1eef0*/  DFMA R6, R8, -R10, 1 ;  /* 0x3ff000000806742b */ /* 0x008fd0000000080a */
[----:B------:R-:W-:Y:S02]  /*1ef00*/  DFMA R12, R6, R6, R6 ;  /* 0x00000006060c722b */ /* 0x000fe40000000006 */
[----:B------:R-:W-:-:S06]  /*1ef10*/  DMUL R6, R14, 7.62939453125e-06 ;  /* 0x3ee000000e067828 */ /* 0x000fcc0000000000 */
[----:B------:R-:W-:-:S04]  /*1ef20*/  DFMA R12, R8, R12, R8 ;  /* 0x0000000c080c722b */ /* 0x000fc80000000008 */
[----:B------:R-:W3:Y:S04]  /*1ef30*/  FRND.F64.FLOOR R6, R6 ;  /* 0x0000000600067313 */ /* 0x000ee80000305800 */
[----:B------:R-:W-:-:S08]  /*1ef40*/  DFMA R8, R12, -R10, 1 ;  /* 0x3ff000000c08742b */ /* 0x000fd0000000080a */
[----:B------:R-:W-:Y:S02]  /*1ef50*/  DFMA R12, R12, R8, R12 ;  /* 0x000000080c0c722b */ /* 0x000fe4000000000c */
[C---:B---3--:R-:W-:Y:S02]  /*1ef60*/  DMUL R16, R6.reuse, R60 ;  /* 0x0000003c06107228 */ /* 0x048fe40000000000 */
[----:B------:R-:W-:-:S06]  /*1ef70*/  DFMA R14, R6, -131072, R14 ;  /* 0xc1000000060e782b */ /* 0x000fcc000000000e */
        /* <DEDUP_REMOVED lines=12> */
[----:B012---:R-:W-:Y:S05]  /*1f040*/  CALL.REL.NOINC `($__internal_1_$__cuda_sm20_div_rn_f64_full) ;  /* 0x0000025400147944 */ /* 0x007fea0003c00000 */
.L_x_467:
[----:B------:R-:W-:Y:S05]  /*1f050*/  BSYNC.RECONVERGENT B1 ;  /* 0x0000000000017941 */ /* 0x000fea0003800200 */
.L_x_466:
[----:B------:R-:W3:Y:S01]  /*1f060*/  MUFU.RCP64H R7, 4.29494272000000000000e+09 ;  /* 0x41effff400077908 */ /* 0x000ee20000001800 */
        /* <DEDUP_REMOVED lines=8> */
[----:B---3--:R-:W-:-:S08]  /*1f0f0*/  DFMA R8, R6, -R12, 1 ;  /* 0x3ff000000608742b */ /* 0x008fd0000000080c */
[----:B------:R-:W-:-:S08]  /*1f100*/  DFMA R8, R8, R8, R8 ;  /* 0x000000080808722b */ /* 0x000fd00000000008 */
[----:B------:R-:W-:-:S08]  /*1f110*/  DFMA R8, R6, R8, R6 ;  /* 0x000000080608722b */ /* 0x000fd00000000006 */
[----:B------:R-:W-:-:S08]  /*1f120*/  DFMA R6, R8, -R12, 1 ;  /* 0x3ff000000806742b */ /* 0x000fd0000000080c */
[----:B------:R-:W-:Y:S02]  /*1f130*/  DFMA R18, R8, R6, R8 ;  /* 0x000000060812722b */ /* 0x000fe40000000008 */
[----:B------:R-:W3:Y:S06]  /*1f140*/  FRND.F64.FLOOR R6, R74 ;  /* 0x0000004a00067313 */ /* 0x000eec0000305800 */
[----:B------:R-:W-:-:S08]  /*1f150*/  DMUL R8, R18, R14 ;  /* 0x0000000e12087228 */ /* 0x000fd00000000000 */
[-C--:B------:R-:W-:Y:S02]  /*1f160*/  DFMA R10, R8, -R12.reuse, R14 ;  /* 0x8000000c080a722b */ /* 0x080fe4000000000e */
[----:B---3--:R-:W-:-:S06]  /*1f170*/  DFMA R6, R6, -R12, R16 ;  /* 0x8000000c0606722b */ /* 0x008fcc0000000010 */
        /* <DEDUP_REMOVED lines=13> */
[----:B012---:R-:W-:Y:S05]  /*1f250*/  CALL.REL.NOINC `($__internal_1_$__cuda_sm20_div_rn_f64_full) ;  /* 0x0000025000907944 */ /* 0x007fea0003c00000 */
.L_x_469:
[----:B------:R-:W-:Y:S05]  /*1f260*/  BSYNC.RECONVERGENT B1 ;  /* 0x0000000000017941 */ /* 0x000fea0003800200 */
.L_x_468:
[----:B------:R-:W3:Y:S01]  /*1f270*/  MUFU.RCP64H R11, 4.29494272000000000000e+09 ;  /* 0x41effff4000b7908 */ /* 0x000ee20000001800 */
[----:B------:R-:W-:Y:S01]  /*1f280*/  IMAD.MOV.U32 R8, RZ, RZ, -0x28a00000 ;  /* 0xd7600000ff087424 */ /* 0x000fe200078e00ff */
[----:B------:R-:W-:Y:S01]  /*1f290*/  UMOV UR4, 0xd7600000 ;  /* 0xd760000000047882 */ /* 0x000fe20000000000 */
[----:B------:R-:W-:Y:S01]  /*1f2a0*/  IMAD.MOV.U32 R9, RZ, RZ, 0x41effff4 ;  /* 0x41effff4ff097424 */ /* 0x000fe200078e00ff */
[----:B------:R-:W-:Y:S01]  /*1f2b0*/  UMOV UR5, 0x41effff4 ;  /* 0x41effff400057882 */ /* 0x000fe20000000000 */
[----:B------:R-:W-:Y:S01]  /*1f2c0*/  IMAD.MOV.U32 R10, RZ, RZ, 0x1 ;  /* 0x00000001ff0a7424 */ /* 0x000fe200078e00ff */
[----:B------:R-:W-:Y:S02]  /*1f2d0*/  BSSY.RECONVERGENT B1, `(.L_x_470) ;  /* 0x000001a000017945 */ /* 0x000fe40003800200 */
[----:B------:R-:W4:Y:S03]  /*1f2e0*/  FRND.F64.FLOOR R74, R74 ;  /* 0x0000004a004a7313 */ /* 0x000f260000305800 */
[----:B---3--:R-:W-:-:S02]  /*1f2f0*/  DFMA R6, R10, -R8, 1 ;  /* 0x3ff000000a06742b */ /* 0x008fc40000000808 */
[----:B----4-:R-:W-:-:S06]  /*1f300*/  DFMA R14, R74, -R8, R14 ;  /* 0x800000084a0e722b */ /* 0x010fcc000000000e */
        /* <DEDUP_REMOVED lines=21> */
[----:B012---:R-:W-:Y:S05]  /*1f460*/  CALL.REL.NOINC `($__internal_1_$__cuda_sm20_div_rn_f64_full) ;  /* 0x00000250000c7944 */ /* 0x007fea0003c00000 */
.L_x_471:
[----:B------:R-:W-:Y:S05]  /*1f470*/  BSYNC.RECONVERGENT B1 ;  /* 0x0000000000017941 */ /* 0x000fea0003800200 */
.L_x_470:
        /* <DEDUP_REMOVED lines=11> */
[----:B0-----:R-:W-:Y:S02]  /*1f530*/  DMUL R8, R40, 7.62939453125e-06 ;  /* 0x3ee0000028087828 */ /* 0x001fe40000000000 */
[----:B------:R-:W-:-:S04]  /*1f540*/  DSETP.GEU.AND P0, PT, R16, RZ, PT ;  /* 0x000000ff1000722a */ /* 0x000fc80003f0e000 */
[----:B------:R-:W-:-:S04]  /*1f550*/  DFMA R10, R6, R10, R6 ;  /* 0x0000000a060a722b */ /* 0x000fc80000000006 */
[----:B------:R-:W2:Y:S04]  /*1f560*/  FRND.F64.FLOOR R8, R8 ;  /* 0x0000000800087313 */ /* 0x000ea80000305800 */
[----:B------:R-:W-:-:S08]  /*1f570*/  DFMA R6, R10, -R12, 1 ;  /* 0x3ff000000a06742b */ /* 0x000fd0000000080c */
[----:B------:R-:W-:Y:S02]  /*1f580*/  DFMA R18, R10, R6, R10 ;  /* 0x000000060a12722b */ /* 0x000fe4000000000a */
[----:B------:R-:W-:Y:S02]  /*1f590*/  DADD R6, R16, UR4 ;  /* 0x0000000410067e29 */ /* 0x000fe40008000000 */
[----:B--2---:R-:W-:-:S08]  /*1f5a0*/  DMUL R14, R8, R62 ;  /* 0x0000003e080e7228 */ /* 0x004fd00000000000 */
[----:B------:R-:W-:Y:S02]  /*1f5b0*/  DMUL R10, R18, R14 ;  /* 0x0000000e120a7228 */ /* 0x000fe40000000000 */
[----:B------:R-:W-:-:S06]  /*1f5c0*/  FSETP.GEU.AND P2, PT, |R15|, 6.5827683646048100446e-37, PT ;  /* 0x036000000f00780b */ /* 0x000fcc0003f4e200 */
[----:B------:R-:W-:-:S08]  /*1f5d0*/  DFMA R12, R10, -R12, R14 ;  /* 0x8000000c0a0c722b */ /* 0x000fd0000000000e */
[----:B------:R-:W-:Y:S01]  /*1f5e0*/  DFMA R74, R18, R12, R10 ;  /* 0x0000000c124a722b */ /* 0x000fe2000000000a */
[----:B------:R-:W-:Y:S02]  /*1f5f0*/  FSEL R10, R6, R16, !P0 ;  /* 0x00000010060a7208 */ /* 0x000fe40004000000 */
[----:B------:R-:W-:Y:S01]  /*1f600*/  FSEL R11, R7, R17, !P0 ;  /* 0x00000011070b7208 */ /* 0x000fe20004000000 */
[----:B------:R-:W-:-:S06]  /*1f610*/  DFMA R16, R8, -131072, R40 ;  /* 0xc10000000810782b */ /* 0x000fcc0000000028 */
[----:B------:R-:W-:Y:S01]  /*1f620*/  FFMA R0, RZ, 29.99997711181640625, R75 ;  /* 0x41effff4ff007823 */ /* 0x000fe2000000004b */
        /* <DEDUP_REMOVED lines=11> */
[----:B-1----:R-:W-:Y:S05]  /*1f6e0*/  CALL.REL.NOINC `($__internal_1_$__cuda_sm20_div_rn_f64_full) ;  /* 0x0000024c006c7944 */ /* 0x002fea0003c00000 */
.L_x_473:
[----:B------:R-:W-:Y:S05]  /*1f6f0*/  BSYNC.RECONVERGENT B1 ;  /* 0x0000000000017941 */ /* 0x000fea0003800200 */
.L_x_472:
        /* <DEDUP_REMOVED lines=31> */
[----:B-1----:R-:W-:Y:S05]  /*1f8f0*/  CALL.REL.NOINC `($__internal_1_$__cuda_sm20_div_rn_f64_full) ;  /* 0x0000024800e87944 */ /* 0x002fea0003c00000 */
.L_x_475:
[----:B------:R-:W-:Y:S05]  /*1f900*/  BSYNC.RECONVERGENT B1 ;  /* 0x0000000000017941 */ /* 0x000fea0003800200 */
.L_x_474:
[----:B------:R-:W0:Y:S01]  /*1f910*/  MUFU.RCP64H R11, 4.29494272000000000000e+09 ;  /* 0x41effff4000b7908 */ /* 0x000e220000001800 */
[----:B------:R-:W-:Y:S01]  /*1f920*/  IMAD.MOV.U32 R8, RZ, RZ, -0x28a00000 ;  /* 0xd7600000ff087424 */ /* 0x000fe200078e00ff */
[----:B------:R-:W-:Y:S01]  /*1f930*/  MOV R9, 0x41effff4 ;  /* 0x41effff400097802 */ /* 0x000fe20000000f00 */
[----:B------:R-:W-:Y:S01]  /*1f940*/  IMAD.MOV.U32 R10, RZ, RZ, 0x1 ;  /* 0x00000001ff0a7424 */ /* 0x000fe200078e00ff */
[----:B------:R-:W-:Y:S01]  /*1f950*/  UMOV UR4, 0xd7600000 ;  /* 0xd760000000047882 */ /* 0x000fe20000000000 */
[----:B------:R-:W-:Y:S01]  /*1f960*/  UMOV UR5, 0x41effff4 ;  /* 0x41effff400057882 */ /* 0x000fe20000000000 */
[----:B------:R-:W-:Y:S02]  /*1f970*/  BSSY.RECONVERGENT B1, `(.L_x_476) ;  /* 0x000001a000017945 */ /* 0x000fe40003800200 */
[----:B------:R-:W2:Y:S01]  /*1f980*/  FRND.F64.FLOOR R74, R74 ;  /* 0x0000004a004a7313 */ /* 0x000ea20000305800 */
[-C--:B0-----:R-:W-:Y:S02]  /*1f990*/  DFMA R6, R10, -R8.reuse, 1 ;  /* 0x3ff000000a06742b */ /* 0x081fe40000000808 */
[----:B--2---:R-:W-:-:S06]  /*1f9a0*/  DFMA R16, R74, -R8, R16 ;  /* 0x800000084a10722b */ /* 0x004fcc0000000010 */
        /* <DEDUP_REMOVED lines=22> */
.L_x_477:
[----:B------:R-:W-:Y:S05]  /*1fb10*/  BSYNC.RECONVERGENT B1 ;  /* 0x0000000000017941 */ /* 0x000fea0003800200 */
.L_x_476:
[----:B------:R-:W0:Y:S01]  /*1fb20*/  MUFU.RCP64H R7, 4.29494272000000000000e+09 ;  /* 0x41effff400077908 */ /* 0x000e220000001800 */
[----:B------:R-:W-:Y:S01]  /*1fb30*/  MOV R12, 0xd7600000 ;  /* 0xd7600000000c7802 */ /* 0x000fe20000000f00 */
[----:B------:R-:W-:Y:S01]  /*1fb40*/  IMAD.MOV.U32 R13, RZ, RZ, 0x41effff4 ;  /* 0x41effff4ff0d7424 */ /* 0x000fe200078e00ff */
[----:B------:R-:W-:Y:S01]  /*1fb50*/  UMOV UR4, 0xd7600000 ;  /* 0xd760000000047882 */ /* 0x000fe20000000000 */
[----:B------:R-:W-:Y:S01]  /*1fb60*/  IMAD.MOV.U32 R6, RZ, RZ, 0x1 ;  /* 0x00000001ff067424 */ /* 0x000fe200078e00ff */
[----:B------:R-:W-:Y:S01]  /*1fb70*/  UMOV UR5, 0x41effff4 ;  /* 0x41effff400057882 */ /* 0x000fe20000000000 */
[----:B------:R-:W-:Y:S02]  /*1fb80*/  BSSY.RECONVERGENT B1, `(.L_x_478) ;  /* 0x0000022000017945 */ /* 0x000fe40003800200 */
[----:B------:R-:W2:Y:S02]  /*1fb90*/  FRND.F64.FLOOR R74, R74 ;  /* 0x0000004a004a7313 */ /* 0x000ea40000305800 */
[----:B0-----:R-:W-:-:S02]  /*1fba0*/  DFMA R8, R6, -R12, 1 ;  /* 0x3ff000000608742b */ /* 0x001fc4000000080c */
[----:B--2---:R-:W-:-:S06]  /*1fbb0*/  DFMA R16, R74, -R12, R16 ;  /* 0x8000000c4a10722b */ /* 0x004fcc0000000010 */
[----:B------:R-:W-:Y:S02]  /*1fbc0*/  DFMA R10, R8, R8, R8 ;  /* 0x00000008080a722b */ /* 0x000fe40000000008 */
[----:B------:R-:W-:Y:S02]  /*1fbd0*/  DMUL R8, R22, 7.62939453125e-06 ;  /* 0x3ee0000016087828 */ /* 0x000fe40000000000 */
[----:B------:R-:W-:-:S04]  /*1fbe0*/  DSETP.GEU.AND P0, PT, R16, RZ, PT ;  /* 0x000000ff1000722a */ /* 0x000fc80003f0e000 */
[----:B------:R-:W-:-:S04]  /*1fbf0*/  DFMA R10, R6, R10, R6 ;  /* 0x0000000a060a722b */ /* 0x000fc80000000006 */
[----:B------:R-:W0:Y:S04]  /*1fc00*/  FRND.F64.FLOOR R8, R8 ;  /* 0x0000000800087313 */ /* 0x000e280000305800 */
[----:B------:R-:W-:-:S08]  /*1fc10*/  DFMA R6, R10, -R12, 1 ;  /* 0x3ff000000a06742b */ /* 0x000fd0000000080c */
[----:B------:R-:W-:Y:S02]  /*1fc20*/  DFMA R24, R10, R6, R10 ;  /* 0x000000060a18722b */ /* 0x000fe4000000000a */
[----:B------:R-:W-:Y:S02]  /*1fc30*/  DADD R6, R16, UR4 ;  /* 0x0000000410067e29 */ /* 0x000fe40008000000 */
[C---:B0-----:R-:W-:Y:S02]  /*1fc40*/  DMUL R14, R8.reuse, R60 ;  /* 0x0000003c080e7228 */ /* 0x041fe40000000000 */
        /* <DEDUP_REMOVED lines=11> */
[----:B------:R-:W-:Y:S02]  /*1fd00*/  FFMA R0, RZ, 29.99997711181640625, R75 ;  /* 0x41effff4ff007823 */ /* 0x000fe4000000004b */
[----:B------:R-:W-:-:S03]  /*1fd10*/  DADD R18, R18, R6 ;  /* 0x0000000012127229 */ /* 0x000fc60000000006 */
[----:B------:R-:W-:-:S13]  /*1fd20*/  FSETP.GT.AND P0, PT, |R0|, 1.469367938527859385e-39, PT ;  /* 0x001000000000780b */ /* 0x000fda0003f04200 */
[----:B------:R-:W-:Y:S05]  /*1fd30*/  @P0 BRA P1, `(.L_x_479) ;  /* 0x0000000000180947 */ /* 0x000fea0000800000 */
[----:B------:R-:W-:Y:S01]  /*1fd40*/  IMAD.MOV.U32 R12, RZ, RZ, R14 ;  /* 0x000000ffff0c7224 */ /* 0x000fe200078e000e */
[----:B------:R-:W-:Y:S01]  /*1fd50*/  MOV R11, 0x41effff4 ;  /* 0x41effff4000b7802 */ /* 0x000fe20000000f00 */
[----:B------:R-:W-:Y:S01]  /*1fd60*/  IMAD.MOV.U32 R13, RZ, RZ, R15 ;  /* 0x000000ffff0d7224 */ /* 0x000fe200078e000f */
[----:B------:R-:W-:Y:S01]  /*1fd70*/  MOV R8, 0x1fda0 ;  /* 0x0001fda000087802 */ /* 0x000fe20000000f00 */
[----:B------:R-:W-:-:S07]  /*1fd80*/  IMAD.MOV.U32 R66, RZ, RZ, -0x28a00000 ;  /* 0xd7600000ff427424 */ /* 0x000fce00078e00ff */
[----:B-1----:R-:W-:Y:S05]  /*1fd90*/  CALL.REL.NOINC `($__internal_1_$__cuda_sm20_div_rn_f64_full) ;  /* 0x0000024400c07944 */ /* 0x002fea0003c00000 */
.L_x_479:
[----:B------:R-:W-:Y:S05]  /*1fda0*/  BSYNC.RECONVERGENT B1 ;  /* 0x0000000000017941 */ /* 0x000fea0003800200 */
.L_x_478:
        /* <DEDUP_REMOVED lines=31> */
[----:B-1----:R-:W-:Y:S05]  /*1ffa0*/  CALL.REL.NOINC `($__internal_1_$__cuda_sm20_div_rn_f64_full) ;  /* 0x00000244003c7944 */ /* 0x002fea0003c00000 */
.L_x_481:
[----:B------:R-:W-:Y:S05]  /*1ffb0*/  BSYNC.RECONVERGENT B1 ;  /* 0x0000000000017941 */ /* 0x000fea0003800200 */
.L_x_480:
[----:B------:R-:W0:Y:S01]  /*1ffc0*/  MUFU.RCP64H R11, 4.29494272000000000000e+09 ;  /* 0x41effff4000b7908 */ /* 0x000e220000001800 */
[----:B------:R-:W-:Y:S01]  /*1ffd0*/  IMAD.MOV.U32 R8, RZ, RZ, -0x28a00000 ;  /* 0xd7600000ff087424 */ /* 0x000fe200078e00ff */
[----:B------:R-:W-:Y:S01]  /*1ffe0*/  UMOV UR4, 0xd7600000 ;  /* 0xd760000000047882 */ /* 0x000fe20000000000 */
[----:B------:R-:W-:Y:S01]  /*1fff0*/  IMAD.MOV.U32 R9, RZ, RZ, 0x41effff4 ;  /* 0x41effff4ff097424 */ /* 0x000fe200078e00ff */
[----:B------:R-:W-:Y:S01]  /*20000*/  UMOV UR5, 0x41effff4 ;  /* 0x41effff400057882 */ /* 0x000fe20000000000 */
[----:B------:R-:W-:Y:S01]  /*20010*/  IMAD.MOV.U32 R10, RZ, RZ, 0x1 ;  /* 0x00000001ff0a7424 */ /* 0x000fe200078e00ff */
[----:B------:R-:W-:Y:S02]  /*20020*/  BSSY.RECONVERGENT B1, `(.L_x_482) ;  /* 0x000001a000017945 */ /* 0x000fe40003800200 */
[----:B------:R-:W2:Y:S03]  /*20030*/  FRND.F64.FLOOR R74, R74 ;  /* 0x0000004a004a7313 */ /* 0x000ea60000305800 */
[----:B0-----:R-:W-:-:S02]  /*20040*/  DFMA R6, R10, -R8, 1 ;  /* 0x3ff000000a06742b */ /* 0x001fc40000000808 */
        /* <DEDUP_REMOVED lines=22> */
[----:B-1----:R-:W-:Y:S05]  /*201b0*/  CALL.REL.NOINC `($__internal_1_$__cuda_sm20_div_rn_f64_full) ;  /* 0x0000024000b87944 */ /* 0x002fea0003c00000 */
.L_x_483:
[----:B------:R-:W-:Y:S05]  /*201c0*/  BSYNC.RECONVERGENT B1 ;  /* 0x0000000000017941 */ /* 0x000fea0003800200 */
.L_x_482:
[----:B------:R-:W0:Y:S01]  /*201d0*/  FRND.F64.FLOOR R74, R74 ;  /* 0x0000004a004a7313 */ /* 0x000e220000305800 */
[----:B------:R-:W-:Y:S01]  /*201e0*/  IMAD.MOV.U32 R10, RZ, RZ, -0x28a00000 ;  /* 0xd7600000ff0a7424 */ /* 0x000fe200078e00ff */
[----:B------:R-:W-:Y:S01]  /*201f0*/  UMOV UR4, 0xd7600000 ;  /* 0xd760000000047882 */ /* 0x000fe20000000000 */
[----:B------:R-:W-:Y:S01]  /*20200*/  IMAD.MOV.U32 R11, RZ, RZ, 0x41effff4 ;  /* 0x41effff4ff0b7424 */ /* 0x000fe200078e00ff */
[----:B------:R-:W-:Y:S01]  /*20210*/  UMOV UR5, 0x41effff4 ;  /* 0x41effff400057882 */ /* 0x000fe20000000000 */
[----:B------:R-:W-:Y:S01]  /*20220*/  IMAD.MOV.U32 R12, RZ, RZ, 0x1 ;  /* 0x00000001ff0c7424 */ /* 0x000fe200078e00ff */
[----:B------:R-:W-:Y:S02]  /*20230*/  BSSY.RECONVERGENT B1, `(.L_x_484) ;  /* 0x000001e000017945 */ /* 0x000fe40003800200 */
[----:B------:R-:W2:Y:S01]  /*20240*/  MUFU.RCP64H R13, 4.29494272000000000000e+09 ;  /* 0x41effff4000d7908 */ /* 0x000ea20000001800 */
[----:B0-----:R-:W-:-:S08]  /*20250*/  DFMA R14, R74, -R10, R14 ;  /* 0x8000000a4a0e722b */ /* 0x001fd0000000000e */
[----:B------:R-:W-:Y:S02]  /*20260*/  DADD R6, R14, UR4 ;  /* 0x000000040e067e29 */ /* 0x000fe40008000000 */
[----:B--2---:R-:W-:Y:S02]  /*20270*/  DFMA R8, R12, -R10, 1 ;  /* 0x3ff000000c08742b */ /* 0x004fe4000000080a */
        /* <DEDUP_REMOVED lines=24> */
[----:B-1----:R-:W-:Y:S05]  /*20400*/  CALL.REL.NOINC `($__internal_1_$__cuda_sm20_div_rn_f64_full) ;  /* 0x0000024000247944 */ /* 0x002fea0003c00000 */
.L_x_485:
[----:B------:R-:W-:Y:S05]  /*20410*/  BSYNC.RECONVERGENT B1 ;  /* 0x0000000000017941 */ /* 0x000fea0003800200 */
.L_x_484:
        /* <DEDUP_REMOVED lines=8> */
[----:B------:R-:W-:Y:S02]  /*204a0*/  DFMA R10, R8, R8, R8 ;  /* 0x00000008080a722b */ /* 0x000fe40000000008 */
[----:B------:R-:W-:-:S06]  /*204b0*/  DMUL R8, R20, 7.62939453125e-06 ;  /* 0x3ee0000014087828 */ /* 0x000fcc0000000000 */
[----:B------:R-:W-:Y:S01]  /*204c0*/  DFMA R10, R6, R10, R6 ;  /* 0x0000000a060a722b */ /* 0x000fe20000000006 */
[----:B------:R-:W0:Y:S07]  /*204d0*/  FRND.F64.FLOOR R16, R8 ;  /* 0x0000000800107313 */ /* 0x000e2e0000305800 */
[----:B------:R-:W-:Y:S02]  /*204e0*/  DFMA R6, R10, -R22, 1 ;  /* 0x3ff000000a06742b */ /* 0x000fe40000000816 */
[----:B0-----:R-:W-:-:S06]  /*204f0*/  DMUL R14, R16, R60 ;  /* 0x0000003c100e7228 */ /* 0x001fcc0000000000 */
[----:B------:R-:W-:Y:S02]  /*20500*/  DFMA R24, R10, R6, R10 ;  /* 0x000000060a18722b */ /* 0x000fe4000000000a */
[----:B------:R-:W0:Y:S01]  /*20510*/  FRND.F64.FLOOR R6, R74 ;  /* 0x0000004a00067313 */ /* 0x000e220000305800 */
[----:B------:R-:W-:-:S05]  /*20520*/  DFMA R16, R16, -131072, R20 ;  /* 0xc10000001010782b */ /* 0x000fca0000000014 */
[----:B------:R-:W-:Y:S01]  /*20530*/  DMUL R10, R24, R14 ;  /* 0x0000000e180a7228 */ /* 0x000fe20000000000 */
[----:B------:R-:W-:-:S07]  /*20540*/  FSETP.GEU.AND P2, PT, |R15|, 6.5827683646048100446e-37, PT ;  /* 0x036000000f00780b */ /* 0x000fce0003f4e200 */
        /* <DEDUP_REMOVED lines=16> */
.L_x_487:
[----:B------:R-:W-:Y:S05]  /*20650*/  BSYNC.RECONVERGENT B1 ;  /* 0x0000000000017941 */ /* 0x000fea0003800200 */
.L_x_486:
        /* <DEDUP_REMOVED lines=32> */
.L_x_489:
[----:B------:R-:W-:Y:S05]  /*20860*/  BSYNC.RECONVERGENT B1 ;  /* 0x0000000000017941 */ /* 0x000fea0003800200 */
.L_x_488:
        /* <DEDUP_REMOVED lines=32> */
.L_x_491:
[----:B------:R-:W-:Y:S05]  /*20a70*/  BSYNC.RECONVERGENT B1 ;  /* 0x0000000000017941 */ /* 0x000fea0003800200 */
.L_x_490:
        /* <DEDUP_REMOVED lines=18> */
[----:B0-----:R-:W-:-:S08]  /*20ba0*/  DMUL R14, R8, R62 ;  /* 0x0000003e080e7228 */ /* 0x001fd00000000000 */
        /* <DEDUP_REMOVED lines=19> */
[----:B-1----:R-:W-:Y:S05]  /*20ce0*/  CALL.REL.NOINC `($__internal_1_$__cuda_sm20_div_rn_f64_full) ;  /* 0x0000023400ec7944 */ /* 0x002fea0003c00000 */
.L_x_493:
[----:B------:R-:W-:Y:S05]  /*20cf0*/  BSYNC.RECONVERGENT B1 ;  /* 0x0000000000017941 */ /* 0x000fea0003800200 */
.L_x_492:
        /* <DEDUP_REMOVED lines=32> */
.L_x_495:
[----:B------:R-:W-:Y:S05]  /*20f00*/  BSYNC.RECONVERGENT B1 ;  /* 0x0000000000017941 */ /* 0x000fea0003800200 */
.L_x_494:
        /* <DEDUP_REMOVED lines=32> */
.L_x_497:
[----:B------:R-:W-:Y:S05]  /*21110*/  BSYNC.RECONVERGENT B1 ;  /* 0x0000000000017941 */ /* 0x000fea0003800200 */
.L_x_496:
        /* <DEDUP_REMOVED lines=40> */
.L_x_499:
[----:B------:R-:W-:Y:S05]  /*213a0*/  BSYNC.RECONVERGENT B1 ;  /* 0x0000000000017941 */ /* 0x000fea0003800200 */
.L_x_498:
        /* <DEDUP_REMOVED lines=32> */
.L_x_501:
[----:B------:R-:W-:Y:S05]  /*215b0*/  BSYNC.RECONVERGENT B1 ;  /* 0x0000000000017941 */ /* 0x000fea0003800200 */
.L_x_500:
        /* <DEDUP_REMOVED lines=32> */
.L_x_503:
[----:B------:R-:W-:Y:S05]  /*217c0*/  BSYNC.RECONVERGENT B1 ;  /* 0x0000000000017941 */ /* 0x000fea0003800200 */
.L_x_502:
        /* <DEDUP_REMOVED lines=36> */
.L_x_505:
[----:B------:R-:W-:Y:S05]  /*21a10*/  BSYNC.RECONVERGENT B1 ;  /* 0x0000000000017941 */ /* 0x000fea0003800200 */
.L_x_504:
[----:B------:R-:W0:Y:S01]  /*21a20*/  MUFU.RCP64H R7, 4.29494272000000000000e+09 ;  /* 0x41effff400077908 */ /* 0x000e220000001800 */
[----:B------:R-:W-:Y:S01]  /*21a30*/  IMAD.MOV.U32 R22, RZ, RZ, -0x28a00000 ;  /* 0xd7600000ff167424 */ /* 0x000fe200078e00ff */
[----:B------:R-:W-:Y:S01]  /*21a40*/  UMOV UR4, 0xd7600000 ;  /* 0xd760000000047882 */ /* 0x000fe20000000000 */
[----:B------:R-:W-:Y:S01]  /*21a50*/  IMAD.MOV.U32 R23, RZ, RZ, 0x41effff4 ;  /* 0x41effff4ff177424 */ /* 0x000fe200078e00ff */
[----:B------:R-:W-:Y:S01]  /*21a60*/  UMOV UR5, 0x41effff4 ;  /* 0x41effff400057882 */ /* 0x000fe20000000000 */
[----:B------:R-:W-:Y:S01]  /*21a70*/  IMAD.MOV.U32 R6, RZ, RZ, 0x1 ;  /* 0x00000001ff067424 */ /* 0x000fe200078e00ff */
[----:B------:R-:W-:Y:S05]  /*21a80*/  BSSY.RECONVERGENT B1, `(.L_x_506) ;  /* 0x000001d000017945 */ /* 0x000fea0003800200 */
        /* <DEDUP_REMOVED lines=8> */
[----:B------:R-:W0:Y:S06]  /*21b10*/  FRND.F64.FLOOR R6, R74 ;  /* 0x0000004a00067313 */ /* 0x000e2c0000305800 */
[----:B------:R-:W-:Y:S01]  /*21b20*/  DMUL R12, R24, R16 ;  /* 0x00000010180c7228 */ /* 0x000fe20000000000 */
[----:B------:R-:W-:-:S07]  /*21b30*/  FSETP.GEU.AND P2, PT, |R17|, 6.5827683646048100446e-37, PT ;  /* 0x036000001100780b */ /* 0x000fce0003f4e200 */
[-C--:B------:R-:W-:Y:S02]  /*21b40*/  DFMA R14, R12, -R22.reuse, R16 ;  /* 0x800000160c0e722b */ /* 0x080fe40000000010 */
[----:B0-----:R-:W-:Y:S02]  /*21b50*/  DFMA R6, R6, -R22, R20 ;  /* 0x800000160606722b */ /* 0x001fe40000000014 */
[----:B------:R-:W-:-:S04]  /*21b60*/  DFMA R20, R10, -131072, R52 ;  /* 0xc10000000a14782b */ /* 0x000fc80000000034 */
        /* <DEDUP_REMOVED lines=14> */
.L_x_507:
[----:B------:R-:W-:Y:S05]  /*21c50*/  BSYNC.RECONVERGENT B1 ;  /* 0x0000000000017941 */ /* 0x000fea0003800200 */
.L_x_506:
        /* <DEDUP_REMOVED lines=32> */
.L_x_509:
[----:B------:R-:W-:Y:S05]  /*21e60*/  BSYNC.RECONVERGENT B1 ;  /* 0x0000000000017941 */ /* 0x000fea0003800200 */
.L_x_508:
        /* <DEDUP_REMOVED lines=32> */
.L_x_511:
[----:B------:R-:W-:Y:S05]  /*22070*/  BSYNC.RECONVERGENT B1 ;  /* 0x0000000000017941 */ /* 0x000fea0003800200 */
.L_x_510:
        /* <DEDUP_REMOVED lines=20> */
[----:B------:R-:W-:Y:S02]  /*221c0*/  DMUL R10, R22, R16 ;  /* 0x00000010160a7228 */ /* 0x000fe40000000000 */
[----:B------:R-:W-:-:S06]  /*221d0*/  FSETP.GEU.AND P2, PT, |R17|, 6.5827683646048100446e-37, PT ;  /* 0x036000001100780b */ /* 0x000fcc0003f4e200 */
        /* <DEDUP_REMOVED lines=16> */
[----:B-1----:R-:W-:Y:S05]  /*222e0*/  CALL.REL.NOINC `($__internal_1_$__cuda_sm20_div_rn_f64_full) ;  /* 0x00000220006c7944 */ /* 0x002fea0003c00000 */
.L_x_513:
[----:B------:R-:W-:Y:S05]  /*222f0*/  BSYNC.RECONVERGENT B1 ;  /* 0x0000000000017941 */ /* 0x000fea0003800200 */
.L_x_512:
        /* <DEDUP_REMOVED lines=32> */
.L_x_515:
[----:B------:R-:W-:Y:S05]  /*22500*/  BSYNC.RECONVERGENT B1 ;  /* 0x0000000000017941 */ /* 0x000fea0003800200 */
.L_x_514:
        /* <DEDUP_REMOVED lines=32> */
.L_x_517:
[----:B------:R-:W-:Y:S05]  /*22710*/  BSYNC.RECONVERGENT B1 ;  /* 0x0000000000017941 */ /* 0x000fea0003800200 */
.L_x_516:
        /* <DEDUP_REMOVED lines=40> */
.L_x_519:
[----:B------:R-:W-:Y:S05]  /*229a0*/  BSYNC.RECONVERGENT B1 ;  /* 0x0000000000017941 */ /* 0x000fea0003800200 */
.L_x_518:
        /* <DEDUP_REMOVED lines=32> */
.L_x_521:
[----:B------:R-:W-:Y:S05]  /*22bb0*/  BSYNC.RECONVERGENT B1 ;  /* 0x0000000000017941 */ /* 0x000fea0003800200 */
.L_x_520:
        /* <DEDUP_REMOVED lines=32> */
.L_x_523:
[----:B------:R-:W-:Y:S05]  /*22dc0*/  BSYNC.RECONVERGENT B1 ;  /* 0x0000000000017941 */ /* 0x000fea0003800200 */
.L_x_522:
[----:B------:R-:W0:Y:S01]  /*22dd0*/  FRND.F64.FLOOR R74, R74 ;  /* 0x0000004a004a7313 */ /* 0x000e220000305800 */
[----:B------:R-:W-:Y:S01]  /*22de0*/  IMAD.MOV.U32 R10, RZ, RZ, -0x28a00000 ;  /* 0xd7600000ff0a7424 */ /* 0x000fe200078e00ff */
[----:B------:R-:W-:Y:S01]  /*22df0*/  MOV R11, 0x41effff4 ;  /* 0x41effff4000b7802 */ /* 0x000fe20000000f00 */
[----:B------:R-:W-:Y:S01]  /*22e00*/  IMAD.MOV.U32 R12, RZ, RZ, 0x1 ;  /* 0x00000001ff0c7424 */ /* 0x000fe200078e00ff */
[----:B------:R-:W-:Y:S01]  /*22e10*/  UMOV UR4, 0xd7600000 ;  /* 0xd760000000047882 */ /* 0x000fe20000000000 */
[----:B------:R-:W-:Y:S01]  /*22e20*/  UMOV UR5, 0x41effff4 ;  /* 0x41effff400057882 */ /* 0x000fe20000000000 */
        /* <DEDUP_REMOVED lines=30> */
.L_x_525:
[----:B------:R-:W-:Y:S05]  /*23010*/  BSYNC.RECONVERGENT B1 ;  /* 0x0000000000017941 */ /* 0x000fea0003800200 */
.L_x_524:
[----:B------:R-:W0:Y:S01]  /*23020*/  FRND.F64.FLOOR R74, R74 ;  /* 0x0000004a004a7313 */ /* 0x000e220000305800 */
[----:B------:R-:W-:Y:S01]  /*23030*/  UMOV UR4, 0xd7600000 ;  /* 0xd760000000047882 */ /* 0x000fe20000000000 */
[----:B------:R-:W-:Y:S01]  /*23040*/  UMOV UR5, 0x41effff4 ;  /* 0x41effff400057882 */ /* 0x000fe20000000000 */
[----:B------:R-:W-:Y:S02]  /*23050*/  HFMA2 R0, -RZ, RZ, 0, 0 ;  /* 0x00000000ff007431 */ /* 0x000fe400000001ff */
[----:B------:R-:W-:Y:S01]  /*23060*/  IMAD.MOV.U32 R30, RZ, RZ, 0x1 ;  /* 0x00000001ff1e7424 */ /* 0x000fe200078e00ff */
[----:B------:R-:W-:Y:S01]  /*23070*/  UMOV UR8, 0xa ;  /* 0x0000000a00087882 */ /* 0x000fe20000000000 */
[----:B------:R-:W-:Y:S01]  /*23080*/  IMAD.MOV.U32 R16, RZ, RZ, 0x1 ;  /* 0x00000001ff107424 */ /* 0x000fe200078e00ff */
[----:B------:R2:W3:Y:S01]  /*23090*/  F2I.U32.F64.TRUNC R5, R18 ;  /* 0x0000001200057311 */ /* 0x0004e2000030d000 */
[----:B0-----:R-:W-:-:S07]  /*230a0*/  DFMA R20, R74, -UR4, R20 ;  /* 0x800000044a147c2b */ /* 0x001fce0008000014 */
[----:B------:R0:W4:Y:S01]  /*230b0*/  F2I.U32.F64.TRUNC R15, R14 ;  /* 0x0000000e000f7311 */ /* 0x000122000030d000 */
[----:B--2---:R-:W-:Y:S01]  /*230c0*/  CS2R R18, SRZ ;  /* 0x0000000000127805 */ /* 0x004fe2000001ff00 */
[C---:B------:R-:W-:Y:S01]  /*230d0*/  DADD R6, R20.reuse, UR4 ;  /* 0x0000000414067e29 */ /* 0x040fe20008000000 */
[----:B------:R-:W2:Y:S01]  /*230e0*/  LDCU.64 UR4, c[0x4][0x10] ;  /* 0x01000200ff0477ac */ /* 0x000ea20008000a00 */
[----:B------:R-:W-:Y:S01]  /*230f0*/  DSETP.GEU.AND P0, PT, R20, RZ, PT ;  /* 0x000000ff1400722a */ /* 0x000fe20003f0e000 */
[----:B---3--:R3:W-:Y:S01]  /*23100*/  STG.E desc[UR6][R64.64+0xc], R5 ;  /* 0x00000c0540007986 */ /* 0x0087e2000c101906 */
[----:B0-----:R-:W-:-:S03]  /*23110*/  IMAD.MOV.U32 R14, RZ, RZ, RZ ;  /* 0x000000ffff0e7224 */ /* 0x001fc600078e00ff */
[----:B----4-:R3:W-:Y:S03]  /*23120*/  STG.E desc[UR6][R64.64+0x10], R15 ;  /* 0x0000100f40007986 */ /* 0x0107e6000c101906 */
[----:B------:R-:W-:Y:S01]  /*23130*/  FSEL R8, R6, R20, !P0 ;  /* 0x0000001406087208 */ /* 0x000fe20004000000 */
[----:B------:R-:W-:Y:S01]  /*23140*/  IMAD.MOV.U32 R6, RZ, RZ, RZ ;  /* 0x000000ffff067224 */ /* 0x000fe200078e00ff */
[----:B------:R-:W-:Y:S01]  /*23150*/  FSEL R9, R7, R21, !P0 ;  /* 0x0000001507097208 */ /* 0x000fe20004000000 */
[----:B------:R-:W-:Y:S01]  /*23160*/  IMAD.MOV.U32 R20, RZ, RZ, RZ ;  /* 0x000000ffff147224 */ /* 0x000fe200078e00ff */
[----:B------:R-:W-:Y:S02]  /*23170*/  MOV R21, 0x1 ;  /* 0x0000000100157802 */ /* 0x000fe40000000f00 */
[----:B------:R-:W0:Y:S01]  /*23180*/  F2I.U32.F64.TRUNC R17, R8 ;  /* 0x0000000800117311 */ /* 0x000e22000030d000 */
[----:B--2---:R-:W-:-:S04]  /*23190*/  UIADD3 UR4, UP0, UPT, UR4, 0x10, URZ ;  /* 0x0000001004047890 */ /* 0x004fc8000ff1e0ff */
[----:B------:R-:W-:Y:S02]  /*231a0*/  UIADD3.X UR5, UPT, UPT, URZ, UR5, URZ, UP0, !UPT ;  /* 0x00000005ff057290 */ /* 0x000fe400087fe4ff */
[----:B------:R-:W-:Y:S01]  /*231b0*/  IMAD.U32 R24, RZ, RZ, UR4 ;  /* 0x00000004ff187e24 */ /* 0x000fe2000f8e00ff */
[----:B------:R-:W-:-:S03]  /*231c0*/  UMOV UR4, URZ ;  /* 0x000000ff00047c82 */ /* 0x000fc60008000000 */
[----:B------:R-:W-:Y:S01]  /*231d0*/  IMAD.U32 R25, RZ, RZ, UR5 ;  /* 0x00000005ff197e24 */ /* 0x000fe2000f8e00ff */
[----:B------:R-:W-:Y:S01]  /*231e0*/  UMOV UR5, URZ ;  /* 0x000000ff00057c82 */ /* 0x000fe20008000000 */
[----:B0-----:R3:W-:Y:S05]  /*231f0*/  STG.E desc[UR6][R64.64+0x14], R17 ;  /* 0x0000141140007986 */ /* 0x0017ea000c101906 */
.L_x_707:
[----:B------:R-:W-:Y:S02]  /*23200*/  ULOP3.LUT UR9, UR8, 0x1, URZ, 0xc0, !UPT ;  /* 0x0000000108097892 */ /* 0x000fe4000f8ec0ff */
[----:B------:R-:W-:Y:S02]  /*23210*/  UIADD3 UR5, UPT, UPT, UR5, 0x1, URZ ;  /* 0x0000000105057890 */ /* 0x000fe4000fffe0ff */
[----:B------:R-:W-:Y:S02]  /*23220*/  UISETP.NE.U32.AND UP0, UPT, UR9, 0x1, UPT ;  /* 0x000000010900788c */ /* 0x000fe4000bf05070 */
[----:B------:R-:W-:Y:S02]  /*23230*/  UISETP.NE.AND UP1, UPT, UR5, 0x4, UPT ;  /* 0x000000040500788c */ /* 0x000fe4000bf25270 */
[----:B------:R-:W-:-:S09]  /*23240*/  UISETP.NE.U32.AND.EX UP0, UPT, URZ, URZ, UPT, UP0 ;  /* 0x000000ffff00728c */ /* 0x000fd2000bf05100 */
[----:B0-2---:R-:W-:Y:S05]  /*23250*/  BRA.U UP0, `(.L_x_526) ;  /* 0x000000c500387547 */ /* 0x005fea000b800000 */
[----:B------:R-:W2:Y:S04]  /*23260*/  LDG.E R50, desc[UR6][R24.64+-0x10] ;  /* 0xfffff00618327981 */ /* 0x000ea8000c1e1900 */
[----:B------:R-:W4:Y:S04]  /*23270*/  LDG.E R44, desc[UR6][R24.64+-0xc] ;  /* 0xfffff406182c7981 */ /* 0x000f28000c1e1900 */
[----:B------:R-:W5:Y:S01]  /*23280*/  LDG.E R36, desc[UR6][R24.64+-0x8] ;  /* 0xfffff80618247981 */ /* 0x000f62000c1e1900 */
[----:B------:R-:W0:Y:S01]  /*23290*/  MUFU.RCP64H R9, 4.29496524800000000000e+09 ;  /* 0x41efffff00097908 */ /* 0x000e220000001800 */
[----:B------:R-:W-:Y:S01]  /*232a0*/  IMAD.MOV.U32 R10, RZ, RZ, -0x1a200000 ;  /* 0xe5e00000ff0a7424 */ /* 0x000fe200078e00ff */
[----:B------:R-:W-:Y:S01]  /*232b0*/  BSSY.RECONVERGENT B1, `(.L_x_527) ;  /* 0x0000023000017945 */ /* 0x000fe20003800200 */
[----:B------:R-:W-:-:S02]  /*232c0*/  IMAD.MOV.U32 R11, RZ, RZ, 0x41efffff ;  /* 0x41efffffff0b7424 */ /* 0x000fc400078e00ff */
[----:B------:R-:W-:-:S03]  /*232d0*/  IMAD.MOV.U32 R8, RZ, RZ, 0x1 ;  /* 0x00000001ff087424 */ /* 0x000fc600078e00ff */
[----:B------:R-:W-:Y:S03]  /*232e0*/  I2F.F64.U32 R22, R30 ;  /* 0x0000001e00167312 */ /* 0x000fe60000201800 */
[----:B0-----:R-:W-:-:S08]  /*232f0*/  DFMA R12, R8, -R10, 1 ;  /* 0x3ff00000080c742b */ /* 0x001fd0000000080a */
[----:B------:R-:W-:-:S08]  /*23300*/  DFMA R12, R12, R12, R12 ;  /* 0x0000000c0c0c722b */ /* 0x000fd0000000000c */
[----:B------:R-:W-:-:S08]  /*23310*/  DFMA R12, R8, R12, R8 ;  /* 0x0000000c080c722b */ /* 0x000fd00000000008 */
[----:B------:R-:W-:-:S08]  /*23320*/  DFMA R8, R12, -R10, 1 ;  /* 0x3ff000000c08742b */ /* 0x000fd0000000080a */
[----:B------:R-:W-:Y:S01]  /*23330*/  DFMA R12, R12, R8, R12 ;  /* 0x000000080c0c722b */ /* 0x000fe2000000000c */
[----:B--2---:R-:W0:Y:S08]  /*23340*/  I2F.F64.U32 R50, R50 ;  /* 0x0000003200327312 */ /* 0x004e300000201800 */
[----:B----4-:R-:W2:Y:S01]  /*23350*/  I2F.F64.U32 R44, R44 ;  /* 0x0000002c002c7312 */ /* 0x010ea20000201800 */
[----:B0-----:R-:W-:-:S07]  /*23360*/  DMUL R46, R50, 7.62939453125e-06 ;  /* 0x3ee00000322e7828 */ /* 0x001fce0000000000 */
[----:B-----5:R-:W0:Y:S01]  /*23370*/  I2F.F64.U32 R36, R36 ;  /* 0x0000002400247312 */ /* 0x020e220000201800 */
[----:B--2---:R-:W-:-:S07]  /*23380*/  DMUL R48, R44, 7.62939453125e-06 ;  /* 0x3ee000002c307828 */ /* 0x004fce0000000000 */
[----:B------:R-:W2:Y:S01]  /*23390*/  FRND.F64.FLOOR R46, R46 ;  /* 0x0000002e002e7313 */ /* 0x000ea20000305800 */
[----:B0-----:R-:W-:-:S07]  /*233a0*/  DMUL R40, R36, 7.62939453125e-06 ;  /* 0x3ee0000024287828 */ /* 0x001fce0000000000 */
[----:B------:R-:W0:Y:S01]  /*233b0*/  FRND.F64.FLOOR R48, R48 ;  /* 0x0000003000307313 */ /* 0x000e220000305800 */
[----:B--2---:R-:W-:-:S07]  /*233c0*/  DMUL R28, R46, R22 ;  /* 0x000000162e1c7228 */ /* 0x004fce0000000000 */
[----:B------:R-:W2:Y:S01]  /*233d0*/  FRND.F64.FLOOR R40, R40 ;  /* 0x0000002800287313 */ /* 0x000ea20000305800 */
[----:B------:R-:W-:Y:S02]  /*233e0*/  DFMA R50, R46, -131072, R50 ;  /* 0xc10000002e32782b */ /* 0x000fe40000000032 */
[----:B------:R-:W-:Y:S01]  /*233f0*/  DMUL R74, R12, R28 ;  /* 0x0000001c0c4a7228 */ /* 0x000fe20000000000 */
[----:B------:R-:W-:Y:S01]  /*23400*/  FSETP.GEU.AND P1, PT, |R29|, 6.5827683646048100446e-37, PT ;  /* 0x036000001d00780b */ /* 0x000fe20003f2e200 */
[----:B0-----:R-:W-:-:S06]  /*23410*/  DFMA R44, R48, -131072, R44 ;  /* 0xc1000000302c782b */ /* 0x001fcc000000002c */
[----:B------:R-:W-:Y:S02]  /*23420*/  DFMA R8, R74, -R10, R28 ;  /* 0x8000000a4a08722b */ /* 0x000fe4000000001c */
[----:B--2---:R-:W-:-:S06]  /*23430*/  DFMA R36, R40, -131072, R36 ;  /* 0xc10000002824782b */ /* 0x004fcc0000000024 */
        /* <DEDUP_REMOVED lines=9> */
[----:B-1-3--:R-:W-:Y:S05]  /*234d0*/  CALL.REL.NOINC `($__internal_1_$__cuda_sm20_div_rn_f64_full) ;  /* 0x0000020c00f07944 */ /* 0x00afea0003c00000 */
.L_x_528:
[----:B------:R-:W-:Y:S05]  /*234e0*/  BSYNC.RECONVERGENT B1 ;  /* 0x0000000000017941 */ /* 0x000fea0003800200 */
.L_x_527:
        /* <DEDUP_REMOVED lines=31> */
[----:B-1-3--:R-:W-:Y:S05]  /*236e0*/  CALL.REL.NOINC `($__internal_1_$__cuda_sm20_div_rn_f64_full) ;  /* 0x0000020c006c7944 */ /* 0x00afea0003c00000 */
.L_x_530:
[----:B------:R-:W-:Y:S05]  /*236f0*/  BSYNC.RECONVERGENT B1 ;  /* 0x0000000000017941 */ /* 0x000fea0003800200 */
.L_x_529:
[----:B------:R-:W0:Y:S01]  /*23700*/  MUFU.RCP64H R13, 4.29496524800000000000e+09 ;  /* 0x41efffff000d7908 */ /* 0x000e220000001800 */
        /* <DEDUP_REMOVED lines=31> */
.L_x_532:
[----:B------:R-:W-:Y:S05]  /*23900*/  BSYNC.RECONVERGENT B1 ;  /* 0x0000000000017941 */ /* 0x000fea0003800200 */
.L_x_531:
[----:B------:R-:W0:Y:S01]  /*23910*/  MUFU.RCP64H R9, 4.29496524800000000000e+09 ;  /* 0x41efffff00097908 */ /* 0x000e220000001800 */
[----:B------:R-:W-:Y:S01]  /*23920*/  MOV R12, 0xe5e00000 ;  /* 0xe5e00000000c7802 */ /* 0x000fe20000000f00 */
[----:B------:R-:W-:Y:S01]  /*23930*/  IMAD.MOV.U32 R13, RZ, RZ, 0x41efffff ;  /* 0x41efffffff0d7424 */ /* 0x000fe200078e00ff */
[----:B------:R-:W-:Y:S01]  /*23940*/  UMOV UR10, 0xe5e00000 ;  /* 0xe5e00000000a7882 */ /* 0x000fe20000000000 */
[----:B------:R-:W-:Y:S01]  /*23950*/  IMAD.MOV.U32 R8, RZ, RZ, 0x1 ;  /* 0x00000001ff087424 */ /* 0x000fe200078e00ff */
[----:B------:R-:W-:Y:S01]  /*23960*/  UMOV UR11, 0x41efffff ;  /* 0x41efffff000b7882 */ /* 0x000fe20000000000 */
[----:B------:R-:W-:Y:S02]  /*23970*/  BSSY.RECONVERGENT B1, `(.L_x_533) ;  /* 0x000001f000017945 */ /* 0x000fe40003800200 */
[----:B------:R-:W2:Y:S08]  /*23980*/  I2F.F64.U32 R26, R14 ;  /* 0x0000000e001a7312 */ /* 0x000eb00000201800 */
[----:B------:R-:W4:Y:S01]  /*23990*/  FRND.F64.FLOOR R74, R74 ;  /* 0x0000004a004a7313 */ /* 0x000f220000305800 */
[----:B0-----:R-:W-:-:S02]  /*239a0*/  DFMA R10, R8, -R12, 1 ;  /* 0x3ff00000080a742b */ /* 0x001fc4000000080c */
[----:B--2---:R-:W-:-:S06]  /*239b0*/  DMUL R30, R48, R26 ;  /* 0x0000001a301e7228 */ /* 0x004fcc0000000000 */
        /* <DEDUP_REMOVED lines=25> */
[----:B-1-3--:R-:W-:Y:S05]  /*23b50*/  CALL.REL.NOINC `($__internal_1_$__cuda_sm20_div_rn_f64_full) ;  /* 0x0000020800507944 */ /* 0x00afea0003c00000 */
.L_x_534:
[----:B------:R-:W-:Y:S05]  /*23b60*/  BSYNC.RECONVERGENT B1 ;  /* 0x0000000000017941 */ /* 0x000fea0003800200 */
.L_x_533:
        /* <DEDUP_REMOVED lines=31> */
[----:B-1-3--:R-:W-:Y:S05]  /*23d60*/  CALL.REL.NOINC `($__internal_1_$__cuda_sm20_div_rn_f64_full) ;  /* 0x0000020400cc7944 */ /* 0x00afea0003c00000 */
.L_x_536:
[----:B------:R-:W-:Y:S05]  /*23d70*/  BSYNC.RECONVERGENT B1 ;  /* 0x0000000000017941 */ /* 0x000fea0003800200 */
.L_x_535:
[----:B------:R-:W0:Y:S01]  /*23d80*/  MUFU.RCP64H R13, 4.29496524800000000000e+09 ;  /* 0x41efffff000d7908 */ /* 0x000e220000001800 */
        /* <DEDUP_REMOVED lines=30> */
[----:B-1-3--:R-:W-:Y:S05]  /*23f70*/  CALL.REL.NOINC `($__internal_1_$__cuda_sm20_div_rn_f64_full) ;  /* 0x0000020400487944 */ /* 0x00afea0003c00000 */
.L_x_538:
[----:B------:R-:W-:Y:S05]  /*23f80*/  BSYNC.RECONVERGENT B1 ;  /* 0x0000000000017941 */ /* 0x000fea0003800200 */
.L_x_537:
[----:B------:R-:W0:Y:S01]  /*23f90*/  MUFU.RCP64H R11, 4.29496524800000000000e+09 ;  /* 0x41efffff000b7908 */ /* 0x000e220000001800 */
[----:B------:R-:W-:Y:S01]  /*23fa0*/  IMAD.MOV.U32 R8, RZ, RZ, -0x1a200000 ;  /* 0xe5e00000ff087424 */ /* 0x000fe200078e00ff */
[----:B------:R-:W-:Y:S01]  /*23fb0*/  UMOV UR10, 0xe5e00000 ;  /* 0xe5e00000000a7882 */ /* 0x000fe20000000000 */
[----:B------:R-:W-:Y:S01]  /*23fc0*/  IMAD.MOV.U32 R9, RZ, RZ, 0x41efffff ;  /* 0x41efffffff097424 */ /* 0x000fe200078e00ff */
[----:B------:R-:W-:Y:S01]  /*23fd0*/  UMOV UR11, 0x41efffff ;  /* 0x41efffff000b7882 */ /* 0x000fe20000000000 */
[----:B------:R-:W-:Y:S01]  /*23fe0*/  IMAD.MOV.U32 R10, RZ, RZ, 0x1 ;  /* 0x00000001ff0a7424 */ /* 0x000fe200078e00ff */
        /* <DEDUP_REMOVED lines=31> */
[----:B-1-3--:R-:W-:Y:S05]  /*241e0*/  CALL.REL.NOINC `($__internal_1_$__cuda_sm20_div_rn_f64_full) ;  /* 0x0000020000ac7944 */ /* 0x00afea0003c00000 */
.L_x_540:
[----:B------:R-:W-:Y:S05]  /*241f0*/  BSYNC.RECONVERGENT B1 ;  /* 0x0000000000017941 */ /* 0x000fea0003800200 */
.L_x_539:
        /* <DEDUP_REMOVED lines=32> */
.L_x_542:
[----:B------:R-:W-:Y:S05]  /*24400*/  BSYNC.RECONVERGENT B1 ;  /* 0x0000000000017941 */ /* 0x000fea0003800200 */
.L_x_541:
        /* <DEDUP_REMOVED lines=32> */
.L_x_544:
[----:B------:R-:W-:Y:S05]  /*24610*/  BSYNC.RECONVERGENT B1 ;  /* 0x0000000000017941 */ /* 0x000fea0003800200 */
.L_x_543:
[----:B------:R-:W0:Y:S01]  /*24620*/  FRND.F64.FLOOR R74, R74 ;  /* 0x0000004a004a7313 */ /* 0x000e220000305800 */
[----:B------:R-:W-:Y:S01]  /*24630*/  MOV R8, 0xe5e00000 ;  /* 0xe5e0000000087802 */ /* 0x000fe20000000f00 */
[----:B------:R-:W-:Y:S01]  /*24640*/  IMAD.MOV.U32 R9, RZ, RZ, 0x41efffff ;  /* 0x41efffffff097424 */ /* 0x000fe200078e00ff */
[----:B------:R-:W-:Y:S01]  /*24650*/  UMOV UR10, 0xe5e00000 ;  /* 0xe5e00000000a7882 */ /* 0x000fe20000000000 */
[----:B------:R-:W-:Y:S01]  /*24660*/  IMAD.MOV.U32 R30, RZ, RZ, 0x1 ;  /* 0x00000001ff1e7424 */ /* 0x000fe200078e00ff */
[----:B------:R-:W-:Y:S01]  /*24670*/  UMOV UR11, 0x41efffff ;  /* 0x41efffff000b7882 */ /* 0x000fe20000000000 */
[----:B------:R-:W-:Y:S02]  /*24680*/  BSSY.RECONVERGENT B1, `(.L_x_545) ;  /* 0x000001e000017945 */ /* 0x000fe40003800200 */
[----:B------:R-:W2:Y:S01]  /*24690*/  MUFU.RCP64H R31, 4.29496524800000000000e+09 ;  /* 0x41efffff001f7908 */ /* 0x000ea20000001800 */
        /* <DEDUP_REMOVED lines=27> */
[----:B-1-3--:R-:W-:Y:S05]  /*24850*/  CALL.REL.NOINC `($__internal_1_$__cuda_sm20_div_rn_f64_full) ;  /* 0x000001fc00107944 */ /* 0x00afea0003c00000 */
.L_x_546:
[----:B------:R-:W-:Y:S05]  /*24860*/  BSYNC.RECONVERGENT B1 ;  /* 0x0000000000017941 */ /* 0x000fea0003800200 */
.L_x_545:
[----:B------:R-:W0:Y:S01]  /*24870*/  MUFU.RCP64H R9, 4.29496524800000000000e+09 ;  /* 0x41efffff00097908 */ /* 0x000e220000001800 */
[----:B------:R-:W-:Y:S01]  /*24880*/  IMAD.MOV.U32 R34, RZ, RZ, -0x1a200000 ;  /* 0xe5e00000ff227424 */ /* 0x000fe200078e00ff */
[----:B------:R-:W-:Y:S01]  /*24890*/  UMOV UR10, 0xe5e00000 ;  /* 0xe5e00000000a7882 */ /* 0x000fe20000000000 */
[----:B------:R-:W-:Y:S01]  /*248a0*/  IMAD.MOV.U32 R35, RZ, RZ, 0x41efffff ;  /* 0x41efffffff237424 */ /* 0x000fe200078e00ff */
[----:B------:R-:W-:Y:S01]  /*248b0*/  UMOV UR11, 0x41efffff ;  /* 0x41efffff000b7882 */ /* 0x000fe20000000000 */
[----:B------:R-:W-:Y:S01]  /*248c0*/  IMAD.MOV.U32 R8, RZ, RZ, 0x1 ;  /* 0x00000001ff087424 */ /* 0x000fe200078e00ff */
[----:B------:R-:W-:Y:S02]  /*248d0*/  BSSY.RECONVERGENT B1, `(.L_x_547) ;  /* 0x000001b000017945 */ /* 0x000fe40003800200 */
[----:B------:R-:W2:Y:S03]  /*248e0*/  I2F.F64.U32 R30, R0 ;  /* 0x00000000001e7312 */ /* 0x000ea60000201800 */
[----:B0-----:R-:W-:-:S02]  /*248f0*/  DFMA R10, R8, -R34, 1 ;  /* 0x3ff00000080a742b */ /* 0x001fc40000000822 */
[----:B--2---:R-:W-:-:S06]  /*24900*/  DMUL R38, R46, R30 ;  /* 0x0000001e2e267228 */ /* 0x004fcc0000000000 */
        /* <DEDUP_REMOVED lines=23> */
.L_x_548:
[----:B------:R-:W-:Y:S05]  /*24a80*/  BSYNC.RECONVERGENT B1 ;  /* 0x0000000000017941 */ /* 0x000fea0003800200 */
.L_x_547:
        /* <DEDUP_REMOVED lines=32> */
.L_x_550:
[----:B------:R-:W-:Y:S05]  /*24c90*/  BSYNC.RECONVERGENT B1 ;  /* 0x0000000000017941 */ /* 0x000fea0003800200 */
.L_x_549:
        /* <DEDUP_REMOVED lines=32> */
.L_x_552:
[----:B------:R-:W-:Y:S05]  /*24ea0*/  BSYNC.RECONVERGENT B1 ;  /* 0x0000000000017941 */ /* 0x000fea0003800200 */
.L_x_551:
[----:B------:R-:W0:Y:S01]  /*24eb0*/  MUFU.RCP64H R9, 4.29496524800000000000e+09 ;  /* 0x41efffff00097908 */ /* 0x000e220000001800 */
[----:B------:R-:W-:Y:S01]  /*24ec0*/  IMAD.MOV.U32 R12, RZ, RZ, -0x1a200000 ;  /* 0xe5e00000ff0c7424 */ /* 0x000fe200078e00ff */
[----:B------:R-:W-:Y:S01]  /*24ed0*/  MOV R8, 0x1 ;  /* 0x0000000100087802 */ /* 0x000fe20000000f00 */
[----:B------:R-:W-:Y:S01]  /*24ee0*/  IMAD.MOV.U32 R13, RZ, RZ, 0x41efffff ;  /* 0x41efffffff0d7424 */ /* 0x000fe200078e00ff */
[----:B------:R-:W-:Y:S01]  /*24ef0*/  UMOV UR10, 0xe5e00000 ;  /* 0xe5e00000000a7882 */ /* 0x000fe20000000000 */
        /* <DEDUP_REMOVED lines=31> */
[----:B-1-3--:R-:W-:Y:S05]  /*250f0*/  CALL.REL.NOINC `($__internal_1_$__cuda_sm20_div_rn_f64_full) ;  /* 0x000001f000e87944 */ /* 0x00afea0003c00000 */
.L_x_554:
[----:B------:R-:W-:Y:S05]  /*25100*/  BSYNC.RECONVERGENT B1 ;  /* 0x0000000000017941 */ /* 0x000fea0003800200 */
.L_x_553:
        /* <DEDUP_REMOVED lines=32> */
.L_x_556:
[----:B------:R-:W-:Y:S05]  /*25310*/  BSYNC.RECONVERGENT B1 ;  /* 0x0000000000017941 */ /* 0x000fea0003800200 */
.L_x_555:
[----:B------:R-:W0:Y:S01]  /*25320*/  MUFU.RCP64H R13, 4.29496524800000000000e+09 ;  /* 0x41efffff000d7908 */ /* 0x000e220000001800 */
        /* <DEDUP_REMOVED lines=31> */
.L_x_558:
[----:B------:R-:W-:Y:S05]  /*25520*/  BSYNC.RECONVERGENT B1 ;  /* 0x0000000000017941 */ /* 0x000fea0003800200 */
.L_x_557:
        /* <DEDUP_REMOVED lines=37> */
[----:B-1-3--:R-:W-:Y:S05]  /*25780*/  CALL.REL.NOINC `($__internal_1_$__cuda_sm20_div_rn_f64_full) ;  /* 0x000001ec00447944 */ /* 0x00afea0003c00000 */
.L_x_560:
[----:B------:R-:W-:Y:S05]  /*25790*/  BSYNC.RECONVERGENT B1 ;  /* 0x0000000000017941 */ /* 0x000fea0003800200 */
.L_x_559:
        /* <DEDUP_REMOVED lines=32> */
.L_x_562:
[----:B------:R-:W-:Y:S05]  /*259a0*/  BSYNC.RECONVERGENT B1 ;  /* 0x0000000000017941 */ /* 0x000fea0003800200 */
.L_x_561:
        /* <DEDUP_REMOVED lines=32> */
.L_x_564:
[----:B------:R-:W-:Y:S05]  /*25bb0*/  BSYNC.RECONVERGENT B1 ;  /* 0x0000000000017941 */ /* 0x000fea0003800200 */
.L_x_563:
[----:B------:R-:W0:Y:S01]  /*25bc0*/  FRND.F64.FLOOR R74, R74 ;  /* 0x0000004a004a7313 */ /* 0x000e220000305800 */
[----:B------:R-:W-:Y:S02]  /*25bd0*/  IMAD.MOV.U32 R8, RZ, RZ, -0x1a200000 ;  /* 0xe5e00000ff087424 */ /* 0x000fe400078e00ff */
[----:B------:R-:W-:Y:S02]  /*25be0*/  HFMA2 R42, -RZ, RZ, 0, 5.9604644775390625e-08 ;  /* 0x00000001ff2a7431 */ /* 0x000fe400000001ff */
[----:B------:R-:W-:Y:S01]  /*25bf0*/  IMAD.MOV.U32 R9, RZ, RZ, 0x41efffff ;  /* 0x41efffffff097424 */ /* 0x000fe200078e00ff */
[----:B------:R-:W-:Y:S01]  /*25c00*/  UMOV UR10, 0xe5e00000 ;  /* 0xe5e00000000a7882 */ /* 0x000fe20000000000 */
[----:B------:R-:W-:Y:S01]  /*25c10*/  UMOV UR11, 0x41efffff ;  /* 0x41efffff000b7882 */ /* 0x000fe20000000000 */
[----:B------:R-:W-:Y:S01]  /*25c20*/  BSSY.RECONVERGENT B1, `(.L_x_565) ;  /* 0x000001e000017945 */ /* 0x000fe20003800200 */
[----:B------:R-:W2:Y:S02]  /*25c30*/  MUFU.RCP64H R43, 4.29496524800000000000e+09 ;  /* 0x41efffff002b7908 */ /* 0x000ea40000001800 */
        /* <DEDUP_REMOVED lines=28> */
.L_x_566:
[----:B------:R-:W-:Y:S05]  /*25e00*/  BSYNC.RECONVERGENT B1 ;  /* 0x0000000000017941 */ /* 0x000fea0003800200 */
.L_x_565:
[----:B------:R-:W0:Y:S01]  /*25e10*/  MUFU.RCP64H R11, 4.29496524800000000000e+09 ;  /* 0x41efffff000b7908 */ /* 0x000e220000001800 */
[----:B------:R-:W-:Y:S01]  /*25e20*/  IMAD.MOV.U32 R8, RZ, RZ, -0x1a200000 ;  /* 0xe5e00000ff087424 */ /* 0x000fe200078e00ff */
[----:B------:R-:W-:Y:S01]  /*25e30*/  MOV R9, 0x41efffff ;  /* 0x41efffff00097802 */ /* 0x000fe20000000f00 */
[----:B------:R-:W-:Y:S01]  /*25e40*/  IMAD.MOV.U32 R10, RZ, RZ, 0x1 ;  /* 0x00000001ff0a7424 */ /* 0x000fe200078e00ff */
[----:B------:R-:W-:Y:S01]  /*25e50*/  UMOV UR10, 0xe5e00000 ;  /* 0xe5e00000000a7882 */ /* 0x000fe20000000000 */
[----:B------:R-:W-:Y:S01]  /*25e60*/  UMOV UR11, 0x41efffff ;  /* 0x41efffff000b7882 */ /* 0x000fe20000000000 */
[----:B------:R-:W-:Y:S02]  /*25e70*/  BSSY.RECONVERGENT B1, `(.L_x_567) ;  /* 0x000001b000017945 */ /* 0x000fe40003800200 */
[----:B------:R-:W2:Y:S01]  /*25e80*/  I2F.F64.U32 R42, R6 ;  /* 0x00000006002a7312 */ /* 0x000ea20000201800 */
[----:B0-----:R-:W-:Y:S02]  /*25e90*/  DFMA R12, R10, -R8, 1 ;  /* 0x3ff000000a0c742b */ /* 0x001fe40000000808 */
        /* <DEDUP_REMOVED lines=24> */
.L_x_568:
[----:B------:R-:W-:Y:S05]  /*26020*/  BSYNC.RECONVERGENT B1 ;  /* 0x0000000000017941 */ /* 0x000fea0003800200 */
.L_x_567:
        /* <DEDUP_REMOVED lines=32> */
.L_x_570:
[----:B------:R-:W-:Y:S05]  /*26230*/  BSYNC.RECONVERGENT B1 ;  /* 0x0000000000017941 */ /* 0x000fea0003800200 */
.L_x_569:
        /* <DEDUP_REMOVED lines=32> */
.L_x_572:
[----:B------:R-:W-:Y:S05]  /*26440*/  BSYNC.RECONVERGENT B1 ;  /* 0x0000000000017941 */ /* 0x000fea0003800200 */
.L_x_571:
        /* <DEDUP_REMOVED lines=36> */
[----:B-1-3--:R-:W-:Y:S05]  /*26690*/  CALL.REL.NOINC `($__internal_1_$__cuda_sm20_div_rn_f64_full) ;  /* 0x000001dc00807944 */ /* 0x00afea0003c00000 */
.L_x_574:
[----:B------:R-:W-:Y:S05]  /*266a0*/  BSYNC.RECONVERGENT B1 ;  /* 0x0000000000017941 */ /* 0x000fea0003800200 */
.L_x_573:
        /* <DEDUP_REMOVED lines=32> */
.L_x_576:
[----:B------:R-:W-:Y:S05]  /*268b0*/  BSYNC.RECONVERGENT B1 ;  /* 0x0000000000017941 */ /* 0x000fea0003800200 */
.L_x_575:
        /* <DEDUP_REMOVED lines=32> */
.L_x_578:
[----:B------:R-:W-:Y:S05]  /*26ac0*/  BSYNC.RECONVERGENT B1 ;  /* 0x0000000000017941 */ /* 0x000fea0003800200 */
.L_x_577:
        /* <DEDUP_REMOVED lines=38> */
.L_x_580:
[----:B------:R-:W-:Y:S05]  /*26d30*/  BSYNC.RECONVERGENT B1 ;  /* 0x0000000000017941 */ /* 0x000fea0003800200 */
.L_x_579:
        /* <DEDUP_REMOVED lines=32> */
.L_x_582:
[----:B------:R-:W-:Y:S05]  /*26f40*/  BSYNC.RECONVERGENT B1 ;  /* 0x0000000000017941 */ /* 0x000fea0003800200 */
.L_x_581:
        /* <DEDUP_REMOVED lines=32> */
.L_x_584:
[----:B------:R-:W-:Y:S05]  /*27150*/  BSYNC.RECONVERGENT B1 ;  /* 0x0000000000017941 */ /* 0x000fea0003800200 */
.L_x_583:
[----:B------:R-:W0:Y:S01]  /*27160*/  FRND.F64.FLOOR R74, R74 ;  /* 0x0000004a004a7313 */ /* 0x000e220000305800 */
[----:B------:R-:W-:Y:S01]  /*27170*/  IMAD.MOV.U32 R10, RZ, RZ, -0x1a200000 ;  /* 0xe5e00000ff0a7424 */ /* 0x000fe200078e00ff */
[----:B------:R-:W-:Y:S01]  /*27180*/  UMOV UR10, 0xe5e00000 ;  /* 0xe5e00000000a7882 */ /* 0x000fe20000000000 */
[----:B------:R-:W-:Y:S01]  /*27190*/  IMAD.MOV.U32 R11, RZ, RZ, 0x41efffff ;  /* 0x41efffffff0b7424 */ /* 0x000fe200078e00ff */
[----:B------:R-:W-:Y:S01]  /*271a0*/  UMOV UR11, 0x41efffff ;  /* 0x41efffff000b7882 */ /* 0x000fe20000000000 */
[----:B------:R-:W-:Y:S01]  /*271b0*/  IMAD.MOV.U32 R12, RZ, RZ, 0x1 ;  /* 0x00000001ff0c7424 */ /* 0x000fe200078e00ff */
        /* <DEDUP_REMOVED lines=30> */
.L_x_586:
[----:B------:R-:W-:Y:S05]  /*273a0*/  BSYNC.RECONVERGENT B1 ;  /* 0x0000000000017941 */ /* 0x000fea0003800200 */
.L_x_585:
[----:B------:R-:W2:Y:S04]  /*273b0*/  LDG.E R54, desc[UR6][R24.64+-0x4] ;  /* 0xfffffc0618367981 */ /* 0x000ea8000c1e1900 */
[----:B------:R-:W4:Y:S04]  /*273c0*/  LDG.E R50, desc[UR6][R24.64] ;  /* 0x0000000618327981 */ /* 0x000f28000c1e1900 */
[----:B------:R-:W5:Y:S01]  /*273d0*/  LDG.E R0, desc[UR6][R24.64+0x4] ;  /* 0x0000040618007981 */ /* 0x000f62000c1e1900 */
        /* <DEDUP_REMOVED lines=9> */
[----:B------:R-:W-:-:S08]  /*27470*/  DFMA R10, R6, R10, R6 ;  /* 0x0000000a060a722b */ /* 0x000fd00000000006 */
[----:B------:R-:W-:-:S08]  /*27480*/  DFMA R6, R10, -R8, 1 ;  /* 0x3ff000000a06742b */ /* 0x000fd00000000808 */
[----:B------:R-:W-:Y:S01]  /*27490*/  DFMA R48, R10, R6, R10 ;  /* 0x000000060a30722b */ /* 0x000fe2000000000a */
[----:B------:R-:W0:Y:S02]  /*274a0*/  FRND.F64.FLOOR R10, R74 ;  /* 0x0000004a000a7313 */ /* 0x000e240000305800 */
[----:B0-----:R-:W-:-:S08]  /*274b0*/  DFMA R10, R10, -R8, R20 ;  /* 0x800000080a0a722b */ /* 0x001fd00000000014 */
[----:B------:R-:W-:Y:S01]  /*274c0*/  DSETP.GEU.AND P0, PT, R10, RZ, PT ;  /* 0x000000ff0a00722a */ /* 0x000fe20003f0e000 */
        /* <DEDUP_REMOVED lines=15> */
[----:B------:R-:W-:Y:S02]  /*275c0*/  DADD R8, R10, UR10 ;  /* 0x0000000a0a087e29 */ /* 0x000fe40008000000 */
[----:B--2---:R-:W-:-:S04]  /*275d0*/  DFMA R20, R36, -131072, R6 ;  /* 0xc10000002414782b */ /* 0x004fc80000000006 */
[----:B------:R-:W-:-:S04]  /*275e0*/  DFMA R74, R48, R40, R12 ;  /* 0x00000028304a722b */ /* 0x000fc8000000000c */
[----:B------:R-:W-:Y:S02]  /*275f0*/  FSEL R48, R8, R10, !P0 ;  /* 0x0000000a08307208 */ /* 0x000fe40004000000 */
[----:B------:R-:W-:-:S04]  /*27600*/  FSEL R49, R9, R11, !P0 ;  /* 0x0000000b09317208 */ /* 0x000fc80004000000 */
        /* <DEDUP_REMOVED lines=9> */
.L_x_588:
[----:B------:R-:W-:Y:S05]  /*276a0*/  BSYNC.RECONVERGENT B1 ;  /* 0x0000000000017941 */ /* 0x000fea0003800200 */
.L_x_587:
        /* <DEDUP_REMOVED lines=32> */
.L_x_590:
[----:B------:R-:W-:Y:S05]  /*278b0*/  BSYNC.RECONVERGENT B1 ;  /* 0x0000000000017941 */ /* 0x000fea0003800200 */
.L_x_589:
        /* <DEDUP_REMOVED lines=32> */
.L_x_592:
[----:B------:R-:W-:Y:S05]  /*27ac0*/  BSYNC.RECONVERGENT B1 ;  /* 0x0000000000017941 */ /* 0x000fea0003800200 */
.L_x_591:
        /* <DEDUP_REMOVED lines=8> */
[----:B------:R-:W2:Y:S05]  /*27b50*/  FRND.F64.FLOOR R74, R74 ;  /* 0x0000004a004a7313 */ /* 0x000eaa0000305800 */
[----:B------:R-:W-:Y:S01]  /*27b60*/  FSETP.GEU.AND P2, PT, |R45|, 6.5827683646048100446e-37, PT ;  /* 0x036000002d00780b */ /* 0x000fe20003f4e200 */
[----:B0-----:R-:W-:-:S02]  /*27b70*/  DFMA R10, R8, -R6, 1 ;  /* 0x3ff00000080a742b */ /* 0x001fc40000000806 */
[----:B--2---:R-:W-:-:S06]  /*27b80*/  DFMA R40, R74, -R6, R40 ;  /* 0x800000064a28722b */ /* 0x004fcc0000000028 */
        /* <DEDUP_REMOVED lines=23> */
[----:B-1-3--:R-:W-:Y:S05]  /*27d00*/  CALL.REL.NOINC `($__internal_1_$__cuda_sm20_div_rn_f64_full) ;  /* 0x000001c400e47944 */ /* 0x00afea0003c00000 */
.L_x_594:
[----:B------:R-:W-:Y:S05]  /*27d10*/  BSYNC.RECONVERGENT B1 ;  /* 0x0000000000017941 */ /* 0x000fea0003800200 */
.L_x_593:
        /* <DEDUP_REMOVED lines=32> */
.L_x_596:
[----:B------:R-:W-:Y:S05]  /*27f20*/  BSYNC.RECONVERGENT B1 ;  /* 0x0000000000017941 */ /* 0x000fea0003800200 */
.L_x_595:
        /* <DEDUP_REMOVED lines=32> */
.L_x_598:
[----:B------:R-:W-:Y:S05]  /*28130*/  BSYNC.RECONVERGENT B1 ;  /* 0x0000000000017941 */ /* 0x000fea0003800200 */
.L_x_597:
        /* <DEDUP_REMOVED lines=8> */
[----:B------:R-:W2:Y:S04]  /*281c0*/  FRND.F64.FLOOR R74, R74 ;  /* 0x0000004a004a7313 */ /* 0x000ea80000305800 */
[----:B------:R-:W-:Y:S01]  /*281d0*/  FSETP.GEU.AND P1, PT, |R45|, 6.5827683646048100446e-37, PT ;  /* 0x036000002d00780b */ /* 0x000fe20003f2e200 */
[----:B0-----:R-:W-:-:S02]  /*281e0*/  DFMA R10, R8, -R6, 1 ;  /* 0x3ff00000080a742b */ /* 0x001fc40000000806 */
[----:B--2---:R-:W-:-:S06]  /*281f0*/  DFMA R40, R74, -R6, R40 ;  /* 0x800000064a28722b */ /* 0x004fcc0000000028 */
        /* <DEDUP_REMOVED lines=25> */
.L_x_600:
[----:B------:R-:W-:Y:S05]  /*28390*/  BSYNC.RECONVERGENT B1 ;  /* 0x0000000000017941 */ /* 0x000fea0003800200 */
.L_x_599:
        /* <DEDUP_REMOVED lines=32> */
.L_x_602:
[----:B------:R-:W-:Y:S05]  /*285a0*/  BSYNC.RECONVERGENT B1 ;  /* 0x0000000000017941 */ /* 0x000fea0003800200 */
.L_x_601:
        /* <DEDUP_REMOVED lines=32> */
.L_x_604:
[----:B------:R-:W-:Y:S05]  /*287b0*/  BSYNC.RECONVERGENT B1 ;  /* 0x0000000000017941 */ /* 0x000fea0003800200 */
.L_x_603:
        /* <DEDUP_REMOVED lines=36> */
.L_x_606:
[----:B------:R-:W-:Y:S05]  /*28a00*/  BSYNC.RECONVERGENT B1 ;  /* 0x0000000000017941 */ /* 0x000fea0003800200 */
.L_x_605:
        /* <DEDUP_REMOVED lines=32> */
.L_x_608:
[----:B------:R-:W-:Y:S05]  /*28c10*/  BSYNC.RECONVERGENT B1 ;  /* 0x0000000000017941 */ /* 0x000fea0003800200 */
.L_x_607:
        /* <DEDUP_REMOVED lines=32> */
.L_x_610:
[----:B------:R-:W-:Y:S05]  /*28e20*/  BSYNC.RECONVERGENT B1 ;  /* 0x0000000000017941 */ /* 0x000fea0003800200 */
.L_x_609:
        /* <DEDUP_REMOVED lines=32> */
.L_x_612:
[----:B------:R-:W-:Y:S05]  /*29030*/  BSYNC.RECONVERGENT B1 ;  /* 0x0000000000017941 */ /* 0x000fea0003800200 */
.L_x_611:
        /* <DEDUP_REMOVED lines=8> */
[----:B------:R-:W2:Y:S06]  /*290c0*/  FRND.F64.FLOOR R74, R74 ;  /* 0x0000004a004a7313 */ /* 0x000eac0000305800 */
        /* <DEDUP_REMOVED lines=26> */
[----:B-1-3--:R-:W-:Y:S05]  /*29270*/  CALL.REL.NOINC `($__internal_1_$__cuda_sm20_div_rn_f64_full) ;  /* 0x000001b000887944 */ /* 0x00afea0003c00000 */
.L_x_614:
[----:B------:R-:W-:Y:S05]  /*29280*/  BSYNC.RECONVERGENT B1 ;  /* 0x0000000000017941 */ /* 0x000fea0003800200 */
.L_x_613:
        /* <DEDUP_REMOVED lines=32> */
.L_x_616:
[----:B------:R-:W-:Y:S05]  /*29490*/  BSYNC.RECONVERGENT B1 ;  /* 0x0000000000017941 */ /* 0x000fea0003800200 */
.L_x_615:
        /* <DEDUP_REMOVED lines=32> */
.L_x_618:
[----:B------:R-:W-:Y:S05]  /*296a0*/  BSYNC.RECONVERGENT B1 ;  /* 0x0000000000017941 */ /* 0x000fea0003800200 */
.L_x_617:
        /* <DEDUP_REMOVED lines=37> */
.L_x_620:
[----:B------:R-:W-:Y:S05]  /*29900*/  BSYNC.RECONVERGENT B1 ;  /* 0x0000000000017941 */ /* 0x000fea0003800200 */
.L_x_619:
        /* <DEDUP_REMOVED lines=32> */
.L_x_622:
[----:B------:R-:W-:Y:S05]  /*29b10*/  BSYNC.RECONVERGENT B1 ;  /* 0x0000000000017941 */ /* 0x000fea0003800200 */
.L_x_621:
        /* <DEDUP_REMOVED lines=32> */
.L_x_624:
[----:B------:R-:W-:Y:S05]  /*29d20*/  BSYNC.RECONVERGENT B1 ;  /* 0x0000000000017941 */ /* 0x000fea0003800200 */
.L_x_623:
        /* <DEDUP_REMOVED lines=36> */
.L_x_626:
[----:B------:R-:W-:Y:S05]  /*29f70*/  BSYNC.RECONVERGENT B1 ;  /* 0x0000000000017941 */ /* 0x000fea0003800200 */
.L_x_625:
        /* <DEDUP_REMOVED lines=32> */
.L_x_628:
[----:B------:R-:W-:Y:S05]  /*2a180*/  BSYNC.RECONVERGENT B1 ;  /* 0x0000000000017941 */ /* 0x000fea0003800200 */
.L_x_627:
        /* <DEDUP_REMOVED lines=32> */
.L_x_630:
[----:B------:R-:W-:Y:S05]  /*2a390*/  BSYNC.RECONVERGENT B1 ;  /* 0x0000000000017941 */ /* 0x000fea0003800200 */
.L_x_629:
        /* <DEDUP_REMOVED lines=32> */
.L_x_632:
[----:B------:R-:W-:Y:S05]  /*2a5a0*/  BSYNC.RECONVERGENT B1 ;  /* 0x0000000000017941 */ /* 0x000fea0003800200 */
.L_x_631:
        /* <DEDUP_REMOVED lines=35> */
[----:B-1-3--:R-:W-:Y:S05]  /*2a7e0*/  CALL.REL.NOINC `($__internal_1_$__cuda_sm20_div_rn_f64_full) ;  /* 0x0000019c002c7944 */ /* 0x00afea0003c00000 */
.L_x_634:
[----:B------:R-:W-:Y:S05]  /*2a7f0*/  BSYNC.RECONVERGENT B1 ;  /* 0x0000000000017941 */ /* 0x000fea0003800200 */
.L_x_633:
        /* <DEDUP_REMOVED lines=32> */
.L_x_636:
[----:B------:R-:W-:Y:S05]  /*2aa00*/  BSYNC.RECONVERGENT B1 ;  /* 0x0000000000017941 */ /* 0x000fea0003800200 */
.L_x_635:
        /* <DEDUP_REMOVED lines=32> */
.L_x_638:
[----:B------:R-:W-:Y:S05]  /*2ac10*/  BSYNC.RECONVERGENT B1 ;  /* 0x0000000000017941 */ /* 0x000fea0003800200 */
.L_x_637:
        /* <DEDUP_REMOVED lines=36> */
[----:B-1-3--:R-:W-:Y:S05]  /*2ae60*/  CALL.REL.NOINC `($__internal_1_$__cuda_sm20_div_rn_f64_full) ;  /* 0x00000194008c7944 */ /* 0x00afea0003c00000 */
.L_x_640:
[----:B------:R-:W-:Y:S05]  /*2ae70*/  BSYNC.RECONVERGENT B1 ;  /* 0x0000000000017941 */ /* 0x000fea0003800200 */
.L_x_639:
        /* <DEDUP_REMOVED lines=32> */
.L_x_642:
[----:B------:R-:W-:Y:S05]  /*2b080*/  BSYNC.RECONVERGENT B1 ;  /* 0x0000000000017941 */ /* 0x000fea0003800200 */
.L_x_641:
        /* <DEDUP_REMOVED lines=32> */
.L_x_644:
[----:B------:R-:W-:Y:S05]  /*2b290*/  BSYNC.RECONVERGENT B1 ;  /* 0x0000000000017941 */ /* 0x000fea0003800200 */
.L_x_643:
        /* <DEDUP_REMOVED lines=36> */
.L_x_646:
[----:B------:R-:W-:Y:S05]  /*2b4e0*/  BSYNC.RECONVERGENT B1 ;  /* 0x0000000000017941 */ /* 0x000fea0003800200 */
.L_x_645:
        /* <DEDUP_REMOVED lines=14> */
[----:B------:R-:W-:-:S06]  /*2b5d0*/  DSETP.GEU.AND P0, PT, R12, RZ, PT ;  /* 0x000000ff0c00722a */ /* 0x000fcc0003f0e000 */
[----:B------:R-:W-:-:S08]  /*2b5e0*/  DFMA R10, R6, R10, R6 ;  /* 0x0000000a060a722b */ /* 0x000fd00000000006 */
[----:B------:R-:W-:-:S08]  /*2b5f0*/  DFMA R6, R10, -R8, 1 ;  /* 0x3ff000000a06742b */ /* 0x000fd00000000808 */
[----:B------:R-:W-:Y:S01]  /*2b600*/  DFMA R10, R10, R6, R10 ;  /* 0x000000060a0a722b */ /* 0x000fe2000000000a */
[----:B--2---:R-:W0:Y:S08]  /*2b610*/  I2F.F64.U32 R56, R56 ;  /* 0x0000003800387312 */ /* 0x004e300000201800 */
        /* <DEDUP_REMOVED lines=14> */
[----:B------:R-:W-:Y:S02]  /*2b700*/  DADD R8, R12, UR10 ;  /* 0x0000000a0c087e29 */ /* 0x000fe40008000000 */
[----:B-1----:R-:W-:-:S04]  /*2b710*/  DFMA R20, R50, -131072, R6 ;  /* 0xc10000003214782b */ /* 0x002fc80000000006 */
        /* <DEDUP_REMOVED lines=11> */
[----:B---3--:R-:W-:Y:S05]  /*2b7d0*/  CALL.REL.NOINC `($__internal_1_$__cuda_sm20_div_rn_f64_full) ;  /* 0x0000018c00307944 */ /* 0x008fea0003c00000 */
.L_x_648:
[----:B------:R-:W-:Y:S05]  /*2b7e0*/  BSYNC.RECONVERGENT B1 ;  /* 0x0000000000017941 */ /* 0x000fea0003800200 */
.L_x_647:
        /* <DEDUP_REMOVED lines=31> */
[----:B---3--:R-:W-:Y:S05]  /*2b9e0*/  CALL.REL.NOINC `($__internal_1_$__cuda_sm20_div_rn_f64_full) ;  /* 0x0000018800ac7944 */ /* 0x008fea0003c00000 */
.L_x_650:
[----:B------:R-:W-:Y:S05]  /*2b9f0*/  BSYNC.RECONVERGENT B1 ;  /* 0x0000000000017941 */ /* 0x000fea0003800200 */
.L_x_649:
        /* <DEDUP_REMOVED lines=32> */
.L_x_652:
[----:B------:R-:W-:Y:S05]  /*2bc00*/  BSYNC.RECONVERGENT B1 ;  /* 0x0000000000017941 */ /* 0x000fea0003800200 */
.L_x_651:
        /* <DEDUP_REMOVED lines=35> */
[----:B---3--:R-:W-:Y:S05]  /*2be40*/  CALL.REL.NOINC `($__internal_1_$__cuda_sm20_div_rn_f64_full) ;  /* 0x0000018400947944 */ /* 0x008fea0003c00000 */
.L_x_654:
[----:B------:R-:W-:Y:S05]  /*2be50*/  BSYNC.RECONVERGENT B1 ;  /* 0x0000000000017941 */ /* 0x000fea0003800200 */
.L_x_653:
        /* <DEDUP_REMOVED lines=31> */
[----:B---3--:R-:W-:Y:S05]  /*2c050*/  CALL.REL.NOINC `($__internal_1_$__cuda_sm20_div_rn_f64_full) ;  /* 0x0000018400107944 */ /* 0x008fea0003c00000 */
.L_x_656:
[----:B------:R-:W-:Y:S05]  /*2c060*/  BSYNC.RECONVERGENT B1 ;  /* 0x0000000000017941 */ /* 0x000fea0003800200 */
.L_x_655:
        /* <DEDUP_REMOVED lines=31> */
[----:B---3--:R-:W-:Y:S05]  /*2c260*/  CALL.REL.NOINC `($__internal_1_$__cuda_sm20_div_rn_f64_full) ;  /* 0x00000180008c7944 */ /* 0x008fea0003c00000 */
.L_x_658:
[----:B------:R-:W-:Y:S05]  /*2c270*/  BSYNC.RECONVERGENT B1 ;  /* 0x0000000000017941 */ /* 0x000fea0003800200 */
.L_x_657:
        /* <DEDUP_REMOVED lines=36> */
[----:B---3--:R-:W-:Y:S05]  /*2c4c0*/  CALL.REL.NOINC `($__internal_1_$__cuda_sm20_div_rn_f64_full) ;  /* 0x0000017c00f47944 */ /* 0x008fea0003c00000 */
.L_x_660:
[----:B------:R-:W-:Y:S05]  /*2c4d0*/  BSYNC.RECONVERGENT B1 ;  /* 0x0000000000017941 */ /* 0x000fea0003800200 */
.L_x_659:
        /* <DEDUP_REMOVED lines=32> */
.L_x_662:
[----:B------:R-:W-:Y:S05]  /*2c6e0*/  BSYNC.RECONVERGENT B1 ;  /* 0x0000000000017941 */ /* 0x000fea0003800200 */
.L_x_661:
        /* <DEDUP_REMOVED lines=32> */
.L_x_664:
[----:B------:R-:W-:Y:S05]  /*2c8f0*/  BSYNC.RECONVERGENT B1 ;  /* 0x0000000000017941 */ /* 0x000fea0003800200 */
.L_x_663:
        /* <DEDUP_REMOVED lines=35> */
[----:B---3--:R-:W-:Y:S05]  /*2cb30*/  CALL.REL.NOINC `($__internal_1_$__cuda_sm20_div_rn_f64_full) ;  /* 0x0000017800587944 */ /* 0x008fea0003c00000 */
.L_x_666:
[----:B------:R-:W-:Y:S05]  /*2cb40*/  BSYNC.RECONVERGENT B1 ;  /* 0x0000000000017941 */ /* 0x000fea0003800200 */
.L_x_665:
        /* <DEDUP_REMOVED lines=32> */
.L_x_668:
[----:B------:R-:W-:Y:S05]  /*2cd50*/  BSYNC.RECONVERGENT B1 ;  /* 0x0000000000017941 */ /* 0x000fea0003800200 */
.L_x_667:
        /* <DEDUP_REMOVED lines=32> */
.L_x_670:
[----:B------:R-:W-:Y:S05]  /*2cf60*/  BSYNC.RECONVERGENT B1 ;  /* 0x0000000000017941 */ /* 0x000fea0003800200 */
.L_x_669:
        /* <DEDUP_REMOVED lines=32> */
.L_x_672:
[----:B------:R-:W-:Y:S05]  /*2d170*/  BSYNC.RECONVERGENT B1 ;  /* 0x0000000000017941 */ /* 0x000fea0003800200 */
.L_x_671:
        /* <DEDUP_REMOVED lines=35> */
[----:B---3--:R-:W-:Y:S05]  /*2d3b0*/  CALL.REL.NOINC `($__internal_1_$__cuda_sm20_div_rn_f64_full) ;  /* 0x0000017000387944 */ /* 0x008fea0003c00000 */
.L_x_674:
[----:B------:R-:W-:Y:S05]  /*2d3c0*/  BSYNC.RECONVERGENT B1 ;  /* 0x0000000000017941 */ /* 0x000fea0003800200 */
.L_x_673:
        /* <DEDUP_REMOVED lines=32> */
.L_x_676:
[----:B------:R-:W-:Y:S05]  /*2d5d0*/  BSYNC.RECONVERGENT B1 ;  /* 0x0000000000017941 */ /* 0x000fea0003800200 */
.L_x_675:
        /* <DEDUP_REMOVED lines=32> */
.L_x_678:
[----:B------:R-:W-:Y:S05]  /*2d7e0*/  BSYNC.RECONVERGENT B1 ;  /* 0x0000000000017941 */ /* 0x000fea0003800200 */
.L_x_677:
        /* <DEDUP_REMOVED lines=36> */
[----:B---3--:R-:W-:Y:S05]  /*2da30*/  CALL.REL.NOINC `($__internal_1_$__cuda_sm20_div_rn_f64_full) ;  /* 0x0000016800987944 */ /* 0x008fea0003c00000 */
.L_x_680:
[----:B------:R-:W-:Y:S05]  /*2da40*/  BSYNC.RECONVERGENT B1 ;  /* 0x0000000000017941 */ /* 0x000fea0003800200 */
.L_x_679:
        /* <DEDUP_REMOVED lines=32> */
.L_x_682:
[----:B------:R-:W-:Y:S05]  /*2dc50*/  BSYNC.RECONVERGENT B1 ;  /* 0x0000000000017941 */ /* 0x000fea0003800200 */
.L_x_681:
        /* <DEDUP_REMOVED lines=32> */
.L_x_684:
[----:B------:R-:W-:Y:S05]  /*2de60*/  BSYNC.RECONVERGENT B1 ;  /* 0x0000000000017941 */ /* 0x000fea0003800200 */
.L_x_683:
        /* <DEDUP_REMOVED lines=36> */
.L_x_686:
[----:B------:R-:W-:Y:S05]  /*2e0b0*/  BSYNC.RECONVERGENT B1 ;  /* 0x0000000000017941 */ /* 0x000fea0003800200 */
.L_x_685:
        /* <DEDUP_REMOVED lines=32> */
.L_x_688:
[----:B------:R-:W-:Y:S05]  /*2e2c0*/  BSYNC.RECONVERGENT B1 ;  /* 0x0000000000017941 */ /* 0x000fea0003800200 */
.L_x_687:
        /* <DEDUP_REMOVED lines=32> */
.L_x_690:
[----:B------:R-:W-:Y:S05]  /*2e4d0*/  BSYNC.RECONVERGENT B1 ;  /* 0x0000000000017941 */ /* 0x000fea0003800200 */
.L_x_689:
        /* <DEDUP_REMOVED lines=32> */
.L_x_692:
[----:B------:R-:W-:Y:S05]  /*2e6e0*/  BSYNC.RECONVERGENT B1 ;  /* 0x0000000000017941 */ /* 0x000fea0003800200 */
.L_x_691:
        /* <DEDUP_REMOVED lines=35> */
[----:B---3--:R-:W-:Y:S05]  /*2e920*/  CALL.REL.NOINC `($__internal_1_$__cuda_sm20_div_rn_f64_full) ;  /* 0x0000015800dc7944 */ /* 0x008fea0003c00000 */
.L_x_694:
[----:B------:R-:W-:Y:S05]  /*2e930*/  BSYNC.RECONVERGENT B1 ;  /* 0x0000000000017941 */ /* 0x000fea0003800200 */
.L_x_693:
        /* <DEDUP_REMOVED lines=32> */
.L_x_696:
[----:B------:R-:W-:Y:S05]  /*2eb40*/  BSYNC.RECONVERGENT B1 ;  /* 0x0000000000017941 */ /* 0x000fea0003800200 */
.L_x_695:
        /* <DEDUP_REMOVED lines=32> */
.L_x_698:
[----:B------:R-:W-:Y:S05]  /*2ed50*/  BSYNC.RECONVERGENT B1 ;  /* 0x0000000000017941 */ /* 0x000fea0003800200 */
.L_x_697:
        /* <DEDUP_REMOVED lines=37> */
.L_x_700:
[----:B------:R-:W-:Y:S05]  /*2efb0*/  BSYNC.RECONVERGENT B1 ;  /* 0x0000000000017941 */ /* 0x000fea0003800200 */
.L_x_699:
        /* <DEDUP_REMOVED lines=32> */
.L_x_702:
[----:B------:R-:W-:Y:S05]  /*2f1c0*/  BSYNC.RECONVERGENT B1 ;  /* 0x0000000000017941 */ /* 0x000fea0003800200 */
.L_x_701:
        /* <DEDUP_REMOVED lines=32> */
.L_x_704:
[----:B------:R-:W-:Y:S05]  /*2f3d0*/  BSYNC.RECONVERGENT B1 ;  /* 0x0000000000017941 */ /* 0x000fea0003800200 */
.L_x_703:
        /* <DEDUP_REMOVED lines=36> */
.L_x_706:
[----:B------:R-:W-:Y:S05]  /*2f620*/  BSYNC.RECONVERGENT B1 ;  /* 0x0000000000017941 */ /* 0x000fea0003800200 */
.L_x_705:
[----:B------:R-:W0:Y:S01]  /*2f630*/  FRND.F64.FLOOR R74, R74 ;  /* 0x0000004a004a7313 */ /* 0x000e220000305800 */
[----:B------:R-:W-:Y:S01]  /*2f640*/  UMOV UR10, 0xe5e00000 ;  /* 0xe5e00000000a7882 */ /* 0x000fe20000000000 */
[----:B------:R-:W-:-:S06]  /*2f650*/  UMOV UR11, 0x41efffff ;  /* 0x41efffff000b7882 */ /* 0x000fcc0000000000 */
[----:B------:R2:W4:Y:S01]  /*2f660*/  F2I.U32.F64.TRUNC R30, R32 ;  /* 0x00000020001e7311 */ /* 0x000522000030d000 */
[----:B0-----:R-:W-:-:S07]  /*2f670*/  DFMA R8, R74, -UR10, R18 ;  /* 0x8000000a4a087c2b */ /* 0x001fce0008000012 */
[----:B------:R2:W0:Y:S01]  /*2f680*/  F2I.U32.F64.TRUNC R0, R46 ;  /* 0x0000002e00007311 */ /* 0x000422000030d000 */
[----:B------:R-:W-:-:S07]  /*2f690*/  DADD R10, R8, UR10 ;  /* 0x0000000a080a7e29 */ /* 0x000fce0008000000 */
[----:B------:R2:W1:Y:S01]  /*2f6a0*/  F2I.U32.F64.TRUNC R6, R48 ;  /* 0x0000003000067311 */ /* 0x000462000030d000 */
        /* <DEDUP_REMOVED lines=8> */
[----:B-1--4-:R2:W0:Y:S02]  /*2f730*/  F2I.U32.F64.TRUNC R21, R8 ;  /* 0x0000000800157311 */ /* 0x012424000030d000 */
.L_x_526:
[----:B------:R-:W-:Y:S01]  /*2f740*/  IADD3 R24, P0, PT, R24, 0x24, RZ ;  /* 0x0000002418187810 */ /* 0x000fe20007f1e0ff */
[----:B------:R-:W-:Y:S02]  /*2f750*/  USHF.R.U64 UR8, UR8, 0x1, UR4 ;  /* 0x0000000108087899 */ /* 0x000fe40008001204 */
[----:B------:R-:W-:Y:S02]  /*2f760*/  USHF.R.U32.HI UR4, URZ, 0x1, UR4 ;  /* 0x00000001ff047899 */ /* 0x000fe40008011604 */
[----:B------:R-:W-:Y:S01]  /*2f770*/  IMAD.X R25, RZ, RZ, R25, P0 ;  /* 0x000000ffff197224 */ /* 0x000fe200000e0619 */
[----:B------:R-:W-:Y:S09]  /*2f780*/  BRA.U UP1, `(.L_x_707) ;  /* 0xffffff39019c7547 */ /* 0x000ff2000b83ffff */
[----:B------:R-:W2:Y:S01]  /*2f790*/  MUFU.RCP64H R11, 4.29496524800000000000e+09 ;  /* 0x41efffff000b7908 */ /* 0x000ea20000001800 */
[----:B------:R-:W-:Y:S01]  /*2f7a0*/  IMAD.MOV.U32 R12, RZ, RZ, -0x1a200000 ;  /* 0xe5e00000ff0c7424 */ /* 0x000fe200078e00ff */
[----:B------:R-:W-:Y:S01]  /*2f7b0*/  MOV R10, 0x1 ;  /* 0x00000001000a7802 */ /* 0x000fe20000000f00 */
[----:B------:R-:W-:Y:S01]  /*2f7c0*/  IMAD.MOV.U32 R13, RZ, RZ, 0x41efffff ;  /* 0x41efffffff0d7424 */ /* 0x000fe200078e00ff */
[----:B------:R-:W-:Y:S04]  /*2f7d0*/  BSSY.RECONVERGENT B1, `(.L_x_708) ;  /* 0x000001b000017945 */ /* 0x000fe80003800200 */
[----:B------:R-:W4:Y:S08]  /*2f7e0*/  I2F.F64.U32 R30, R30 ;  /* 0x0000001e001e7312 */ /* 0x000f300000201800 */
[----:B------:R-:W-:Y:S01]  /*2f7f0*/  I2F.F64.U32 R24, R4 ;  /* 0x0000000400187312 */ /* 0x000fe20000201800 */
[----:B--2---:R-:W-:-:S07]  /*2f800*/  DFMA R8, R10, -R12, 1 ;  /* 0x3ff000000a08742b */ /* 0x004fce000000080c */
[----:B------:R-:W-:Y:S01]  /*2f810*/  I2F.F64.U32 R28, R3 ;  /* 0x00000003001c7312 */ /* 0x000fe20000201800 */
[----:B------:R-:W-:Y:S02]  /*2f820*/  DFMA R22, R8, R8, R8 ;  /* 0x000000080816722b */ /* 0x000fe40000000008 */
[----:B----4-:R-:W-:-:S06]  /*2f830*/  DMUL R8, R30, 7.62939453125e-06 ;  /* 0x3ee000001e087828 */ /* 0x010fcc0000000000 */
[----:B------:R-:W-:-:S04]  /*2f840*/  DFMA R10, R10, R22, R10 ;  /* 0x000000160a0a722b */ /* 0x000fc8000000000a */
[----:B------:R-:W2:Y:S04]  /*2f850*/  FRND.F64.FLOOR R8, R8 ;  /* 0x0000000800087313 */ /* 0x000ea80000305800 */
[----:B------:R-:W-:-:S08]  /*2f860*/  DFMA R26, R10, -R12, 1 ;  /* 0x3ff000000a1a742b */ /* 0x000fd0000000080c */
[----:B------:R-:W-:Y:S02]  /*2f870*/  DFMA R26, R10, R26, R10 ;  /* 0x0000001a0a1a722b */ /* 0x000fe4000000000a */
[----:B--2---:R-:W-:Y:S02]  /*2f880*/  DMUL R22, R24, R8 ;  /* 0x0000000818167228 */ /* 0x004fe40000000000 */
[----:B------:R-:W-:-:S06]  /*2f890*/  DFMA R30, R8, -131072, R30 ;  /* 0xc1000000081e782b */ /* 0x000fcc000000001e */
[----:B------:R-:W-:Y:S02]  /*2f8a0*/  DMUL R74, R26, R22 ;  /* 0x000000161a4a7228 */ /* 0x000fe40000000000 */
[----:B------:R-:W-:-:S06]  /*2f8b0*/  FSETP.GEU.AND P1, PT, |R23|, 6.5827683646048100446e-37, PT ;  /* 0x036000001700780b */ /* 0x000fcc0003f2e200 */
[----:B------:R-:W-:-:S08]  /*2f8c0*/  DFMA R10, R74, -R12, R22 ;  /* 0x8000000c4a0a722b */ /* 0x000fd00000000016 */
[----:B------:R-:W-:Y:S01]  /*2f8d0*/  DFMA R74, R26, R10, R74 ;  /* 0x0000000a1a4a722b */ /* 0x000fe2000000004a */
[----:B------:R2:W4:Y:S09]  /*2f8e0*/  I2F.F64.U32 R26, R2 ;  /* 0x00000002001a7312 */ /* 0x0005320000201800 */
[----:B-1----:R-:W-:-:S05]  /*2f8f0*/  FFMA R4, RZ, 29.999998092651367188, R75 ;  /* 0x41efffffff047823 */ /* 0x002fca000000004b */
[----:B------:R-:W-:-:S13]  /*2f900*/  FSETP.GT.AND P0, PT, |R4|, 1.469367938527859385e-39, PT ;  /* 0x001000000400780b */ /* 0x000fda0003f04200 */
[----:B--2-4-:R-:W-:Y:S05]  /*2f910*/  @P0 BRA P1, `(.L_x_709) ;  /* 0x0000000000180947 */ /* 0x014fea0000800000 */
[----:B------:R-:W-:Y:S01]  /*2f920*/  IMAD.MOV.U32 R12, RZ, RZ, R22 ;  /* 0x000000ffff0c7224 */ /* 0x000fe200078e0016 */
[----:B------:R-:W-:Y:S01]  /*2f930*/  MOV R8, 0x2f980 ;  /* 0x0002f98000087802 */ /* 0x000fe20000000f00 */
[----:B------:R-:W-:Y:S02]  /*2f940*/  IMAD.MOV.U32 R13, RZ, RZ, R23 ;  /* 0x000000ffff0d7224 */ /* 0x000fe400078e0017 */
[----:B------:R-:W-:Y:S02]  /*2f950*/  IMAD.MOV.U32 R66, RZ, RZ, -0x1a200000 ;  /* 0xe5e00000ff427424 */ /* 0x000fe400078e00ff */
[----:B------:R-:W-:-:S07]  /*2f960*/  IMAD.MOV.U32 R11, RZ, RZ, 0x41efffff ;  /* 0x41efffffff0b7424 */ /* 0x000fce00078e00ff */
[----:B0--3--:R-:W-:Y:S05]  /*2f970*/  CALL.REL.NOINC `($__internal_1_$__cuda_sm20_div_rn_f64_full) ;  /* 0x0000014800c87944 */ /* 0x009fea0003c00000 */
.L_x_709:
[----:B------:R-:W-:Y:S05]  /*2f980*/  BSYNC.RECONVERGENT B1 ;  /* 0x0000000000017941 */ /* 0x000fea0003800200 */
.L_x_708:
[----:B------:R-:W1:Y:S01]  /*2f990*/  MUFU.RCP64H R3, 4.29496524800000000000e+09 ;  /* 0x41efffff00037908 */ /* 0x000e620000001800 */
[----:B------:R-:W-:Y:S01]  /*2f9a0*/  IMAD.MOV.U32 R32, RZ, RZ, -0x1a200000 ;  /* 0xe5e00000ff207424 */ /* 0x000fe200078e00ff */
[----:B------:R-:W-:Y:S01]  /*2f9b0*/  MOV R33, 0x41efffff ;  /* 0x41efffff00217802 */ /* 0x000fe20000000f00 */
[----:B------:R-:W-:Y:S01]  /*2f9c0*/  IMAD.MOV.U32 R2, RZ, RZ, 0x1 ;  /* 0x00000001ff027424 */ /* 0x000fe200078e00ff */
[----:B------:R-:W-:Y:S01]  /*2f9d0*/  UMOV UR4, 0xe5e00000 ;  /* 0xe5e0000000047882 */ /* 0x000fe20000000000 */
[----:B------:R-:W-:Y:S01]  /*2f9e0*/  UMOV UR5, 0x41efffff ;  /* 0x41efffff00057882 */ /* 0x000fe20000000000 */
[----:B------:R-:W-:Y:S03]  /*2f9f0*/  BSSY.RECONVERGENT B1, `(.L_x_710) ;  /* 0x000001a000017945 */ /* 0x000fe60003800200 */
[----:B-1----:R-:W-:-:S08]  /*2fa00*/  DFMA R8, R2, -R32, 1 ;  /* 0x3ff000000208742b */ /* 0x002fd00000000820 */
[----:B------:R-:W-:-:S08]  /*2fa10*/  DFMA R8, R8, R8, R8 ;  /* 0x000000080808722b */ /* 0x000fd00000000008 */
[----:B------:R-:W-:Y:S02]  /*2fa20*/  DFMA R8, R2, R8, R2 ;  /* 0x000000080208722b */ /* 0x000fe40000000002 */
[----:B------:R-:W-:-:S06]  /*2fa30*/  DMUL R2, R24, R30 ;  /* 0x0000001e18027228 */ /* 0x000fcc0000000000 */
[----:B------:R-:W-:-:S04]  /*2fa40*/  DFMA R10, R8, -R32, 1 ;  /* 0x3ff00000080a742b */ /* 0x000fc80000000820 */
[----:B------:R-:W-:-:S04]  /*2fa50*/  FSETP.GEU.AND P2, PT, |R3|, 6.5827683646048100446e-37, PT ;  /* 0x036000000300780b */ /* 0x000fc80003f4e200 */
[----:B------:R-:W-:Y:S01]  /*2fa60*/  DFMA R30, R8, R10, R8 ;  /* 0x0000000a081e722b */ /* 0x000fe20000000008 */
[----:B------:R-:W1:Y:S07]  /*2fa70*/  FRND.F64.FLOOR R8, R74 ;  /* 0x0000004a00087313 */ /* 0x000e6e0000305800 */
[----:B------:R-:W-:-:S08]  /*2fa80*/  DMUL R10, R30, R2 ;  /* 0x000000021e0a7228 */ /* 0x000fd00000000000 */
[-C--:B------:R-:W-:Y:S02]  /*2fa90*/  DFMA R12, R10, -R32.reuse, R2 ;  /* 0x800000200a0c722b */ /* 0x080fe40000000002 */
[----:B-1----:R-:W-:-:S06]  /*2faa0*/  DFMA R8, R8, -R32, R22 ;  /* 0x800000200808722b */ /* 0x002fcc0000000016 */
        /* <DEDUP_REMOVED lines=13> */
[----:B0--3--:R-:W-:Y:S05]  /*2fb80*/  CALL.REL.NOINC `($__internal_1_$__cuda_sm20_div_rn_f64_full) ;  /* 0x0000014800447944 */ /* 0x009fea0003c00000 */
.L_x_711:
[----:B------:R-:W-:Y:S05]  /*2fb90*/  BSYNC.RECONVERGENT B1 ;  /* 0x0000000000017941 */ /* 0x000fea0003800200 */
.L_x_710:
[----:B------:R-:W1:Y:S01]  /*2fba0*/  MUFU.RCP64H R13, 4.29496524800000000000e+09 ;  /* 0x41efffff000d7908 */ /* 0x000e620000001800 */
[----:B------:R-:W-:Y:S01]  /*2fbb0*/  MOV R10, 0xe5e00000 ;  /* 0xe5e00000000a7802 */ /* 0x000fe20000000f00 */
[----:B------:R-:W-:Y:S01]  /*2fbc0*/  IMAD.MOV.U32 R11, RZ, RZ, 0x41efffff ;  /* 0x41efffffff0b7424 */ /* 0x000fe200078e00ff */
[----:B------:R-:W-:Y:S01]  /*2fbd0*/  UMOV UR4, 0xe5e00000 ;  /* 0xe5e0000000047882 */ /* 0x000fe20000000000 */
[----:B------:R-:W-:Y:S01]  /*2fbe0*/  IMAD.MOV.U32 R12, RZ, RZ, 0x1 ;  /* 0x00000001ff0c7424 */ /* 0x000fe200078e00ff */
[----:B------:R-:W-:Y:S01]  /*2fbf0*/  UMOV UR5, 0x41efffff ;  /* 0x41efffff00057882 */ /* 0x000fe20000000000 */
[----:B------:R-:W-:Y:S02]  /*2fc00*/  BSSY.RECONVERGENT B1, `(.L_x_712) ;  /* 0x000001a000017945 */ /* 0x000fe40003800200 */
[----:B------:R-:W2:Y:S02]  /*2fc10*/  FRND.F64.FLOOR R74, R74 ;  /* 0x0000004a004a7313 */ /* 0x000ea40000305800 */
[----:B-1----:R-:W-:-:S02]  /*2fc20*/  DFMA R8, R12, -R10, 1 ;  /* 0x3ff000000c08742b */ /* 0x002fc4000000080a */
        /* <DEDUP_REMOVED lines=22> */
[----:B0--3--:R-:W-:Y:S05]  /*2fd90*/  CALL.REL.NOINC `($__internal_1_$__cuda_sm20_div_rn_f64_full) ;  /* 0x0000014400c07944 */ /* 0x009fea0003c00000 */
.L_x_713:
[----:B------:R-:W-:Y:S05]  /*2fda0*/  BSYNC.RECONVERGENT B1 ;  /* 0x0000000000017941 */ /* 0x000fea0003800200 */
.L_x_712:
[----:B------:R-:W1:Y:S01]  /*2fdb0*/  MUFU.RCP64H R9, 4.29496524800000000000e+09 ;  /* 0x41efffff00097908 */ /* 0x000e620000001800 */
[----:B------:R-:W-:Y:S01]  /*2fdc0*/  IMAD.MOV.U32 R30, RZ, RZ, -0x1a200000 ;  /* 0xe5e00000ff1e7424 */ /* 0x000fe200078e00ff */
[----:B------:R-:W-:Y:S01]  /*2fdd0*/  UMOV UR4, 0xe5e00000 ;  /* 0xe5e0000000047882 */ /* 0x000fe20000000000 */
[----:B------:R-:W-:Y:S01]  /*2fde0*/  IMAD.MOV.U32 R31, RZ, RZ, 0x41efffff ;  /* 0x41efffffff1f7424 */ /* 0x000fe200078e00ff */
[----:B------:R-:W-:Y:S01]  /*2fdf0*/  UMOV UR5, 0x41efffff ;  /* 0x41efffff00057882 */ /* 0x000fe20000000000 */
[----:B------:R-:W-:Y:S01]  /*2fe00*/  IMAD.MOV.U32 R8, RZ, RZ, 0x1 ;  /* 0x00000001ff087424 */ /* 0x000fe200078e00ff */
[----:B------:R-:W-:Y:S02]  /*2fe10*/  BSSY.RECONVERGENT B1, `(.L_x_714) ;  /* 0x0000022000017945 */ /* 0x000fe40003800200 */
[----:B0-----:R-:W0:Y:S08]  /*2fe20*/  I2F.F64.U32 R32, R0 ;  /* 0x0000000000207312 */ /* 0x001e300000201800 */
[----:B------:R-:W2:Y:S01]  /*2fe30*/  FRND.F64.FLOOR R74, R74 ;  /* 0x0000004a004a7313 */ /* 0x000ea20000305800 */
[----:B-1----:R-:W-:-:S08]  /*2fe40*/  DFMA R10, R8, -R30, 1 ;  /* 0x3ff00000080a742b */ /* 0x002fd0000000081e */
[----:B------:R-:W-:Y:S02]  /*2fe50*/  DFMA R12, R10, R10, R10 ;  /* 0x0000000a0a0c722b */ /* 0x000fe4000000000a */
[----:B0-----:R-:W-:Y:S02]  /*2fe60*/  DMUL R10, R32, 7.62939453125e-06 ;  /* 0x3ee00000200a7828 */ /* 0x001fe40000000000 */
[----:B--2---:R-:W-:-:S04]  /*2fe70*/  DFMA R2, R74, -R30, R2 ;  /* 0x8000001e4a02722b */ /* 0x004fc80000000002 */
[----:B------:R-:W-:-:S04]  /*2fe80*/  DFMA R12, R8, R12, R8 ;  /* 0x0000000c080c722b */ /* 0x000fc80000000008 */
[----:B------:R-:W0:Y:S01]  /*2fe90*/  FRND.F64.FLOOR R10, R10 ;  /* 0x0000000a000a7313 */ /* 0x000e220000305800 */
[----:B------:R-:W-:-:S03]  /*2fea0*/  DSETP.GEU.AND P0, PT, R2, RZ, PT ;  /* 0x000000ff0200722a */ /* 0x000fc60003f0e000 */
        /* <DEDUP_REMOVED lines=23> */
[----:B---3--:R-:W-:Y:S05]  /*30020*/  CALL.REL.NOINC `($__internal_1_$__cuda_sm20_div_rn_f64_full) ;  /* 0x00000144001c7944 */ /* 0x008fea0003c00000 */
.L_x_715:
[----:B------:R-:W-:Y:S05]  /*30030*/  BSYNC.RECONVERGENT B1 ;  /* 0x0000000000017941 */ /* 0x000fea0003800200 */
.L_x_714:
        /* <DEDUP_REMOVED lines=32> */
.L_x_717:
[----:B------:R-:W-:Y:S05]  /*30240*/  BSYNC.RECONVERGENT B1 ;  /* 0x0000000000017941 */ /* 0x000fea0003800200 */
.L_x_716:
        /* <DEDUP_REMOVED lines=32> */
.L_x_719:
[----:B------:R-:W-:Y:S05]  /*30450*/  BSYNC.RECONVERGENT B1 ;  /* 0x0000000000017941 */ /* 0x000fea0003800200 */
.L_x_718:
        /* <DEDUP_REMOVED lines=8> */
[----:B------:R-:W2:Y:S01]  /*304e0*/  FRND.F64.FLOOR R74, R74 ;  /* 0x0000004a004a7313 */ /* 0x000ea20000305800 */
[----:B0-----:R-:W-:-:S08]  /*304f0*/  DFMA R8, R2, -R12, 1 ;  /* 0x3ff000000208742b */ /* 0x001fd0000000080c */
[----:B------:R-:W-:Y:S02]  /*30500*/  DFMA R10, R8, R8, R8 ;  /* 0x00000008080a722b */ /* 0x000fe40000000008 */
[----:B-1----:R-:W-:Y:S02]  /*30510*/  DMUL R8, R32, 7.62939453125e-06 ;  /* 0x3ee0000020087828 */ /* 0x002fe40000000000 */
[----:B--2---:R-:W-:-:S04]  /*30520*/  DFMA R22, R74, -R12, R22 ;  /* 0x8000000c4a16722b */ /* 0x004fc80000000016 */
[----:B------:R-:W-:-:S04]  /*30530*/  DFMA R10, R2, R10, R2 ;  /* 0x0000000a020a722b */ /* 0x000fc80000000002 */
[----:B------:R-:W0:Y:S01]  /*30540*/  FRND.F64.FLOOR R8, R8 ;  /* 0x0000000800087313 */ /* 0x000e220000305800 */
[----:B------:R-:W-:-:S03]  /*30550*/  DADD R6, R22, UR4 ;  /* 0x0000000416067e29 */ /* 0x000fc60008000000 */
[----:B------:R-:W-:Y:S02]  /*30560*/  DFMA R34, R10, -R12, 1 ;  /* 0x3ff000000a22742b */ /* 0x000fe4000000080c */
[----:B------:R-:W-:-:S06]  /*30570*/  DSETP.GEU.AND P0, PT, R22, RZ, PT ;  /* 0x000000ff1600722a */ /* 0x000fcc0003f0e000 */
[----:B------:R-:W-:Y:S01]  /*30580*/  DFMA R34, R10, R34, R10 ;  /* 0x000000220a22722b */ /* 0x000fe2000000000a */
[----:B------:R-:W-:Y:S01]  /*30590*/  FSEL R22, R6, R22, !P0 ;  /* 0x0000001606167208 */ /* 0x000fe20004000000 */
[----:B0-----:R-:W-:Y:S01]  /*305a0*/  DMUL R2, R26, R8 ;  /* 0x000000081a027228 */ /* 0x001fe20000000000 */
[----:B------:R-:W-:-:S06]  /*305b0*/  FSEL R23, R7, R23, !P0 ;  /* 0x0000001707177208 */ /* 0x000fcc0004000000 */
[----:B------:R-:W-:Y:S02]  /*305c0*/  DADD R6, R22, UR4 ;  /* 0x0000000416067e29 */ /* 0x000fe40008000000 */
[----:B------:R-:W-:Y:S01]  /*305d0*/  DMUL R10, R34, R2 ;  /* 0x00000002220a7228 */ /* 0x000fe20000000000 */
[----:B------:R-:W-:Y:S01]  /*305e0*/  FSETP.GEU.AND P1, PT, |R3|, 6.5827683646048100446e-37, PT ;  /* 0x036000000300780b */ /* 0x000fe20003f2e200 */
[----:B------:R-:W-:-:S06]  /*305f0*/  DSETP.GEU.AND P0, PT, R22, RZ, PT ;  /* 0x000000ff1600722a */ /* 0x000fcc0003f0e000 */
[----:B------:R-:W-:Y:S01]  /*30600*/  DFMA R12, R10, -R12, R2 ;  /* 0x8000000c0a0c722b */ /* 0x000fe20000000002 */
[----:B------:R-:W-:Y:S02]  /*30610*/  FSEL R6, R6, R22, !P0 ;  /* 0x0000001606067208 */ /* 0x000fe40004000000 */
[----:B------:R-:W-:Y:S01]  /*30620*/  FSEL R7, R7, R23, !P0 ;  /* 0x0000001707077208 */ /* 0x000fe20004000000 */
[----:B------:R-:W-:-:S04]  /*30630*/  DFMA R22, R8, -131072, R32 ;  /* 0xc10000000816782b */ /* 0x000fc80000000020 */
[----:B------:R-:W-:Y:S02]  /*30640*/  DFMA R74, R34, R12, R10 ;  /* 0x0000000c224a722b */ /* 0x000fe4000000000a */
[----:B------:R-:W-:-:S08]  /*30650*/  DADD R30, R30, R6 ;  /* 0x000000001e1e7229 */ /* 0x000fd00000000006 */
        /* <DEDUP_REMOVED lines=9> */
.L_x_721:
[----:B------:R-:W-:Y:S05]  /*306f0*/  BSYNC.RECONVERGENT B1 ;  /* 0x0000000000017941 */ /* 0x000fea0003800200 */
.L_x_720:
        /* <DEDUP_REMOVED lines=32> */
.L_x_723:
[----:B------:R-:W-:Y:S05]  /*30900*/  BSYNC.RECONVERGENT B1 ;  /* 0x0000000000017941 */ /* 0x000fea0003800200 */
.L_x_722:
        /* <DEDUP_REMOVED lines=32> */
.L_x_725:
[----:B------:R-:W-:Y:S05]  /*30b10*/  BSYNC.RECONVERGENT B1 ;  /* 0x0000000000017941 */ /* 0x000fea0003800200 */
.L_x_724:
        /* <DEDUP_REMOVED lines=36> */
.L_x_727:
[----:B------:R-:W-:Y:S05]  /*30d60*/  BSYNC.RECONVERGENT B1 ;  /* 0x0000000000017941 */ /* 0x000fea0003800200 */
.L_x_726:
        /* <DEDUP_REMOVED lines=8> */
[----:B0-----:R-:W-:-:S08]  /*30df0*/  DFMA R8, R6, -R22, 1 ;  /* 0x3ff000000608742b */ /* 0x001fd00000000816 */
[----:B------:R-:W-:Y:S02]  /*30e00*/  DFMA R10, R8, R8, R8 ;  /* 0x00000008080a722b */ /* 0x000fe40000000008 */
[----:B-1----:R-:W-:-:S06]  /*30e10*/  DMUL R8, R32, 7.62939453125e-06 ;  /* 0x3ee0000020087828 */ /* 0x002fcc0000000000 */
[----:B------:R-:W-:-:S04]  /*30e20*/  DFMA R10, R6, R10, R6 ;  /* 0x0000000a060a722b */ /* 0x000fc80000000006 */
[----:B------:R-:W0:Y:S04]  /*30e30*/  FRND.F64.FLOOR R8, R8 ;  /* 0x0000000800087313 */ /* 0x000e280000305800 */
[----:B------:R-:W-:-:S08]  /*30e40*/  DFMA R6, R10, -R22, 1 ;  /* 0x3ff000000a06742b */ /* 0x000fd00000000816 */
[----:B------:R-:W-:Y:S02]  /*30e50*/  DFMA R34, R10, R6, R10 ;  /* 0x000000060a22722b */ /* 0x000fe4000000000a */
[----:B------:R-:W1:Y:S01]  /*30e60*/  FRND.F64.FLOOR R6, R74 ;  /* 0x0000004a00067313 */ /* 0x000e620000305800 */
[----:B0-----:R-:W-:-:S08]  /*30e70*/  DMUL R30, R24, R8 ;  /* 0x00000008181e7228 */ /* 0x001fd00000000000 */
[----:B------:R-:W-:Y:S02]  /*30e80*/  DMUL R10, R34, R30 ;  /* 0x0000001e220a7228 */ /* 0x000fe40000000000 */
[----:B------:R-:W-:Y:S01]  /*30e90*/  FSETP.GEU.AND P2, PT, |R31|, 6.5827683646048100446e-37, PT ;  /* 0x036000001f00780b */ /* 0x000fe20003f4e200 */
[----:B-1----:R-:W-:-:S05]  /*30ea0*/  DFMA R6, R6, -R22, R2 ;  /* 0x800000160606722b */ /* 0x002fca0000000002 */
[----:B------:R-:W-:Y:S02]  /*30eb0*/  DFMA R12, R10, -R22, R30 ;  /* 0x800000160a0c722b */ /* 0x000fe4000000001e */
[----:B------:R-:W-:Y:S02]  /*30ec0*/  DFMA R22, R8, -131072, R32 ;  /* 0xc10000000816782b */ /* 0x000fe40000000020 */
[----:B------:R-:W-:-:S04]  /*30ed0*/  DADD R2, R6, UR4 ;  /* 0x0000000406027e29 */ /* 0x000fc80008000000 */
[----:B------:R-:W-:Y:S02]  /*30ee0*/  DFMA R74, R34, R12, R10 ;  /* 0x0000000c224a722b */ /* 0x000fe4000000000a */
[----:B------:R-:W-:-:S06]  /*30ef0*/  DSETP.GEU.AND P0, PT, R6, RZ, PT ;  /* 0x000000ff0600722a */ /* 0x000fcc0003f0e000 */
[----:B------:R-:W-:Y:S02]  /*30f00*/  FSEL R2, R2, R6, !P0 ;  /* 0x0000000602027208 */ /* 0x000fe40004000000 */
[----:B------:R-:W-:Y:S01]  /*30f10*/  FFMA R0, RZ, 29.999998092651367188, R75 ;  /* 0x41efffffff007823 */ /* 0x000fe2000000004b */
[----:B------:R-:W-:-:S04]  /*30f20*/  FSEL R3, R3, R7, !P0 ;  /* 0x0000000703037208 */ /* 0x000fc80004000000 */
        /* <DEDUP_REMOVED lines=8> */
.L_x_729:
[----:B------:R-:W-:Y:S05]  /*30fb0*/  BSYNC.RECONVERGENT B1 ;  /* 0x0000000000017941 */ /* 0x000fea0003800200 */
.L_x_728:
        /* <DEDUP_REMOVED lines=32> */
.L_x_731:
[----:B------:R-:W-:Y:S05]  /*311c0*/  BSYNC.RECONVERGENT B1 ;  /* 0x0000000000017941 */ /* 0x000fea0003800200 */
.L_x_730:
        /* <DEDUP_REMOVED lines=32> */
.L_x_733:
[----:B------:R-:W-:Y:S05]  /*313d0*/  BSYNC.RECONVERGENT B1 ;  /* 0x0000000000017941 */ /* 0x000fea0003800200 */
.L_x_732:
        /* <DEDUP_REMOVED lines=39> */
[----:B---3--:R-:W-:Y:S05]  /*31650*/  CALL.REL.NOINC `($__internal_1_$__cuda_sm20_div_rn_f64_full) ;  /* 0x0000012c00907944 */ /* 0x008fea0003c00000 */
.L_x_735:
[----:B------:R-:W-:Y:S05]  /*31660*/  BSYNC.RECONVERGENT B1 ;  /* 0x0000000000017941 */ /* 0x000fea0003800200 */
.L_x_734:
        /* <DEDUP_REMOVED lines=32> */
.L_x_737:
[----:B------:R-:W-:Y:S05]  /*31870*/  BSYNC.RECONVERGENT B1 ;  /* 0x0000000000017941 */ /* 0x000fea0003800200 */
.L_x_736:
        /* <DEDUP_REMOVED lines=32> */
.L_x_739:
[----:B------:R-:W-:Y:S05]  /*31a80*/  BSYNC.RECONVERGENT B1 ;  /* 0x0000000000017941 */ /* 0x000fea0003800200 */
.L_x_738:
        /* <DEDUP_REMOVED lines=29> */
[----:B------:R-:W-:Y:S01]  /*31c60*/  FSEL R7, R7, R31, !P0 ;  /* 0x0000001f07077208 */ /* 0x000fe20004000000 */
[----:B------:R-:W-:-:S03]  /*31c70*/  DFMA R30, R8, -131072, R34 ;  /* 0xc1000000081e782b */ /* 0x000fc60000000022 */
[----:B------:R-:W-:Y:S02]  /*31c80*/  FFMA R0, RZ, 29.999998092651367188, R75 ;  /* 0x41efffffff007823 */ /* 0x000fe4000000004b */
        /* <DEDUP_REMOVED lines=9> */
.L_x_741:
[----:B------:R-:W-:Y:S05]  /*31d20*/  BSYNC.RECONVERGENT B1 ;  /* 0x0000000000017941 */ /* 0x000fea0003800200 */
.L_x_740:
        /* <DEDUP_REMOVED lines=32> */
.L_x_743:
[----:B------:R-:W-:Y:S05]  /*31f30*/  BSYNC.RECONVERGENT B1 ;  /* 0x0000000000017941 */ /* 0x000fea0003800200 */
.L_x_742:
        /* <DEDUP_REMOVED lines=32> */
.L_x_745:
[----:B------:R-:W-:Y:S05]  /*32140*/  BSYNC.RECONVERGENT B1 ;  /* 0x0000000000017941 */ /* 0x000fea0003800200 */
.L_x_744:
        /* <DEDUP_REMOVED lines=36> */
.L_x_747:
[----:B------:R-:W-:Y:S05]  /*32390*/  BSYNC.RECONVERGENT B1 ;  /* 0x0000000000017941 */ /* 0x000fea0003800200 */
.L_x_746:
        /* <DEDUP_REMOVED lines=8> */
[----:B0-----:R-:W-:-:S08]  /*32420*/  DFMA R8, R6, -R30, 1 ;  /* 0x3ff000000608742b */ /* 0x001fd0000000081e */
[----:B------:R-:W-:Y:S02]  /*32430*/  DFMA R12, R8, R8, R8 ;  /* 0x00000008080c722b */ /* 0x000fe40000000008 */
[----:B-1----:R-:W-:-:S06]  /*32440*/  DMUL R8, R34, 7.62939453125e-06 ;  /* 0x3ee0000022087828 */ /* 0x002fcc0000000000 */
        /* <DEDUP_REMOVED lines=9> */
[----:B0-----:R-:W-:-:S06]  /*324e0*/  DFMA R6, R6, -R30, R32 ;  /* 0x8000001e0606722b */ /* 0x001fcc0000000020 */
[----:B------:R-:W-:Y:S02]  /*324f0*/  DFMA R74, R36, R18, R12 ;  /* 0x00000012244a722b */ /* 0x000fe4000000000c */
[C---:B------:R-:W-:Y:S02]  /*32500*/  DADD R8, R6.reuse, UR4 ;  /* 0x0000000406087e29 */ /* 0x040fe40008000000 */
[----:B------:R-:W-:Y:S02]  /*32510*/  DSETP.GEU.AND P0, PT, R6, RZ, PT ;  /* 0x000000ff0600722a */ /* 0x000fe40003f0e000 */
[----:B------:R-:W-:-:S04]  /*32520*/  DFMA R18, R10, -131072, R34 ;  /* 0xc10000000a12782b */ /* 0x000fc80000000022 */
        /* <DEDUP_REMOVED lines=11> */
.L_x_749:
[----:B------:R-:W-:Y:S05]  /*325e0*/  BSYNC.RECONVERGENT B1 ;  /* 0x0000000000017941 */ /* 0x000fea0003800200 */
.L_x_748:
        /* <DEDUP_REMOVED lines=32> */
.L_x_751:
[----:B------:R-:W-:Y:S05]  /*327f0*/  BSYNC.RECONVERGENT B1 ;  /* 0x0000000000017941 */ /* 0x000fea0003800200 */
.L_x_750:
        /* <DEDUP_REMOVED lines=32> */
.L_x_753:
[----:B------:R-:W-:Y:S05]  /*32a00*/  BSYNC.RECONVERGENT B1 ;  /* 0x0000000000017941 */ /* 0x000fea0003800200 */
.L_x_752:
        /* <DEDUP_REMOVED lines=39> */
[----:B---3--:R-:W-:Y:S05]  /*32c80*/  CALL.REL.NOINC `($__internal_1_$__cuda_sm20_div_rn_f64_full) ;  /* 0x0000011800047944 */ /* 0x008fea0003c00000 */
.L_x_755:
[----:B------:R-:W-:Y:S05]  /*32c90*/  BSYNC.RECONVERGENT B1 ;  /* 0x0000000000017941 */ /* 0x000fea0003800200 */
.L_x_754:
        /* <DEDUP_REMOVED lines=32> */
.L_x_757:
[----:B------:R-:W-:Y:S05]  /*32ea0*/  BSYNC.RECONVERGENT B1 ;  /* 0x0000000000017941 */ /* 0x000fea0003800200 */
.L_x_756:
        /* <DEDUP_REMOVED lines=32> */
.L_x_759:
[----:B------:R-:W-:Y:S05]  /*330b0*/  BSYNC.RECONVERGENT B1 ;  /* 0x0000000000017941 */ /* 0x000fea0003800200 */
.L_x_758:
        /* <DEDUP_REMOVED lines=41> */
.L_x_761:
[----:B------:R-:W-:Y:S05]  /*33350*/  BSYNC.RECONVERGENT B1 ;  /* 0x0000000000017941 */ /* 0x000fea0003800200 */
.L_x_760:
        /* <DEDUP_REMOVED lines=32> */
.L_x_763:
[----:B------:R-:W-:Y:S05]  /*33560*/  BSYNC.RECONVERGENT B1 ;  /* 0x0000000000017941 */ /* 0x000fea0003800200 */
.L_x_762:
        /* <DEDUP_REMOVED lines=32> */
.L_x_765:
[----:B------:R-:W-:Y:S05]  /*33770*/  BSYNC.RECONVERGENT B1 ;  /* 0x0000000000017941 */ /* 0x000fea0003800200 */
.L_x_764:
        /* <DEDUP_REMOVED lines=36> */
.L_x_767:
[----:B------:R-:W-:Y:S05]  /*339c0*/  BSYNC.RECONVERGENT B1 ;  /* 0x0000000000017941 */ /* 0x000fea0003800200 */
.L_x_766:
[----:B------:R-:W0:Y:S01]  /*339d0*/  FRND.F64.FLOOR R74, R74 ;  /* 0x0000004a004a7313 */ /* 0x000e220000305800 */
[----:B------:R-:W-:Y:S01]  /*339e0*/  UMOV UR4, 0xe5e00000 ;  /* 0xe5e0000000047882 */ /* 0x000fe20000000000 */
[----:B------:R-:W-:Y:S01]  /*339f0*/  UMOV UR5, 0x41efffff ;  /* 0x41efffff00057882 */ /* 0x000fe20000000000 */
[----:B------:R-:W-:Y:S02]  /*33a00*/  HFMA2 R16, -RZ, RZ, 0, 0 ;  /* 0x00000000ff107431 */ /* 0x000fe400000001ff */
[----:B------:R-:W-:Y:S01]  /*33a10*/  IMAD.MOV.U32 R18, RZ, RZ, RZ ;  /* 0x000000ffff127224 */ /* 0x000fe200078e00ff */
[----:B------:R-:W-:Y:S01]  /*33a20*/  UMOV UR8, 0xa ;  /* 0x0000000a00087882 */ /* 0x000fe20000000000 */
[----:B------:R-:W-:Y:S01]  /*33a30*/  IMAD.MOV.U32 R28, RZ, RZ, 0x1 ;  /* 0x00000001ff1c7424 */ /* 0x000fe200078e00ff */
[----:B------:R-:W1:Y:S01]  /*33a40*/  F2I.U32.F64.TRUNC R31, R30 ;  /* 0x0000001e001f7311 */ /* 0x000e62000030d000 */
[----:B------:R-:W-:Y:S02]  /*33a50*/  IMAD.MOV.U32 R14, RZ, RZ, RZ ;  /* 0x000000ffff0e7224 */ /* 0x000fe400078e00ff */
[----:B------:R-:W-:-:S02]  /*33a60*/  IMAD.MOV.U32 R4, RZ, RZ, RZ ;  /* 0x000000ffff047224 */ /* 0x000fc400078e00ff */
[----:B------:R-:W-:Y:S01]  /*33a70*/  IMAD.MOV.U32 R0, RZ, RZ, 0x1 ;  /* 0x00000001ff007424 */ /* 0x000fe200078e00ff */
[----:B0-----:R-:W-:Y:S02]  /*33a80*/  DFMA R24, R74, -UR4, R24 ;  /* 0x800000044a187c2b */ /* 0x001fe40008000018 */
[----:B------:R-:W0:Y:S06]  /*33a90*/  F2I.U32.F64.TRUNC R3, R2 ;  /* 0x0000000200037311 */ /* 0x000e2c000030d000 */
[C---:B------:R-:W-:Y:S01]  /*33aa0*/  DADD R6, R24.reuse, UR4 ;  /* 0x0000000418067e29 */ /* 0x040fe20008000000 */
[----:B------:R-:W2:Y:S01]  /*33ab0*/  LDCU.64 UR4, c[0x4][0x18] ;  /* 0x01000300ff0477ac */ /* 0x000ea20008000a00 */
[----:B------:R-:W-:Y:S01]  /*33ac0*/  DSETP.GEU.AND P0, PT, R24, RZ, PT ;  /* 0x000000ff1800722a */ /* 0x000fe20003f0e000 */
[----:B-1----:R-:W-:Y:S04]  /*33ad0*/  STG.E desc[UR6][R64.64+0x4], R31 ;  /* 0x0000041f40007986 */ /* 0x002fe8000c101906 */
[----:B0-----:R0:W-:Y:S03]  /*33ae0*/  STG.E desc[UR6][R64.64], R3 ;  /* 0x0000000340007986 */ /* 0x0011e6000c101906 */
[----:B------:R-:W-:-:S02]  /*33af0*/  FSEL R7, R7, R25, !P0 ;  /* 0x0000001907077208 */ /* 0x000fc40004000000 */
[----:B------:R-:W-:-:S04]  /*33b00*/  FSEL R6, R6, R24, !P0 ;  /* 0x0000001806067208 */ /* 0x000fc80004000000 */
[----:B------:R1:W4:Y:S01]  /*33b10*/  F2I.U32.F64.TRUNC R7, R6 ;  /* 0x0000000600077311 */ /* 0x000322000030d000 */
[----:B--2---:R-:W-:Y:S01]  /*33b20*/  UIADD3 UR4, UP0, UPT, UR4, 0x10, URZ ;  /* 0x0000001004047890 */ /* 0x004fe2000ff1e0ff */
[----:B0-----:R-:W-:-:S03]  /*33b30*/  CS2R R2, SRZ ;  /* 0x0000000000027805 */ /* 0x001fc6000001ff00 */
[----:B------:R-:W-:Y:S02]  /*33b40*/  UIADD3.X UR5, UPT, UPT, URZ, UR5, URZ, UP0, !UPT ;  /* 0x00000005ff057290 */ /* 0x000fe400087fe4ff */
[----:B------:R-:W-:Y:S01]  /*33b50*/  IMAD.U32 R22, RZ, RZ, UR4 ;  /* 0x00000004ff167e24 */ /* 0x000fe2000f8e00ff */
[----:B------:R-:W-:Y:S01]  /*33b60*/  UMOV UR4, URZ ;  /* 0x000000ff00047c82 */ /* 0x000fe20008000000 */
[----:B-1----:R-:W-:Y:S02]  /*33b70*/  IMAD.MOV.U32 R6, RZ, RZ, 0x1 ;  /* 0x00000001ff067424 */ /* 0x002fe400078e00ff */
[----:B------:R-:W-:Y:S01]  /*33b80*/  MOV R23, UR5 ;  /* 0x0000000500177c02 */ /* 0x000fe20008000f00 */
[----:B------:R-:W-:Y:S01]  /*33b90*/  UMOV UR5, URZ ;  /* 0x000000ff00057c82 */ /* 0x000fe20008000000 */
[----:B----4-:R0:W-:Y:S05]  /*33ba0*/  STG.E desc[UR6][R64.64+0x8], R7 ;  /* 0x0000080740007986 */ /* 0x0101ea000c101906 */
.L_x_949:
[----:B------:R-:W-:Y:S02]  /*33bb0*/  ULOP3.LUT UR9, UR8, 0x1, URZ, 0xc0, !UPT ;  /* 0x0000000108097892 */ /* 0x000fe4000f8ec0ff */
[----:B------:R-:W-:Y:S02]  /*33bc0*/  UIADD3 UR5, UPT, UPT, UR5, 0x1, URZ ;  /* 0x0000000105057890 */ /* 0x000fe4000fffe0ff */
[----:B------:R-:W-:Y:S02]  /*33bd0*/  UISETP.NE.U32.AND UP0, UPT, UR9, 0x1, UPT ;  /* 0x000000010900788c */ /* 0x000fe4000bf05070 */
[----:B------:R-:W-:Y:S02]  /*33be0*/  UISETP.NE.AND UP1, UPT, UR5, 0x4, UPT ;  /* 0x000000040500788c */ /* 0x000fe4000bf25270 */
[----:B------:R-:W-:-:S09]  /*33bf0*/  UISETP.NE.U32.AND.EX UP0, UPT, URZ, URZ, UPT, UP0 ;  /* 0x000000ffff00728c */ /* 0x000fd2000bf05100 */
[----:B01----:R-:W-:Y:S05]  /*33c00*/  BRA.U UP0, `(.L_x_768) ;  /* 0x000000c500387547 */ /* 0x003fea000b800000 */
[----:B------:R-:W2:Y:S04]  /*33c10*/  LDG.E R42, desc[UR6][R22.64+-0x10] ;  /* 0xfffff006162a7981 */ /* 0x000ea8000c1e1900 */
[----:B------:R-:W4:Y:S04]  /*33c20*/  LDG.E R38, desc[UR6][R22.64+-0xc] ;  /* 0xfffff40616267981 */ /* 0x000f28000c1e1900 */
[----:B------:R-:W5:Y:S01]  /*33c30*/  LDG.E R32, desc[UR6][R22.64+-0x8] ;  /* 0xfffff80616207981 */ /* 0x000f62000c1e1900 */
[----:B------:R-:W1:Y:S01]  /*33c40*/  MUFU.RCP64H R9, 4.29494272000000000000e+09 ;  /* 0x41effff400097908 */ /* 0x000e620000001800 */
[----:B------:R-:W-:Y:S01]  /*33c50*/  IMAD.MOV.U32 R10, RZ, RZ, -0x28a00000 ;  /* 0xd7600000ff0a7424 */ /* 0x000fe200078e00ff */
[----:B------:R-:W-:Y:S01]  /*33c60*/  BSSY.RECONVERGENT B1, `(.L_x_769) ;  /* 0x0000023000017945 */ /* 0x000fe20003800200 */
[----:B------:R-:W-:-:S02]  /*33c70*/  IMAD.MOV.U32 R11, RZ, RZ, 0x41effff4 ;  /* 0x41effff4ff0b7424 */ /* 0x000fc400078e00ff */
[----:B------:R-:W-:-:S03]  /*33c80*/  IMAD.MOV.U32 R8, RZ, RZ, 0x1 ;  /* 0x00000001ff087424 */ /* 0x000fc600078e00ff */
[----:B------:R-:W-:Y:S03]  /*33c90*/  I2F.F64.U32 R20, R28 ;  /* 0x0000001c00147312 */ /* 0x000fe60000201800 */
[----:B-1----:R-:W-:-:S08]  /*33ca0*/  DFMA R12, R8, -R10, 1 ;  /* 0x3ff00000080c742b */ /* 0x002fd0000000080a */
[----:B------:R-:W-:-:S08]  /*33cb0*/  DFMA R12, R12, R12, R12 ;  /* 0x0000000c0c0c722b */ /* 0x000fd0000000000c */
[----:B------:R-:W-:-:S08]  /*33cc0*/  DFMA R12, R8, R12, R8 ;  /* 0x0000000c080c722b */ /* 0x000fd00000000008 */
[----:B------:R-:W-:-:S08]  /*33cd0*/  DFMA R8, R12, -R10, 1 ;  /* 0x3ff000000c08742b */ /* 0x000fd0000000080a */
[----:B------:R-:W-:Y:S01]  /*33ce0*/  DFMA R12, R12, R8, R12 ;  /* 0x000000080c0c722b */ /* 0x000fe2000000000c */
[----:B--2---:R-:W1:Y:S08]  /*33cf0*/  I2F.F64.U32 R42, R42 ;  /* 0x0000002a002a7312 */ /* 0x004e700000201800 */
[----:B----4-:R-:W2:Y:S01]  /*33d00*/  I2F.F64.U32 R38, R38 ;  /* 0x0000002600267312 */ /* 0x010ea20000201800 */
[----:B-1----:R-:W-:-:S07]  /*33d10*/  DMUL R40, R42, 7.62939453125e-06 ;  /* 0x3ee000002a287828 */ /* 0x002fce0000000000 */
[----:B-----5:R-:W1:Y:S01]  /*33d20*/  I2F.F64.U32 R32, R32 ;  /* 0x0000002000207312 */ /* 0x020e620000201800 */
[----:B--2---:R-:W-:-:S07]  /*33d30*/  DMUL R44, R38, 7.62939453125e-06 ;  /* 0x3ee00000262c7828 */ /* 0x004fce0000000000 */
[----:B------:R-:W2:Y:S01]  /*33d40*/  FRND.F64.FLOOR R40, R40 ;  /* 0x0000002800287313 */ /* 0x000ea20000305800 */
[----:B-1----:R-:W-:-:S07]  /*33d50*/  DMUL R34, R32, 7.62939453125e-06 ;  /* 0x3ee0000020227828 */ /* 0x002fce0000000000 */
[----:B------:R-:W1:Y:S01]  /*33d60*/  FRND.F64.FLOOR R44, R44 ;  /* 0x0000002c002c7313 */ /* 0x000e620000305800 */
[----:B--2---:R-:W-:-:S07]  /*33d70*/  DMUL R26, R40, R20 ;  /* 0x00000014281a7228 */ /* 0x004fce0000000000 */
[----:B------:R-:W2:Y:S01]  /*33d80*/  FRND.F64.FLOOR R34, R34 ;  /* 0x0000002200227313 */ /* 0x000ea20000305800 */
[----:B------:R-:W-:Y:S02]  /*33d90*/  DFMA R42, R40, -131072, R42 ;  /* 0xc1000000282a782b */ /* 0x000fe4000000002a */
[----:B------:R-:W-:Y:S01]  /*33da0*/  DMUL R74, R12, R26 ;  /* 0x0000001a0c4a7228 */ /* 0x000fe20000000000 */
[----:B------:R-:W-:Y:S01]  /*33db0*/  FSETP.GEU.AND P1, PT, |R27|, 6.5827683646048100446e-37, PT ;  /* 0x036000001b00780b */ /* 0x000fe20003f2e200 */
[----:B-1----:R-:W-:-:S06]  /*33dc0*/  DFMA R38, R44, -131072, R38 ;  /* 0xc10000002c26782b */ /* 0x002fcc0000000026 */
[----:B------:R-:W-:Y:S02]  /*33dd0*/  DFMA R8, R74, -R10, R26 ;  /* 0x8000000a4a08722b */ /* 0x000fe4000000001a */
[----:B--2---:R-:W-:-:S06]  /*33de0*/  DFMA R32, R34, -131072, R32 ;  /* 0xc10000002220782b */ /* 0x004fcc0000000020 */
[----:B------:R-:W-:-:S10]  /*33df0*/  DFMA R74, R12, R8, R74 ;  /* 0x000000080c4a722b */ /* 0x000fd4000000004a */
[----:B0-----:R-:W-:-:S05]  /*33e00*/  FFMA R7, RZ, 29.99997711181640625, R75 ;  /* 0x41effff4ff077823 */ /* 0x001fca000000004b */
        /* <DEDUP_REMOVED lines=8> */
.L_x_770:
[----:B------:R-:W-:Y:S05]  /*33e90*/  BSYNC.RECONVERGENT B1 ;  /* 0x0000000000017941 */ /* 0x000fea0003800200 */
.L_x_769:
        /* <DEDUP_REMOVED lines=32> */
.L_x_772:
[----:B------:R-:W-:Y:S05]  /*340a0*/  BSYNC.RECONVERGENT B1 ;  /* 0x0000000000017941 */ /* 0x000fea0003800200 */
.L_x_771:
        /* <DEDUP_REMOVED lines=32> */
.L_x_774:
[----:B------:R-:W-:Y:S05]  /*342b0*/  BSYNC.RECONVERGENT B1 ;  /* 0x0000000000017941 */ /* 0x000fea0003800200 */
.L_x_773:
[----:B------:R-:W0:Y:S01]  /*342c0*/  MUFU.RCP64H R9, 4.29494272000000000000e+09 ;  /* 0x41effff400097908 */ /* 0x000e220000001800 */
        /* <DEDUP_REMOVED lines=8> */
[----:B0-----:R-:W-:-:S02]  /*34350*/  DFMA R10, R8, -R12, 1 ;  /* 0x3ff00000080a742b */ /* 0x001fc4000000080c */
[----:B-1----:R-:W-:-:S06]  /*34360*/  DMUL R28, R44, R24 ;  /* 0x000000182c1c7228 */ /* 0x002fcc0000000000 */
[----:B------:R-:W-:Y:S02]  /*34370*/  DFMA R10, R10, R10, R10 ;  /* 0x0000000a0a0a722b */ /* 0x000fe4000000000a */
[----:B--2---:R-:W-:-:S06]  /*34380*/  DFMA R26, R74, -R12, R26 ;  /* 0x8000000c4a1a722b */ /* 0x004fcc000000001a */
        /* <DEDUP_REMOVED lines=24> */
.L_x_776:
[----:B------:R-:W-:Y:S05]  /*34510*/  BSYNC.RECONVERGENT B1 ;  /* 0x0000000000017941 */ /* 0x000fea0003800200 */
.L_x_775:
        /* <DEDUP_REMOVED lines=32> */
.L_x_778:
[----:B------:R-:W-:Y:S05]  /*34720*/  BSYNC.RECONVERGENT B1 ;  /* 0x0000000000017941 */ /* 0x000fea0003800200 */
.L_x_777:
        /* <DEDUP_REMOVED lines=32> */
.L_x_780:
[----:B------:R-:W-:Y:S05]  /*34930*/  BSYNC.RECONVERGENT B1 ;  /* 0x0000000000017941 */ /* 0x000fea0003800200 */
.L_x_779:
[----:B------:R-:W0:Y:S01]  /*34940*/  MUFU.RCP64H R9, 4.29494272000000000000e+09 ;  /* 0x41effff400097908 */ /* 0x000e220000001800 */
        /* <DEDUP_REMOVED lines=37> */
.L_x_782:
[----:B------:R-:W-:Y:S05]  /*34ba0*/  BSYNC.RECONVERGENT B1 ;  /* 0x0000000000017941 */ /* 0x000fea0003800200 */
.L_x_781:
        /* <DEDUP_REMOVED lines=32> */
.L_x_784:
[----:B------:R-:W-:Y:S05]  /*34db0*/  BSYNC.RECONVERGENT B1 ;  /* 0x0000000000017941 */ /* 0x000fea0003800200 */
.L_x_783:
        /* <DEDUP_REMOVED lines=32> */
.L_x_786:
[----:B------:R-:W-:Y:S05]  /*34fc0*/  BSYNC.RECONVERGENT B1 ;  /* 0x0000000000017941 */ /* 0x000fea0003800200 */
.L_x_785:
[----:B------:R-:W0:Y:S01]  /*34fd0*/  FRND.F64.FLOOR R74, R74 ;  /* 0x0000004a004a7313 */ /* 0x000e220000305800 */
[----:B------:R-:W-:Y:S02]  /*34fe0*/  IMAD.MOV.U32 R12, RZ, RZ, -0x28a00000 ;  /* 0xd7600000ff0c7424 */ /* 0x000fe400078e00ff */
[----:B------:R-:W-:Y:S02]  /*34ff0*/  HFMA2 R28, -RZ, RZ, 0, 5.9604644775390625e-08 ;  /* 0x00000001ff1c7431 */ /* 0x000fe400000001ff */
[----:B------:R-:W-:Y:S01]  /*35000*/  IMAD.MOV.U32 R13, RZ, RZ, 0x41effff4 ;  /* 0x41effff4ff0d7424 */ /* 0x000fe200078e00ff */
[----:B------:R-:W-:Y:S01]  /*35010*/  UMOV UR10, 0xd7600000 ;  /* 0xd7600000000a7882 */ /* 0x000fe20000000000 */
[----:B------:R-:W-:Y:S01]  /*35020*/  UMOV UR11, 0x41effff4 ;  /* 0x41effff4000b7882 */ /* 0x000fe20000000000 */
[----:B------:R-:W-:Y:S01]  /*35030*/  BSSY.RECONVERGENT B1, `(.L_x_787) ;  /* 0x000001e000017945 */ /* 0x000fe20003800200 */
[----:B------:R-:W1:Y:S02]  /*35040*/  MUFU.RCP64H R29, 4.29494272000000000000e+09 ;  /* 0x41effff4001d7908 */ /* 0x000e640000001800 */
        /* <DEDUP_REMOVED lines=28> */
.L_x_788:
[----:B------:R-:W-:Y:S05]  /*35210*/  BSYNC.RECONVERGENT B1 ;  /* 0x0000000000017941 */ /* 0x000fea0003800200 */
.L_x_787:
[----:B------:R-:W0:Y:S01]  /*35220*/  MUFU.RCP64H R9, 4.29494272000000000000e+09 ;  /* 0x41effff400097908 */ /* 0x000e220000001800 */
[----:B------:R-:W-:Y:S01]  /*35230*/  IMAD.MOV.U32 R30, RZ, RZ, -0x28a00000 ;  /* 0xd7600000ff1e7424 */ /* 0x000fe200078e00ff */
[----:B------:R-:W-:Y:S01]  /*35240*/  MOV R31, 0x41effff4 ;  /* 0x41effff4001f7802 */ /* 0x000fe20000000f00 */
[----:B------:R-:W-:Y:S01]  /*35250*/  IMAD.MOV.U32 R8, RZ, RZ, 0x1 ;  /* 0x00000001ff087424 */ /* 0x000fe200078e00ff */
[----:B------:R-:W-:Y:S01]  /*35260*/  UMOV UR10, 0xd7600000 ;  /* 0xd7600000000a7882 */ /* 0x000fe20000000000 */
[----:B------:R-:W-:Y:S01]  /*35270*/  UMOV UR11, 0x41effff4 ;  /* 0x41effff4000b7882 */ /* 0x000fe20000000000 */
[----:B------:R-:W-:Y:S02]  /*35280*/  BSSY.RECONVERGENT B1, `(.L_x_789) ;  /* 0x000001b000017945 */ /* 0x000fe40003800200 */
[----:B------:R-:W1:Y:S01]  /*35290*/  I2F.F64.U32 R18, R18 ;  /* 0x0000001200127312 */ /* 0x000e620000201800 */
[----:B0-----:R-:W-:Y:S02]  /*352a0*/  DFMA R10, R8, -R30, 1 ;  /* 0x3ff00000080a742b */ /* 0x001fe4000000081e */
        /* <DEDUP_REMOVED lines=24> */
.L_x_790:
[----:B------:R-:W-:Y:S05]  /*35430*/  BSYNC.RECONVERGENT B1 ;  /* 0x0000000000017941 */ /* 0x000fea0003800200 */
.L_x_789:
        /* <DEDUP_REMOVED lines=32> */
.L_x_792:
[----:B------:R-:W-:Y:S05]  /*35640*/  BSYNC.RECONVERGENT B1 ;  /* 0x0000000000017941 */ /* 0x000fea0003800200 */
.L_x_791:
        /* <DEDUP_REMOVED lines=32> */
.L_x_794:
[----:B------:R-:W-:Y:S05]  /*35850*/  BSYNC.RECONVERGENT B1 ;  /* 0x0000000000017941 */ /* 0x000fea0003800200 */
.L_x_793:
        /* <DEDUP_REMOVED lines=37> */
.L_x_796:
[----:B------:R-:W-:Y:S05]  /*35ab0*/  BSYNC.RECONVERGENT B1 ;  /* 0x0000000000017941 */ /* 0x000fea0003800200 */
.L_x_795:
        /* <DEDUP_REMOVED lines=32> */
.L_x_798:
[----:B------:R-:W-:Y:S05]  /*35cc0*/  BSYNC.RECONVERGENT B1 ;  /* 0x0000000000017941 */ /* 0x000fea0003800200 */
.L_x_797:
[----:B------:R-:W0:Y:S01]  /*35cd0*/  MUFU.RCP64H R11, 4.29494272000000000000e+09 ;  /* 0x41effff4000b7908 */ /* 0x000e220000001800 */
        /* <DEDUP_REMOVED lines=31> */
.L_x_800:
[----:B------:R-:W-:Y:S05]  /*35ed0*/  BSYNC.RECONVERGENT B1 ;  /* 0x0000000000017941 */ /* 0x000fea0003800200 */
.L_x_799:
        /* <DEDUP_REMOVED lines=38> */
.L_x_802:
[----:B------:R-:W-:Y:S05]  /*36140*/  BSYNC.RECONVERGENT B1 ;  /* 0x0000000000017941 */ /* 0x000fea0003800200 */
.L_x_801:
        /* <DEDUP_REMOVED lines=32> */
.L_x_804:
[----:B------:R-:W-:Y:S05]  /*36350*/  BSYNC.RECONVERGENT B1 ;  /* 0x0000000000017941 */ /* 0x000fea0003800200 */
.L_x_803:
        /* <DEDUP_REMOVED lines=32> */
.L_x_806:
[----:B------:R-:W-:Y:S05]  /*36560*/  BSYNC.RECONVERGENT B1 ;  /* 0x0000000000017941 */ /* 0x000fea0003800200 */
.L_x_805:
[----:B------:R-:W0:Y:S01]  /*36570*/  FRND.F64.FLOOR R74, R74 ;  /* 0x0000004a004a7313 */ /* 0x000e220000305800 */
[----:B------:R-:W-:Y:S01]  /*36580*/  IMAD.MOV.U32 R10, RZ, RZ, -0x28a00000 ;  /* 0xd7600000ff0a7424 */ /* 0x000fe200078e00ff */
[----:B------:R-:W-:Y:S01]  /*36590*/  UMOV UR10, 0xd7600000 ;  /* 0xd7600000000a7882 */ /* 0x000fe20000000000 */
[----:B------:R-:W-:Y:S01]  /*365a0*/  IMAD.MOV.U32 R11, RZ, RZ, 0x41effff4 ;  /* 0x41effff4ff0b7424 */ /* 0x000fe200078e00ff */
[----:B------:R-:W-:Y:S01]  /*365b0*/  UMOV UR11, 0x41effff4 ;  /* 0x41effff4000b7882 */ /* 0x000fe20000000000 */
[----:B------:R-:W-:Y:S01]  /*365c0*/  IMAD.MOV.U32 R12, RZ, RZ, 0x1 ;  /* 0x00000001ff0c7424 */ /* 0x000fe200078e00ff */
[----:B------:R-:W-:Y:S02]  /*365d0*/  BSSY.RECONVERGENT B1, `(.L_x_807) ;  /* 0x000001e000017945 */ /* 0x000fe40003800200 */
[----:B------:R-:W1:Y:S01]  /*365e0*/  MUFU.RCP64H R13, 4.29494272000000000000e+09 ;  /* 0x41effff4000d7908 */ /* 0x000e620000001800 */
        /* <DEDUP_REMOVED lines=28> */
.L_x_808:
[----:B------:R-:W-:Y:S05]  /*367b0*/  BSYNC.RECONVERGENT B1 ;  /* 0x0000000000017941 */ /* 0x000fea0003800200 */
.L_x_807:
[----:B------:R-:W0:Y:S01]  /*367c0*/  MUFU.RCP64H R7, 4.29494272000000000000e+09 ;  /* 0x41effff400077908 */ /* 0x000e220000001800 */
        /* <DEDUP_REMOVED lines=32> */
.L_x_810:
[----:B------:R-:W-:Y:S05]  /*369d0*/  BSYNC.RECONVERGENT B1 ;  /* 0x0000000000017941 */ /* 0x000fea0003800200 */
.L_x_809:
        /* <DEDUP_REMOVED lines=32> */
.L_x_812:
[----:B------:R-:W-:Y:S05]  /*36be0*/  BSYNC.RECONVERGENT B1 ;  /* 0x0000000000017941 */ /* 0x000fea0003800200 */
.L_x_811:
        /* <DEDUP_REMOVED lines=32> */
.L_x_814:
[----:B------:R-:W-:Y:S05]  /*36df0*/  BSYNC.RECONVERGENT B1 ;  /* 0x0000000000017941 */ /* 0x000fea0003800200 */
.L_x_813:
[----:B------:R-:W0:Y:S01]  /*36e00*/  MUFU.RCP64H R7, 4.29494272000000000000e+09 ;  /* 0x41effff400077908 */ /* 0x000e220000001800 */
        /* <DEDUP_REMOVED lines=35> */
[----:B---3--:R-:W-:Y:S05]  /*37040*/  CALL.REL.NOINC `($__internal_1_$__cuda_sm20_div_rn_f64_full) ;  /* 0x000000d400147944 */ /* 0x008fea0003c00000 */
.L_x_816:
[----:B------:R-:W-:Y:S05]  /*37050*/  BSYNC.RECONVERGENT B1 ;  /* 0x0000000000017941 */ /* 0x000fea0003800200 */
.L_x_815:
        /* <DEDUP_REMOVED lines=32> */
.L_x_818:
[----:B------:R-:W-:Y:S05]  /*37260*/  BSYNC.RECONVERGENT B1 ;  /* 0x0000000000017941 */ /* 0x000fea0003800200 */
.L_x_817:
        /* <DEDUP_REMOVED lines=32> */
.L_x_820:
[----:B------:R-:W-:Y:S05]  /*37470*/  BSYNC.RECONVERGENT B1 ;  /* 0x0000000000017941 */ /* 0x000fea0003800200 */
.L_x_819:
        /* <DEDUP_REMOVED lines=38> */
.L_x_822:
[----:B------:R-:W-:Y:S05]  /*376e0*/  BSYNC.RECONVERGENT B1 ;  /* 0x0000000000017941 */ /* 0x000fea0003800200 */
.L_x_821:
        /* <DEDUP_REMOVED lines=32> */
.L_x_824:
[----:B------:R-:W-:Y:S05]  /*378f0*/  BSYNC.RECONVERGENT B1 ;  /* 0x0000000000017941 */ /* 0x000fea0003800200 */
.L_x_823:
        /* <DEDUP_REMOVED lines=32> */
.L_x_826:
[----:B------:R-:W-:Y:S05]  /*37b00*/  BSYNC.RECONVERGENT B1 ;  /* 0x0000000000017941 */ /* 0x000fea0003800200 */
.L_x_825:
[----:B------:R-:W0:Y:S01]  /*37b10*/  FRND.F64.FLOOR R74, R74 ;  /* 0x0000004a004a7313 */ /* 0x000e220000305800 */
[----:B------:R-:W-:Y:S01]  /*37b20*/  MOV R10, 0xd7600000 ;  /* 0xd7600000000a7802 */ /* 0x000fe20000000f00 */
[----:B------:R-:W-:Y:S01]  /*37b30*/  IMAD.MOV.U32 R11, RZ, RZ, 0x41effff4 ;  /* 0x41effff4ff0b7424 */ /* 0x000fe200078e00ff */
[----:B------:R-:W-:Y:S01]  /*37b40*/  UMOV UR10, 0xd7600000 ;  /* 0xd7600000000a7882 */ /* 0x000fe20000000000 */
[----:B------:R-:W-:Y:S01]  /*37b50*/  IMAD.MOV.U32 R12, RZ, RZ, 0x1 ;  /* 0x00000001ff0c7424 */ /* 0x000fe200078e00ff */
[----:B------:R-:W-:Y:S01]  /*37b60*/  UMOV UR11, 0x41effff4 ;  /* 0x41effff4000b7882 */ /* 0x000fe20000000000 */
        /* <DEDUP_REMOVED lines=30> */
.L_x_828:
[----:B------:R-:W-:Y:S05]  /*37d50*/  BSYNC.RECONVERGENT B1 ;  /* 0x0000000000017941 */ /* 0x000fea0003800200 */
.L_x_827:
[----:B------:R-:W2:Y:S04]  /*37d60*/  LDG.E R52, desc[UR6][R22.64+-0x4] ;  /* 0xfffffc0616347981 */ /* 0x000ea8000c1e1900 */
[----:B------:R-:W4:Y:S04]  /*37d70*/  LDG.E R48, desc[UR6][R22.64] ;  /* 0x0000000616307981 */ /* 0x000f28000c1e1900 */
[----:B------:R-:W5:Y:S01]  /*37d80*/  LDG.E R0, desc[UR6][R22.64+0x4] ;  /* 0x0000040616007981 */ /* 0x000f62000c1e1900 */
        /* <DEDUP_REMOVED lines=44> */
.L_x_830:
[----:B------:R-:W-:Y:S05]  /*38050*/  BSYNC.RECONVERGENT B1 ;  /* 0x0000000000017941 */ /* 0x000fea0003800200 */
.L_x_829:
        /* <DEDUP_REMOVED lines=32> */
.L_x_832:
[----:B------:R-:W-:Y:S05]  /*38260*/  BSYNC.RECONVERGENT B1 ;  /* 0x0000000000017941 */ /* 0x000fea0003800200 */
.L_x_831:
        /* <DEDUP_REMOVED lines=32> */
.L_x_834:
[----:B------:R-:W-:Y:S05]  /*38470*/  BSYNC.RECONVERGENT B1 ;  /* 0x0000000000017941 */ /* 0x000fea0003800200 */
.L_x_833:
        /* <DEDUP_REMOVED lines=36> */
.L_x_836:
[----:B------:R-:W-:Y:S05]  /*386c0*/  BSYNC.RECONVERGENT B1 ;  /* 0x0000000000017941 */ /* 0x000fea0003800200 */
.L_x_835:
        /* <DEDUP_REMOVED lines=32> */
.L_x_838:
[----:B------:R-:W-:Y:S05]  /*388d0*/  BSYNC.RECONVERGENT B1 ;  /* 0x0000000000017941 */ /* 0x000fea0003800200 */
.L_x_837:
        /* <DEDUP_REMOVED lines=32> */
.L_x_840:
[----:B------:R-:W-:Y:S05]  /*38ae0*/  BSYNC.RECONVERGENT B1 ;  /* 0x0000000000017941 */ /* 0x000fea0003800200 */
.L_x_839:
        /* <DEDUP_REMOVED lines=37> */
.L_x_842:
[----:B------:R-:W-:Y:S05]  /*38d40*/  BSYNC.RECONVERGENT B1 ;  /* 0x0000000000017941 */ /* 0x000fea0003800200 */
.L_x_841:
        /* <DEDUP_REMOVED lines=32> */
.L_x_844:
[----:B------:R-:W-:Y:S05]  /*38f50*/  BSYNC.RECONVERGENT B1 ;  /* 0x0000000000017941 */ /* 0x000fea0003800200 */
.L_x_843:
        /* <DEDUP_REMOVED lines=32> */
.L_x_846:
[----:B------:R-:W-:Y:S05]  /*39160*/  BSYNC.RECONVERGENT B1 ;  /* 0x0000000000017941 */ /* 0x000fea0003800200 */
.L_x_845:
        /* <DEDUP_REMOVED lines=36> */
.L_x_848:
[----:B------:R-:W-:Y:S05]  /*393b0*/  BSYNC.RECONVERGENT B1 ;  /* 0x0000000000017941 */ /* 0x000fea0003800200 */
.L_x_847:
        /* <DEDUP_REMOVED lines=32> */
.L_x_850:
[----:B------:R-:W-:Y:S05]  /*395c0*/  BSYNC.RECONVERGENT B1 ;  /* 0x0000000000017941 */ /* 0x000fea0003800200 */
.L_x_849:
        /* <DEDUP_REMOVED lines=32> */
.L_x_852:
[----:B------:R-:W-:Y:S05]  /*397d0*/  BSYNC.RECONVERGENT B1 ;  /* 0x0000000000017941 */ /* 0x000fea0003800200 */
.L_x_851:
        /* <DEDUP_REMOVED lines=32> */
.L_x_854:
[----:B------:R-:W-:Y:S05]  /*399e0*/  BSYNC.RECONVERGENT B1 ;  /* 0x0000000000017941 */ /* 0x000fea0003800200 */
.L_x_853:
        /* <DEDUP_REMOVED lines=36> */
.L_x_856:
[----:B------:R-:W-:Y:S05]  /*39c30*/  BSYNC.RECONVERGENT B1 ;  /* 0x0000000000017941 */ /* 0x000fea0003800200 */
.L_x_855:
        /* <DEDUP_REMOVED lines=32> */
.L_x_858:
[----:B------:R-:W-:Y:S05]  /*39e40*/  BSYNC.RECONVERGENT B1 ;  /* 0x0000000000017941 */ /* 0x000fea0003800200 */
.L_x_857:
        /* <DEDUP_REMOVED lines=32> */
.L_x_860:
[----:B------:R-:W-:Y:S05]  /*3a050*/  BSYNC.RECONVERGENT B1 ;  /* 0x0000000000017941 */ /* 0x000fea0003800200 */
.L_x_859:
        /* <DEDUP_REMOVED lines=36> */
[----:B---3--:R-:W-:Y:S05]  /*3a2a0*/  CALL.REL.NOINC `($__internal_1_$__cuda_sm20_div_rn_f64_full) ;  /* 0x000000a0007c7944 */ /* 0x008fea0003c00000 */
.L_x_862:
[----:B------:R-:W-:Y:S05]  /*3a2b0*/  BSYNC.RECONVERGENT B1 ;  /* 0x0000000000017941 */ /* 0x000fea0003800200 */
.L_x_861:
        /* <DEDUP_REMOVED lines=32> */
.L_x_864:
[----:B------:R-:W-:Y:S05]  /*3a4c0*/  BSYNC.RECONVERGENT B1 ;  /* 0x0000000000017941 */ /* 0x000fea0003800200 */
.L_x_863:
        /* <DEDUP_REMOVED lines=32> */
.L_x_866:
[----:B------:R-:W-:Y:S05]  /*3a6d0*/  BSYNC.RECONVERGENT B1 ;  /* 0x0000000000017941 */ /* 0x000fea0003800200 */
.L_x_865:
        /* <DEDUP_REMOVED lines=36> */
.L_x_868:
[----:B------:R-:W-:Y:S05]  /*3a920*/  BSYNC.RECONVERGENT B1 ;  /* 0x0000000000017941 */ /* 0x000fea0003800200 */
.L_x_867:
        /* <DEDUP_REMOVED lines=32> */
.L_x_870:
[----:B------:R-:W-:Y:S05]  /*3ab30*/  BSYNC.RECONVERGENT B1 ;  /* 0x0000000000017941 */ /* 0x000fea0003800200 */
.L_x_869:
        /* <DEDUP_REMOVED lines=32> */
.L_x_872:
[----:B------:R-:W-:Y:S05]  /*3ad40*/  BSYNC.RECONVERGENT B1 ;  /* 0x0000000000017941 */ /* 0x000fea0003800200 */
.L_x_871:
        /* <DEDUP_REMOVED lines=32> */
.L_x_874:
[----:B------:R-:W-:Y:S05]  /*3af50*/  BSYNC.RECONVERGENT B1 ;  /* 0x0000000000017941 */ /* 0x000fea0003800200 */
.L_x_873:
        /* <DEDUP_REMOVED lines=36> */
.L_x_876:
[----:B------:R-:W-:Y:S05]  /*3b1a0*/  BSYNC.RECONVERGENT B1 ;  /* 0x0000000000017941 */ /* 0x000fea0003800200 */
.L_x_875:
        /* <DEDUP_REMOVED lines=32> */
.L_x_878:
[----:B------:R-:W-:Y:S05]  /*3b3b0*/  BSYNC.RECONVERGENT B1 ;  /* 0x0000000000017941 */ /* 0x000fea0003800200 */
.L_x_877:
        /* <DEDUP_REMOVED lines=32> */
.L_x_880:
[----:B------:R-:W-:Y:S05]  /*3b5c0*/  BSYNC.RECONVERGENT B1 ;  /* 0x0000000000017941 */ /* 0x000fea0003800200 */
.L_x_879:
        /* <DEDUP_REMOVED lines=37> */
.L_x_882:
[----:B------:R-:W-:Y:S05]  /*3b820*/  BSYNC.RECONVERGENT B1 ;  /* 0x0000000000017941 */ /* 0x000fea0003800200 */
.L_x_881:
        /* <DEDUP_REMOVED lines=32> */
.L_x_884:
[----:B------:R-:W-:Y:S05]  /*3ba30*/  BSYNC.RECONVERGENT B1 ;  /* 0x0000000000017941 */ /* 0x000fea0003800200 */
.L_x_883:
        /* <DEDUP_REMOVED lines=32> */
.L_x_886:
[----:B------:R-:W-:Y:S05]  /*3bc40*/  BSYNC.RECONVERGENT B1 ;  /* 0x0000000000017941 */ /* 0x000fea0003800200 */
.L_x_885:
        /* <DEDUP_REMOVED lines=36> */
.L_x_888:
[----:B------:R-:W-:Y:S05]  /*3be90*/  BSYNC.RECONVERGENT B1 ;  /* 0x0000000000017941 */ /* 0x000fea0003800200 */
.L_x_887:
        /* <DEDUP_REMOVED lines=47> */
.L_x_890:
[----:B------:R-:W-:Y:S05]  /*3c190*/  BSYNC.RECONVERGENT B1 ;  /* 0x0000000000017941 */ /* 0x000fea0003800200 */
.L_x_889:
        /* <DEDUP_REMOVED lines=32> */
.L_x_892:
[----:B------:R-:W-:Y:S05]  /*3c3a0*/  BSYNC.RECONVERGENT B1 ;  /* 0x0000000000017941 */ /* 0x000fea0003800200 */
.L_x_891:
        /* <DEDUP_REMOVED lines=32> */
.L_x_894:
[----:B------:R-:W-:Y:S05]  /*3c5b0*/  BSYNC.RECONVERGENT B1 ;  /* 0x0000000000017941 */ /* 0x000fea0003800200 */
.L_x_893:
        /* <DEDUP_REMOVED lines=36> */
.L_x_896:
[----:B------:R-:W-:Y:S05]  /*3c800*/  BSYNC.RECONVERGENT B1 ;  /* 0x0000000000017941 */ /* 0x000fea0003800200 */
.L_x_895:
        /* <DEDUP_REMOVED lines=32> */
.L_x_898:
[----:B------:R-:W-:Y:S05]  /*3ca10*/  BSYNC.RECONVERGENT B1 ;  /* 0x0000000000017941 */ /* 0x000fea0003800200 */
.L_x_897:
        /* <DEDUP_REMOVED lines=32> */
.L_x_900:
[----:B------:R-:W-:Y:S05]  /*3cc20*/  BSYNC.RECONVERGENT B1 ;  /* 0x0000000000017941 */ /* 0x000fea0003800200 */
.L_x_899:
        /* <DEDUP_REMOVED lines=37> */
.L_x_902:
[----:B------:R-:W-:Y:S05]  /*3ce80*/  BSYNC.RECONVERGENT B1 ;  /* 0x0000000000017941 */ /* 0x000fea0003800200 */
.L_x_901:
        /* <DEDUP_REMOVED lines=32> */
.L_x_904:
[----:B------:R-:W-:Y:S05]  /*3d090*/  BSYNC.RECONVERGENT B1 ;  /* 0x0000000000017941 */ /* 0x000fea0003800200 */
.L_x_903:
        /* <DEDUP_REMOVED lines=32> */
.L_x_906:
[----:B------:R-:W-:Y:S05]  /*3d2a0*/  BSYNC.RECONVERGENT B1 ;  /* 0x0000000000017941 */ /* 0x000fea0003800200 */
.L_x_905:
[----:B------:R-:W0:Y:S01]  /*3d2b0*/  FRND.F64.FLOOR R74, R74 ;  /* 0x0000004a004a7313 */ /* 0x000e220000305800 */
[----:B------:R-:W-:Y:S01]  /*3d2c0*/  IMAD.MOV.U32 R6, RZ, RZ, -0x28a00000 ;  /* 0xd7600000ff067424 */ /* 0x000fe200078e00ff */
[----:B------:R-:W-:Y:S01]  /*3d2d0*/  MOV R7, 0x41effff4 ;  /* 0x41effff400077802 */ /* 0x000fe20000000f00 */
[----:B------:R-:W-:Y:S01]  /*3d2e0*/  IMAD.MOV.U32 R12, RZ, RZ, 0x1 ;  /* 0x00000001ff0c7424 */ /* 0x000fe200078e00ff */
[----:B------:R-:W-:Y:S01]  /*3d2f0*/  UMOV UR10, 0xd7600000 ;  /* 0xd7600000000a7882 */ /* 0x000fe20000000000 */
        /* <DEDUP_REMOVED lines=31> */
.L_x_908:
[----:B------:R-:W-:Y:S05]  /*3d4f0*/  BSYNC.RECONVERGENT B1 ;  /* 0x0000000000017941 */ /* 0x000fea0003800200 */
.L_x_907:
        /* <DEDUP_REMOVED lines=32> */
.L_x_910:
[----:B------:R-:W-:Y:S05]  /*3d700*/  BSYNC.RECONVERGENT B1 ;  /* 0x0000000000017941 */ /* 0x000fea0003800200 */
.L_x_909:
        /* <DEDUP_REMOVED lines=32> */
.L_x_912:
[----:B------:R-:W-:Y:S05]  /*3d910*/  BSYNC.RECONVERGENT B1 ;  /* 0x0000000000017941 */ /* 0x000fea0003800200 */
.L_x_911:
        /* <DEDUP_REMOVED lines=32> */
.L_x_914:
[----:B------:R-:W-:Y:S05]  /*3db20*/  BSYNC.RECONVERGENT B1 ;  /* 0x0000000000017941 */ /* 0x000fea0003800200 */
.L_x_913:
        /* <DEDUP_REMOVED lines=36> */
.L_x_916:
[----:B------:R-:W-:Y:S05]  /*3dd70*/  BSYNC.RECONVERGENT B1 ;  /* 0x0000000000017941 */ /* 0x000fea0003800200 */
.L_x_915:
        /* <DEDUP_REMOVED lines=32> */
.L_x_918:
[----:B------:R-:W-:Y:S05]  /*3df80*/  BSYNC.RECONVERGENT B1 ;  /* 0x0000000000017941 */ /* 0x000fea0003800200 */
.L_x_917:
        /* <DEDUP_REMOVED lines=32> */
.L_x_920:
[----:B------:R-:W-:Y:S05]  /*3e190*/  BSYNC.RECONVERGENT B1 ;  /* 0x0000000000017941 */ /* 0x000fea0003800200 */
.L_x_919:
        /* <DEDUP_REMOVED lines=37> */
.L_x_922:
[----:B------:R-:W-:Y:S05]  /*3e3f0*/  BSYNC.RECONVERGENT B1 ;  /* 0x0000000000017941 */ /* 0x000fea0003800200 */
.L_x_921:
        /* <DEDUP_REMOVED lines=32> */
.L_x_924:
[----:B------:R-:W-:Y:S05]  /*3e600*/  BSYNC.RECONVERGENT B1 ;  /* 0x0000000000017941 */ /* 0x000fea0003800200 */
.L_x_923:
        /* <DEDUP_REMOVED lines=32> */
.L_x_926:
[----:B------:R-:W-:Y:S05]  /*3e810*/  BSYNC.RECONVERGENT B1 ;  /* 0x0000000000017941 */ /* 0x000fea0003800200 */
.L_x_925:
        /* <DEDUP_REMOVED lines=36> */
.L_x_928:
[----:B------:R-:W-:Y:S05]  /*3ea60*/  BSYNC.RECONVERGENT B1 ;  /* 0x0000000000017941 */ /* 0x000fea0003800200 */
.L_x_927:
        /* <DEDUP_REMOVED lines=32> */
.L_x_930:
[----:B------:R-:W-:Y:S05]  /*3ec70*/  BSYNC.RECONVERGENT B1 ;  /* 0x0000000000017941 */ /* 0x000fea0003800200 */
.L_x_929:
        /* <DEDUP_REMOVED lines=32> */
.L_x_932:
[----:B------:R-:W-:Y:S05]  /*3ee80*/  BSYNC.RECONVERGENT B1 ;  /* 0x0000000000017941 */ /* 0x000fea0003800200 */
.L_x_931:
        /* <DEDUP_REMOVED lines=32> */
.L_x_934:
[----:B------:R-:W-:Y:S05]  /*3f090*/  BSYNC.RECONVERGENT B1 ;  /* 0x0000000000017941 */ /* 0x000fea0003800200 */
.L_x_933:
        /* <DEDUP_REMOVED lines=36> */
.L_x_936:
[----:B------:R-:W-:Y:S05]  /*3f2e0*/  BSYNC.RECONVERGENT B1 ;  /* 0x0000000000017941 */ /* 0x000fea0003800200 */
.L_x_935:
        /* <DEDUP_REMOVED lines=32> */
.L_x_938:
[----:B------:R-:W-:Y:S05]  /*3f4f0*/  BSYNC.RECONVERGENT B1 ;  /* 0x0000000000017941 */ /* 0x000fea0003800200 */
.L_x_937:
        /* <DEDUP_REMOVED lines=32> */
.L_x_940:
[----:B------:R-:W-:Y:S05]  /*3f700*/  BSYNC.RECONVERGENT B1 ;  /* 0x0000000000017941 */ /* 0x000fea0003800200 */
.L_x_939:
        /* <DEDUP_REMOVED lines=37> */
.L_x_942:
[----:B------:R-:W-:Y:S05]  /*3f960*/  BSYNC.RECONVERGENT B1 ;  /* 0x0000000000017941 */ /* 0x000fea0003800200 */
.L_x_941:
        /* <DEDUP_REMOVED lines=32> */
.L_x_944:
[----:B------:R-:W-:Y:S05]  /*3fb70*/  BSYNC.RECONVERGENT B1 ;  /* 0x0000000000017941 */ /* 0x000fea0003800200 */
.L_x_943:
        /* <DEDUP_REMOVED lines=32> */
.L_x_946:
[----:B------:R-:W-:Y:S05]  /*3fd80*/  BSYNC.RECONVERGENT B1 ;  /* 0x0000000000017941 */ /* 0x000fea0003800200 */
.L_x_945:
        /* <DEDUP_REMOVED lines=36> */
.L_x_948:
[----:B------:R-:W-:Y:S05]  /*3ffd0*/  BSYNC.RECONVERGENT B1 ;  /* 0x0000000000017941 */ /* 0x000fea0003800200 */
.L_x_947:
[----:B------:R-:W0:Y:S01]  /*3ffe0*/  FRND.F64.FLOOR R74, R74 ;  /* 0x0000004a004a7313 */ /* 0x000e220000305800 */
[----:B------:R-:W-:Y:S01]  /*3fff0*/  UMOV UR10, 0xd7600000 ;  /* 0xd7600000000a7882 */ /* 0x000fe20000000000 */
[----:B------:R-:W-:-:S06]  /*40000*/  UMOV UR11, 0x41effff4 ;  /* 0x41effff4000b7882 */ /* 0x000fcc0000000000 */
[----:B------:R1:W2:Y:S01]  /*40010*/  F2I.U32.F64.TRUNC R28, R28 ;  /* 0x0000001c001c7311 */ /* 0x0002a2000030d000 */
[----:B0-----:R-:W-:-:S07]  /*40020*/  DFMA R8, R74, -UR10, R2 ;  /* 0x8000000a4a087c2b */ /* 0x001fce0008000002 */
[----:B------:R1:W4:Y:S01]  /*40030*/  F2I.U32.F64.TRUNC R18, R40 ;  /* 0x0000002800127311 */ /* 0x000322000030d000 */
        /* <DEDUP_REMOVED lines=10> */
[----:B--2-4-:R1:W0:Y:S02]  /*400e0*/  F2I.U32.F64.TRUNC R0, R8 ;  /* 0x0000000800007311 */ /* 0x014224000030d000 */
.L_x_768:
[----:B------:R-:W-:Y:S01]  /*400f0*/  IADD3 R22, P0, PT, R22, 0x24, RZ ;  /* 0x0000002416167810 */ /* 0x000fe20007f1e0ff */
[----:B------:R-:W-:Y:S02]  /*40100*/  USHF.R.U64 UR8, UR8, 0x1, UR4 ;  /* 0x0000000108087899 */ /* 0x000fe40008001204 */
[----:B------:R-:W-:Y:S02]  /*40110*/  USHF.R.U32.HI UR4, URZ, 0x1, UR4 ;  /* 0x00000001ff047899 */ /* 0x000fe40008011604 */
[----:B------:R-:W-:Y:S01]  /*40120*/  IMAD.X R23, RZ, RZ, R23, P0 ;  /* 0x000000ffff177224 */ /* 0x000fe200000e0617 */
[----:B------:R-:W-:Y:S09]  /*40130*/  BRA.U UP1, `(.L_x_949) ;  /* 0xffffff39019c7547 */ /* 0x000ff2000b83ffff */
[----:B------:R-:W2:Y:S01]  /*40140*/  MUFU.RCP64H R11, 4.29494272000000000000e+09 ;  /* 0x41effff4000b7908 */ /* 0x000ea20000001800 */
[----:B------:R-:W-:Y:S01]  /*40150*/  IMAD.MOV.U32 R12, RZ, RZ, -0x28a00000 ;  /* 0xd7600000ff0c7424 */ /* 0x000fe200078e00ff */
[----:B------:R-:W-:Y:S01]  /*40160*/  BSSY.RECONVERGENT B1, `(.L_x_950) ;  /* 0x000001d000017945 */ /* 0x000fe20003800200 */
[----:B------:R-:W-:Y:S02]  /*40170*/  IMAD.MOV.U32 R13, RZ, RZ, 0x41effff4 ;  /* 0x41effff4ff0d7424 */ /* 0x000fe400078e00ff */
[----:B------:R-:W-:-:S03]  /*40180*/  IMAD.MOV.U32 R10, RZ, RZ, 0x1 ;  /* 0x00000001ff0a7424 */ /* 0x000fc600078e00ff */
[----:B-1----:R-:W1:Y:S08]  /*40190*/  I2F.F64.U32 R28, R28 ;  /* 0x0000001c001c7312 */ /* 0x002e700000201800 */
[----:B------:R-:W-:Y:S01]  /*401a0*/  I2F.F64.U32 R22, R5 ;  /* 0x0000000500167312 */ /* 0x000fe20000201800 */
[----:B--2---:R-:W-:-:S07]  /*401b0*/  DFMA R8, R10, -R12, 1 ;  /* 0x3ff000000a08742b */ /* 0x004fce000000080c */
[----:B------:R-:W-:Y:S01]  /*401c0*/  I2F.F64.U32 R26, R15 ;  /* 0x0000000f001a7312 */ /* 0x000fe20000201800 */
[----:B------:R-:W-:Y:S02]  /*401d0*/  DFMA R20, R8, R8, R8 ;  /* 0x000000080814722b */ /* 0x000fe40000000008 */
[----:B-1----:R-:W-:-:S06]  /*401e0*/  DMUL R8, R28, 7.62939453125e-06 ;  /* 0x3ee000001c087828 */ /* 0x002fcc0000000000 */
[----:B------:R-:W-:-:S04]  /*401f0*/  DFMA R10, R10, R20, R10 ;  /* 0x000000140a0a722b */ /* 0x000fc8000000000a */
[----:B------:R-:W1:Y:S04]  /*40200*/  FRND.F64.FLOOR R8, R8 ;  /* 0x0000000800087313 */ /* 0x000e680000305800 */
[----:B------:R-:W-:-:S08]  /*40210*/  DFMA R24, R10, -R12, 1 ;  /* 0x3ff000000a18742b */ /* 0x000fd0000000080c */
[----:B------:R-:W-:Y:S02]  /*40220*/  DFMA R24, R10, R24, R10 ;  /* 0x000000180a18722b */ /* 0x000fe4000000000a */
[----:B-1----:R-:W-:Y:S02]  /*40230*/  DMUL R20, R22, R8 ;  /* 0x0000000816147228 */ /* 0x002fe40000000000 */
[----:B------:R-:W-:-:S06]  /*40240*/  DFMA R28, R8, -131072, R28 ;  /* 0xc1000000081c782b */ /* 0x000fcc000000001c */
[----:B------:R-:W-:Y:S02]  /*40250*/  DMUL R74, R24, R20 ;  /* 0x00000014184a7228 */ /* 0x000fe40000000000 */
[----:B------:R-:W-:-:S06]  /*40260*/  FSETP.GEU.AND P1, PT, |R21|, 6.5827683646048100446e-37, PT ;  /* 0x036000001500780b */ /* 0x000fcc0003f2e200 */
[----:B------:R-:W-:-:S08]  /*40270*/  DFMA R10, R74, -R12, R20 ;  /* 0x8000000c4a0a722b */ /* 0x000fd00000000014 */
[----:B------:R-:W-:Y:S01]  /*40280*/  DFMA R74, R24, R10, R74 ;  /* 0x0000000a184a722b */ /* 0x000fe2000000004a */
[----:B------:R1:W2:Y:S09]  /*40290*/  I2F.F64.U32 R24, R17 ;  /* 0x0000001100187312 */ /* 0x0002b20000201800 */
[----:B---3--:R-:W-:-:S05]  /*402a0*/  FFMA R5, RZ, 29.99997711181640625, R75 ;  /* 0x41effff4ff057823 */ /* 0x008fca000000004b */
[----:B------:R-:W-:-:S13]  /*402b0*/  FSETP.GT.AND P0, PT, |R5|, 1.469367938527859385e-39, PT ;  /* 0x001000000500780b */ /* 0x000fda0003f04200 */
[----:B-12---:R-:W-:Y:S05]  /*402c0*/  @P0 BRA P1, `(.L_x_951) ;  /* 0x0000000000180947 */ /* 0x006fea0000800000 */
[----:B------:R-:W-:Y:S01]  /*402d0*/  MOV R12, R20 ;  /* 0x00000014000c7202 */ /* 0x000fe20000000f00 */
[----:B------:R-:W-:Y:S01]  /*402e0*/  IMAD.MOV.U32 R13, RZ, RZ, R21 ;  /* 0x000000ffff0d7224 */ /* 0x000fe200078e0015 */
[----:B------:R-:W-:Y:S01]  /*402f0*/  MOV R8, 0x40330 ;  /* 0x0004033000087802 */ /* 0x000fe20000000f00 */
[----:B------:R-:W-:Y:S02]  /*40300*/  IMAD.MOV.U32 R66, RZ, RZ, -0x28a00000 ;  /* 0xd7600000ff427424 */ /* 0x000fe400078e00ff */
[----:B------:R-:W-:-:S07]  /*40310*/  IMAD.MOV.U32 R11, RZ, RZ, 0x41effff4 ;  /* 0x41effff4ff0b7424 */ /* 0x000fce00078e00ff */
[----:B0-----:R-:W-:Y:S05]  /*40320*/  CALL.REL.NOINC `($__internal_1_$__cuda_sm20_div_rn_f64_full) ;  /* 0x00000040005c7944 */ /* 0x001fea0003c00000 */
.L_x_951:
[----:B------:R-:W-:Y:S05]  /*40330*/  BSYNC.RECONVERGENT B1 ;  /* 0x0000000000017941 */ /* 0x000fea0003800200 */
.L_x_950:
[----:B------:R-:W1:Y:S01]  /*40340*/  MUFU.RCP64H R9, 4.29494272000000000000e+09 ;  /* 0x41effff400097908 */ /* 0x000e620000001800 */
        /* <DEDUP_REMOVED lines=8> */
[----:B-1----:R-:W-:-:S08]  /*403d0*/  DFMA R10, R8, -R30, 1 ;  /* 0x3ff00000080a742b */ /* 0x002fd0000000081e */
[----:B------:R-:W-:-:S08]  /*403e0*/  DFMA R10, R10, R10, R10 ;  /* 0x0000000a0a0a722b */ /* 0x000fd0000000000a */
[----:B------:R-:W-:-:S08]  /*403f0*/  DFMA R10, R8, R10, R8 ;  /* 0x0000000a080a722b */ /* 0x000fd00000000008 */
[----:B------:R-:W-:-:S08]  /*40400*/  DFMA R8, R10, -R30, 1 ;  /* 0x3ff000000a08742b */ /* 0x000fd0000000081e */
[----:B------:R-:W-:Y:S02]  /*40410*/  DFMA R32, R10, R8, R10 ;  /* 0x000000080a20722b */ /* 0x000fe4000000000a */
[----:B------:R-:W1:Y:S06]  /*40420*/  FRND.F64.FLOOR R8, R74 ;  /* 0x0000004a00087313 */ /* 0x000e6c0000305800 */
[----:B------:R-:W-:-:S08]  /*40430*/  DMUL R10, R32, R28 ;  /* 0x0000001c200a7228 */ /* 0x000fd00000000000 */
[-C--:B------:R-:W-:Y:S02]  /*40440*/  DFMA R12, R10, -R30.reuse, R28 ;  /* 0x8000001e0a0c722b */ /* 0x080fe4000000001c */
[----:B-1----:R-:W-:-:S06]  /*40450*/  DFMA R8, R8, -R30, R20 ;  /* 0x8000001e0808722b */ /* 0x002fcc0000000014 */
        /* <DEDUP_REMOVED lines=13> */
[----:B0-----:R-:W-:Y:S05]  /*40530*/  CALL.REL.NOINC `($__internal_1_$__cuda_sm20_div_rn_f64_full) ;  /* 0x0000003c00d87944 */ /* 0x001fea0003c00000 */
.L_x_953:
[----:B------:R-:W-:Y:S05]  /*40540*/  BSYNC.RECONVERGENT B1 ;  /* 0x0000000000017941 */ /* 0x000fea0003800200 */
.L_x_952:
[----:B------:R-:W1:Y:S01]  /*40550*/  MUFU.RCP64H R13, 4.29494272000000000000e+09 ;  /* 0x41effff4000d7908 */ /* 0x000e620000001800 */
[----:B------:R-:W-:Y:S01]  /*40560*/  IMAD.MOV.U32 R10, RZ, RZ, -0x28a00000 ;  /* 0xd7600000ff0a7424 */ /* 0x000fe200078e00ff */
[----:B------:R-:W-:Y:S01]  /*40570*/  UMOV UR4, 0xd7600000 ;  /* 0xd760000000047882 */ /* 0x000fe20000000000 */
[----:B------:R-:W-:Y:S01]  /*40580*/  IMAD.MOV.U32 R11, RZ, RZ, 0x41effff4 ;  /* 0x41effff4ff0b7424 */ /* 0x000fe200078e00ff */
[----:B------:R-:W-:Y:S01]  /*40590*/  UMOV UR5, 0x41effff4 ;  /* 0x41effff400057882 */ /* 0x000fe20000000000 */
[----:B------:R-:W-:Y:S01]  /*405a0*/  IMAD.MOV.U32 R12, RZ, RZ, 0x1 ;  /* 0x00000001ff0c7424 */ /* 0x000fe200078e00ff */
[----:B------:R-:W-:Y:S02]  /*405b0*/  BSSY.RECONVERGENT B1, `(.L_x_954) ;  /* 0x000001a000017945 */ /* 0x000fe40003800200 */
[----:B------:R-:W2:Y:S03]  /*405c0*/  FRND.F64.FLOOR R74, R74 ;  /* 0x0000004a004a7313 */ /* 0x000ea60000305800 */
        /* <DEDUP_REMOVED lines=23> */
[----:B0-----:R-:W-:Y:S05]  /*40740*/  CALL.REL.NOINC `($__internal_1_$__cuda_sm20_div_rn_f64_full) ;  /* 0x0000003c00547944 */ /* 0x001fea0003c00000 */
.L_x_955:
[----:B------:R-:W-:Y:S05]  /*40750*/  BSYNC.RECONVERGENT B1 ;  /* 0x0000000000017941 */ /* 0x000fea0003800200 */
.L_x_954:
[----:B------:R-:W1:Y:S01]  /*40760*/  MUFU.RCP64H R13, 4.29494272000000000000e+09 ;  /* 0x41effff4000d7908 */ /* 0x000e620000001800 */
[----:B------:R-:W-:Y:S01]  /*40770*/  IMAD.MOV.U32 R8, RZ, RZ, -0x28a00000 ;  /* 0xd7600000ff087424 */ /* 0x000fe200078e00ff */
[----:B------:R-:W-:Y:S01]  /*40780*/  MOV R12, 0x1 ;  /* 0x00000001000c7802 */ /* 0x000fe20000000f00 */
[----:B------:R-:W-:Y:S01]  /*40790*/  IMAD.MOV.U32 R9, RZ, RZ, 0x41effff4 ;  /* 0x41effff4ff097424 */ /* 0x000fe200078e00ff */
[----:B------:R-:W-:Y:S01]  /*407a0*/  UMOV UR4, 0xd7600000 ;  /* 0xd760000000047882 */ /* 0x000fe20000000000 */
[----:B------:R-:W-:Y:S01]  /*407b0*/  UMOV UR5, 0x41effff4 ;  /* 0x41effff400057882 */ /* 0x000fe20000000000 */
[----:B------:R-:W-:Y:S02]  /*407c0*/  BSSY.RECONVERGENT B1, `(.L_x_956) ;  /* 0x0000022000017945 */ /* 0x000fe40003800200 */
[----:B------:R-:W2:Y:S08]  /*407d0*/  I2F.F64.U32 R30, R18 ;  /* 0x00000012001e7312 */ /* 0x000eb00000201800 */
[----:B------:R-:W3:Y:S01]  /*407e0*/  FRND.F64.FLOOR R74, R74 ;  /* 0x0000004a004a7313 */ /* 0x000ee20000305800 */
[----:B-1----:R-:W-:-:S08]  /*407f0*/  DFMA R10, R12, -R8, 1 ;  /* 0x3ff000000c0a742b */ /* 0x002fd00000000808 */
[----:B------:R-:W-:Y:S02]  /*40800*/  DFMA R20, R10, R10, R10 ;  /* 0x0000000a0a14722b */ /* 0x000fe4000000000a */
[----:B--2---:R-:W-:Y:S02]  /*40810*/  DMUL R10, R30, 7.62939453125e-06 ;  /* 0x3ee000001e0a7828 */ /* 0x004fe40000000000 */
[----:B---3--:R-:W-:-:S04]  /*40820*/  DFMA R28, R74, -R8, R28 ;  /* 0x800000084a1c722b */ /* 0x008fc8000000001c */
[----:B------:R-:W-:-:S04]  /*40830*/  DFMA R12, R12, R20, R12 ;  /* 0x000000140c0c722b */ /* 0x000fc8000000000c */
[----:B------:R-:W1:Y:S01]  /*40840*/  FRND.F64.FLOOR R10, R10 ;  /* 0x0000000a000a7313 */ /* 0x000e620000305800 */
[----:B------:R-:W-:-:S03]  /*40850*/  DSETP.GEU.AND P0, PT, R28, RZ, PT ;  /* 0x000000ff1c00722a */ /* 0x000fc60003f0e000 */
[----:B------:R-:W-:-:S08]  /*40860*/  DFMA R32, R12, -R8, 1 ;  /* 0x3ff000000c20742b */ /* 0x000fd00000000808 */
[----:B------:R-:W-:Y:S02]  /*40870*/  DFMA R32, R12, R32, R12 ;  /* 0x000000200c20722b */ /* 0x000fe4000000000c */
[----:B-1----:R-:W-:-:S08]  /*40880*/  DMUL R20, R26, R10 ;  /* 0x0000000a1a147228 */ /* 0x002fd00000000000 */
[----:B------:R-:W-:Y:S02]  /*40890*/  DMUL R12, R32, R20 ;  /* 0x00000014200c7228 */ /* 0x000fe40000000000 */
[----:B------:R-:W-:-:S06]  /*408a0*/  FSETP.GEU.AND P2, PT, |R21|, 6.5827683646048100446e-37, PT ;  /* 0x036000001500780b */ /* 0x000fcc0003f4e200 */
[----:B------:R-:W-:Y:S02]  /*408b0*/  DFMA R18, R12, -R8, R20 ;  /* 0x800000080c12722b */ /* 0x000fe40000000014 */
[----:B------:R-:W-:-:S06]  /*408c0*/  DADD R8, R28, UR4 ;  /* 0x000000041c087e29 */ /* 0x000fcc0008000000 */
[----:B------:R-:W-:Y:S02]  /*408d0*/  DFMA R74, R32, R18, R12 ;  /* 0x00000012204a722b */ /* 0x000fe4000000000c */
[----:B------:R-:W-:Y:S02]  /*408e0*/  DFMA R18, R10, -131072, R30 ;  /* 0xc10000000a12782b */ /* 0x000fe4000000001e */
        /* <DEDUP_REMOVED lines=14> */
[----:B0-----:R-:W-:Y:S05]  /*409d0*/  CALL.REL.NOINC `($__internal_1_$__cuda_sm20_div_rn_f64_full) ;  /* 0x0000003800b07944 */ /* 0x001fea0003c00000 */
.L_x_957:
[----:B------:R-:W-:Y:S05]  /*409e0*/  BSYNC.RECONVERGENT B1 ;  /* 0x0000000000017941 */ /* 0x000fea0003800200 */
.L_x_956:
[----:B------:R-:W1:Y:S01]  /*409f0*/  MUFU.RCP64H R9, 4.29494272000000000000e+09 ;  /* 0x41effff400097908 */ /* 0x000e620000001800 */
        /* <DEDUP_REMOVED lines=30> */
[----:B0-----:R-:W-:Y:S05]  /*40be0*/  CALL.REL.NOINC `($__internal_1_$__cuda_sm20_div_rn_f64_full) ;  /* 0x00000038002c7944 */ /* 0x001fea0003c00000 */
.L_x_959:
[----:B------:R-:W-:Y:S05]  /*40bf0*/  BSYNC.RECONVERGENT B1 ;  /* 0x0000000000017941 */ /* 0x000fea0003800200 */
.L_x_958:
        /* <DEDUP_REMOVED lines=31> */
[----:B0-----:R-:W-:Y:S05]  /*40df0*/  CALL.REL.NOINC `($__internal_1_$__cuda_sm20_div_rn_f64_full) ;  /* 0x0000003400a87944 */ /* 0x001fea0003c00000 */
.L_x_961:
[----:B------:R-:W-:Y:S05]  /*40e00*/  BSYNC.RECONVERGENT B1 ;  /* 0x0000000000017941 */ /* 0x000fea0003800200 */
.L_x_960:
[----:B------:R-:W1:Y:S01]  /*40e10*/  MUFU.RCP64H R9, 4.29494272000000000000e+09 ;  /* 0x41effff400097908 */ /* 0x000e620000001800 */
[----:B------:R-:W-:Y:S01]  /*40e20*/  IMAD.MOV.U32 R30, RZ, RZ, -0x28a00000 ;  /* 0xd7600000ff1e7424 */ /* 0x000fe200078e00ff */
[----:B------:R-:W-:Y:S01]  /*40e30*/  MOV R31, 0x41effff4 ;  /* 0x41effff4001f7802 */ /* 0x000fe20000000f00 */
[----:B------:R-:W-:Y:S01]  /*40e40*/  IMAD.MOV.U32 R8, RZ, RZ, 0x1 ;  /* 0x00000001ff087424 */ /* 0x000fe200078e00ff */
[----:B------:R-:W-:Y:S01]  /*40e50*/  UMOV UR4, 0xd7600000 ;  /* 0xd760000000047882 */ /* 0x000fe20000000000 */
[----:B------:R-:W-:Y:S01]  /*40e60*/  UMOV UR5, 0x41effff4 ;  /* 0x41effff400057882 */ /* 0x000fe20000000000 */
        /* <DEDUP_REMOVED lines=21> */
[----:B------:R-:W-:Y:S02]  /*40fc0*/  DFMA R74, R34, R16, R12 ;  /* 0x00000010224a722b */ /* 0x000fe4000000000c */
[----:B------:R-:W-:Y:S02]  /*40fd0*/  DFMA R16, R10, -131072, R32 ;  /* 0xc10000000a10782b */ /* 0x000fe40000000020 */
        /* <DEDUP_REMOVED lines=12> */
.L_x_963:
[----:B------:R-:W-:Y:S05]  /*410a0*/  BSYNC.RECONVERGENT B1 ;  /* 0x0000000000017941 */ /* 0x000fea0003800200 */
.L_x_962:
        /* <DEDUP_REMOVED lines=32> */
.L_x_965:
[----:B------:R-:W-:Y:S05]  /*412b0*/  BSYNC.RECONVERGENT B1 ;  /* 0x0000000000017941 */ /* 0x000fea0003800200 */
.L_x_964:
        /* <DEDUP_REMOVED lines=32> */
.L_x_967:
[----:B------:R-:W-:Y:S05]  /*414c0*/  BSYNC.RECONVERGENT B1 ;  /* 0x0000000000017941 */ /* 0x000fea0003800200 */
.L_x_966:
        /* <DEDUP_REMOVED lines=36> */
.L_x_969:
[----:B------:R-:W-:Y:S05]  /*41710*/  BSYNC.RECONVERGENT B1 ;  /* 0x0000000000017941 */ /* 0x000fea0003800200 */
.L_x_968:
        /* <DEDUP_REMOVED lines=35> */
[----:B------:R-:W-:Y:S05]  /*41950*/  CALL.REL.NOINC `($__internal_1_$__cuda_sm20_div_rn_f64_full) ;  /* 0x0000002800d07944 */ /* 0x000fea0003c00000 */
.L_x_971:
[----:B------:R-:W-:Y:S05]  /*41960*/  BSYNC.RECONVERGENT B1 ;  /* 0x0000000000017941 */ /* 0x000fea0003800200 */
.L_x_970:
        /* <DEDUP_REMOVED lines=32> */
.L_x_973:
[----:B------:R-:W-:Y:S05]  /*41b70*/  BSYNC.RECONVERGENT B1 ;  /* 0x0000000000017941 */ /* 0x000fea0003800200 */
.L_x_972:
        /* <DEDUP_REMOVED lines=32> */
.L_x_975:
[----:B------:R-:W-:Y:S05]  /*41d80*/  BSYNC.RECONVERGENT B1 ;  /* 0x0000000000017941 */ /* 0x000fea0003800200 */
.L_x_974:
        /* <DEDUP_REMOVED lines=18> */
[----:B------:R-:W-:Y:S02]  /*41eb0*/  DFMA R28, R10, R28, R10 ;  /* 0x0000001c0a1c722b */ /* 0x000fe4000000000a */
        /* <DEDUP_REMOVED lines=20> */
[----:B------:R-:W-:Y:S05]  /*42000*/  CALL.REL.NOINC `($__internal_1_$__cuda_sm20_div_rn_f64_full) ;  /* 0x0000002400247944 */ /* 0x000fea0003c00000 */
.L_x_977:
[----:B------:R-:W-:Y:S05]  /*42010*/  BSYNC.RECONVERGENT B1 ;  /* 0x0000000000017941 */ /* 0x000fea0003800200 */
.L_x_976:
        /* <DEDUP_REMOVED lines=32> */
.L_x_979:
[----:B------:R-:W-:Y:S05]  /*42220*/  BSYNC.RECONVERGENT B1 ;  /* 0x0000000000017941 */ /* 0x000fea0003800200 */
.L_x_978:
        /* <DEDUP_REMOVED lines=32> */
.L_x_981:
[----:B------:R-:W-:Y:S05]  /*42430*/  BSYNC.RECONVERGENT B1 ;  /* 0x0000000000017941 */ /* 0x000fea0003800200 */
.L_x_980:
        /* <DEDUP_REMOVED lines=26> */
[----:B------:R-:W-:-:S08]  /*425e0*/  DFMA R10, R8, -R10, R16 ;  /* 0x8000000a080a722b */ /* 0x000fd00000000010 */
[----:B------:R-:W-:Y:S01]  /*425f0*/  DFMA R74, R30, R10, R8 ;  /* 0x0000000a1e4a722b */ /* 0x000fe20000000008 */
[----:B------:R-:W-:Y:S02]  /*42600*/  FSEL R8, R4, R12, !P0 ;  /* 0x0000000c04087208 */ /* 0x000fe40004000000 */
[----:B------:R-:W-:Y:S01]  /*42610*/  FSEL R9, R5, R13, !P0 ;  /* 0x0000000d05097208 */ /* 0x000fe20004000000 */
[----:B------:R-:W-:-:S06]  /*42620*/  DFMA R4, R6, -131072, R28 ;  /* 0xc10000000604782b */ /* 0x000fcc000000001c */
[----:B------:R-:W-:Y:S01]  /*42630*/  FFMA R10, RZ, 29.99997711181640625, R75 ;  /* 0x41effff4ff0a7823 */ /* 0x000fe2000000004b */
[----:B------:R-:W-:-:S04]  /*42640*/  DADD R20, R20, R8 ;  /* 0x0000000014147229 */ /* 0x000fc80000000008 */
        /* <DEDUP_REMOVED lines=8> */
.L_x_983:
[----:B------:R-:W-:Y:S05]  /*426d0*/  BSYNC.RECONVERGENT B1 ;  /* 0x0000000000017941 */ /* 0x000fea0003800200 */
.L_x_982:
        /* <DEDUP_REMOVED lines=32> */
.L_x_985:
[----:B------:R-:W-:Y:S05]  /*428e0*/  BSYNC.RECONVERGENT B1 ;  /* 0x0000000000017941 */ /* 0x000fea0003800200 */
.L_x_984:
        /* <DEDUP_REMOVED lines=32> */
.L_x_987:
[----:B------:R-:W-:Y:S05]  /*42af0*/  BSYNC.RECONVERGENT B1 ;  /* 0x0000000000017941 */ /* 0x000fea0003800200 */
.L_x_986:
        /* <DEDUP_REMOVED lines=36> */
.L_x_989:
[----:B------:R-:W-:Y:S05]  /*42d40*/  BSYNC.RECONVERGENT B1 ;  /* 0x0000000000017941 */ /* 0x000fea0003800200 */
.L_x_988:
        /* <DEDUP_REMOVED lines=9> */
[----:B-1----:R-:W-:-:S06]  /*42de0*/  DMUL R8, R28, 7.62939453125e-06 ;  /* 0x3ee000001c087828 */ /* 0x002fcc0000000000 */
[----:B------:R-:W-:Y:S01]  /*42df0*/  DFMA R6, R6, R6, R6 ;  /* 0x000000060606722b */ /* 0x000fe20000000006 */
[----:B------:R-:W0:Y:S07]  /*42e00*/  FRND.F64.FLOOR R16, R8 ;  /* 0x0000000800107313 */ /* 0x000e2e0000305800 */
[----:B------:R-:W-:-:S08]  /*42e10*/  DFMA R6, R4, R6, R4 ;  /* 0x000000060406722b */ /* 0x000fd00000000004 */
[----:B------:R-:W-:Y:S02]  /*42e20*/  DFMA R10, R6, -R18, 1 ;  /* 0x3ff00000060a742b */ /* 0x000fe40000000812 */
[----:B0-----:R-:W-:Y:S02]  /*42e30*/  DMUL R4, R22, R16 ;  /* 0x0000001016047228 */ /* 0x001fe40000000000 */
[----:B------:R-:W-:-:S04]  /*42e40*/  DFMA R16, R16, -131072, R28 ;  /* 0xc10000001010782b */ /* 0x000fc8000000001c */
[----:B------:R-:W-:Y:S01]  /*42e50*/  DFMA R30, R6, R10, R6 ;  /* 0x0000000a061e722b */ /* 0x000fe20000000006 */
[----:B------:R-:W0:Y:S03]  /*42e60*/  FRND.F64.FLOOR R6, R74 ;  /* 0x0000004a00067313 */ /* 0x000e260000305800 */
[----:B------:R-:W-:-:S04]  /*42e70*/  FSETP.GEU.AND P2, PT, |R5|, 6.5827683646048100446e-37, PT ;  /* 0x036000000500780b */ /* 0x000fc80003f4e200 */
        /* <DEDUP_REMOVED lines=17> */
.L_x_991:
[----:B------:R-:W-:Y:S05]  /*42f90*/  BSYNC.RECONVERGENT B1 ;  /* 0x0000000000017941 */ /* 0x000fea0003800200 */
.L_x_990:
        /* <DEDUP_REMOVED lines=32> */
.L_x_993:
[----:B------:R-:W-:Y:S05]  /*431a0*/  BSYNC.RECONVERGENT B1 ;  /* 0x0000000000017941 */ /* 0x000fea0003800200 */
.L_x_992:
        /* <DEDUP_REMOVED lines=32> */
.L_x_995:
[----:B------:R-:W-:Y:S05]  /*433b0*/  BSYNC.RECONVERGENT B1 ;  /* 0x0000000000017941 */ /* 0x000fea0003800200 */
.L_x_994:
        /* <DEDUP_REMOVED lines=29> */
[----:B------:R-:W-:Y:S01]  /*43590*/  FSETP.GT.AND P1, PT, |R2|, 1.469367938527859385e-39, PT ;  /* 0x001000000200780b */ /* 0x000fe20003f24200 */
[----:B------:R-:W-:-:S05]  /*435a0*/  DFMA R2, R6, -131072, R12 ;  /* 0xc10000000602782b */ /* 0x000fca000000000c */
        /* <DEDUP_REMOVED lines=9> */
.L_x_997:
[----:B------:R-:W-:Y:S05]  /*43640*/  BSYNC.RECONVERGENT B1 ;  /* 0x0000000000017941 */ /* 0x000fea0003800200 */
.L_x_996:
        /* <DEDUP_REMOVED lines=32> */
.L_x_999:
[----:B------:R-:W-:Y:S05]  /*43850*/  BSYNC.RECONVERGENT B1 ;  /* 0x0000000000017941 */ /* 0x000fea0003800200 */
.L_x_998:
        /* <DEDUP_REMOVED lines=32> */
.L_x_1001:
[----:B------:R-:W-:Y:S05]  /*43a60*/  BSYNC.RECONVERGENT B1 ;  /* 0x0000000000017941 */ /* 0x000fea0003800200 */
.L_x_1000:
        /* <DEDUP_REMOVED lines=10> */
[----:B-1----:R-:W-:-:S06]  /*43b10*/  DMUL R8, R20, 7.62939453125e-06 ;  /* 0x3ee0000014087828 */ /* 0x002fcc0000000000 */
[----:B------:R-:W-:Y:S02]  /*43b20*/  DFMA R6, R6, R6, R6 ;  /* 0x000000060606722b */ /* 0x000fe40000000006 */
[----:B--2---:R-:W-:-:S06]  /*43b30*/  DFMA R16, R74, -R12, R16 ;  /* 0x8000000c4a10722b */ /* 0x004fcc0000000010 */
[----:B------:R-:W-:Y:S01]  /*43b40*/  DFMA R6, R2, R6, R2 ;  /* 0x000000060206722b */ /* 0x000fe20000000002 */
[----:B------:R-:W0:Y:S01]  /*43b50*/  FRND.F64.FLOOR R8, R8 ;  /* 0x0000000800087313 */ /* 0x000e220000305800 */
[----:B------:R-:W-:-:S06]  /*43b60*/  DSETP.GEU.AND P0, PT, R16, RZ, PT ;  /* 0x000000ff1000722a */ /* 0x000fcc0003f0e000 */
[----:B------:R-:W-:Y:S02]  /*43b70*/  DFMA R10, R6, -R12, 1 ;  /* 0x3ff00000060a742b */ /* 0x000fe4000000080c */
[----:B0-----:R-:W-:-:S06]  /*43b80*/  DMUL R2, R24, R8 ;  /* 0x0000000818027228 */ /* 0x001fcc0000000000 */
[----:B------:R-:W-:Y:S02]  /*43b90*/  DFMA R22, R6, R10, R6 ;  /* 0x0000000a0616722b */ /* 0x000fe40000000006 */
[----:B------:R-:W-:-:S06]  /*43ba0*/  DADD R6, R16, UR4 ;  /* 0x0000000410067e29 */ /* 0x000fcc0008000000 */
[----:B------:R-:W-:Y:S01]  /*43bb0*/  DMUL R10, R22, R2 ;  /* 0x00000002160a7228 */ /* 0x000fe20000000000 */
[----:B------:R-:W-:-:S03]  /*43bc0*/  FSETP.GEU.AND P1, PT, |R3|, 6.5827683646048100446e-37, PT ;  /* 0x036000000300780b */ /* 0x000fc60003f2e200 */
[----:B------:R-:W-:Y:S02]  /*43bd0*/  FSEL R16, R6, R16, !P0 ;  /* 0x0000001006107208 */ /* 0x000fe40004000000 */
[----:B------:R-:W-:Y:S02]  /*43be0*/  FSEL R17, R7, R17, !P0 ;  /* 0x0000001107117208 */ /* 0x000fe40004000000 */
[----:B------:R-:W-:-:S04]  /*43bf0*/  DFMA R12, R10, -R12, R2 ;  /* 0x8000000c0a0c722b */ /* 0x000fc80000000002 */
[C---:B------:R-:W-:Y:S02]  /*43c00*/  DADD R6, R16.reuse, UR4 ;  /* 0x0000000410067e29 */ /* 0x040fe40008000000 */
[----:B------:R-:W-:Y:S02]  /*43c10*/  DSETP.GEU.AND P0, PT, R16, RZ, PT ;  /* 0x000000ff1000722a */ /* 0x000fe40003f0e000 */
[----:B------:R-:W-:-:S06]  /*43c20*/  DFMA R74, R22, R12, R10 ;  /* 0x0000000c164a722b */ /* 0x000fcc000000000a */
[----:B------:R-:W-:Y:S02]  /*43c30*/  FSEL R6, R6, R16, !P0 ;  /* 0x0000001006067208 */ /* 0x000fe40004000000 */
[----:B------:R-:W-:Y:S01]  /*43c40*/  FSEL R7, R7, R17, !P0 ;  /* 0x0000001107077208 */ /* 0x000fe20004000000 */
[----:B------:R-:W-:Y:S01]  /*43c50*/  DFMA R16, R8, -131072, R20 ;  /* 0xc10000000810782b */ /* 0x000fe20000000014 */
        /* <DEDUP_REMOVED lines=10> */
.L_x_1003:
[----:B------:R-:W-:Y:S05]  /*43d00*/  BSYNC.RECONVERGENT B1 ;  /* 0x0000000000017941 */ /* 0x000fea0003800200 */
.L_x_1002:
        /* <DEDUP_REMOVED lines=32> */
.L_x_1005:
[----:B------:R-:W-:Y:S05]  /*43f10*/  BSYNC.RECONVERGENT B1 ;  /* 0x0000000000017941 */ /* 0x000fea0003800200 */
.L_x_1004:
        /* <DEDUP_REMOVED lines=32> */
.L_x_1007:
[----:B------:R-:W-:Y:S05]  /*44120*/  BSYNC.RECONVERGENT B1 ;  /* 0x0000000000017941 */ /* 0x000fea0003800200 */
.L_x_1006:
        /* <DEDUP_REMOVED lines=36> */
.L_x_1009:
[----:B------:R-:W-:Y:S05]  /*44370*/  BSYNC.RECONVERGENT B1 ;  /* 0x0000000000017941 */ /* 0x000fea0003800200 */
.L_x_1008:
[----:B------:R-:W0:Y:S01]  /*44380*/  FRND.F64.FLOOR R74, R74 ;  /* 0x0000004a004a7313 */ /* 0x000e220000305800 */
[----:B------:R-:W-:Y:S01]  /*44390*/  UMOV UR4, 0xd7600000 ;  /* 0xd760000000047882 */ /* 0x000fe20000000000 */
[----:B------:R-:W-:Y:S01]  /*443a0*/  UMOV UR5, 0x41effff4 ;  /* 0x41effff400057882 */ /* 0x000fe20000000000 */
[----:B------:R-:W-:Y:S04]  /*443b0*/  STG.E.64 desc[UR6][R64.64+0x18], RZ ;  /* 0x000018ff40007986 */ /* 0x000fe8000c101b06 */
[----:B------:R-:W-:Y:S01]  /*443c0*/  STG.E desc[UR6][R64.64+0x20], RZ ;  /* 0x000020ff40007986 */ /* 0x000fe2000c101906 */
[----:B------:R-:W1:Y:S03]  /*443d0*/  F2I.U32.F64.TRUNC R15, R14 ;  /* 0x0000000e000f7311 */ /* 0x000e66000030d000 */
[----:B------:R-:W-:Y:S01]  /*443e0*/  STG.E.64 desc[UR6][R64.64+0x28], RZ ;  /* 0x000028ff40007986 */ /* 0x000fe2000c101b06 */
[----:B0-----:R-:W-:-:S04]  /*443f0*/  DFMA R4, R74, -UR4, R4 ;  /* 0x800000044a047c2b */ /* 0x001fc80008000004 */
[----:B------:R-:W0:Y:S04]  /*44400*/  F2I.U32.F64.TRUNC R19, R18 ;  /* 0x0000001200137311 */ /* 0x000e28000030d000 */
[C---:B------:R-:W-:Y:S01]  /*44410*/  DADD R2, R4.reuse, UR4 ;  /* 0x0000000404027e29 */ /* 0x040fe20008000000 */
[----:B-1----:R-:W-:Y:S01]  /*44420*/  STG.E desc[UR6][R64.64+0xc], R15 ;  /* 0x00000c0f40007986 */ /* 0x002fe2000c101906 */
[----:B------:R-:W-:-:S03]  /*44430*/  DSETP.GEU.AND P0, PT, R4, RZ, PT ;  /* 0x000000ff0400722a */ /* 0x000fc60003f0e000 */
[----:B0-----:R-:W-:Y:S05]  /*44440*/  STG.E desc[UR6][R64.64+0x10], R19 ;  /* 0x0000101340007986 */ /* 0x001fea000c101906 */
[----:B------:R-:W-:Y:S02]  /*44450*/  FSEL R3, R3, R5, !P0 ;  /* 0x0000000503037208 */ /* 0x000fe40004000000 */
[----:B------:R-:W-:-:S04]  /*44460*/  FSEL R2, R2, R4, !P0 ;  /* 0x0000000402027208 */ /* 0x000fc80004000000 */
[----:B------:R-:W0:Y:S02]  /*44470*/  F2I.U32.F64.TRUNC R3, R2 ;  /* 0x0000000200037311 */ /* 0x000e24000030d000 */
[----:B0-----:R-:W-:Y:S01]  /*44480*/  STG.E desc[UR6][R64.64+0x14], R3 ;  /* 0x0000140340007986 */ /* 0x001fe2000c101906 */
[----:B------:R-:W-:Y:S05]  /*44490*/  EXIT ;  /* 0x000000000000794d */ /* 0x000fea0003800000 */
        .weak           $__internal_1_$__cuda_sm20_div_rn_f64_full
        .type           $__internal_1_$__cuda_sm20_div_rn_f64_full,@function
        .size           $__internal_1_$__cuda_sm20_div_rn_f64_full,(.L_x_1027 - $__internal_1_$__cuda_sm20_div_rn_f64_full)
$__internal_1_$__cuda_sm20_div_rn_f64_full:
[----:B------:R-:W-:Y:S01]  /*444a0*/  FSETP.GEU.AND P3, PT, |R13|, 1.469367938527859385e-39, PT ;  /* 0x001000000d00780b */ /* 0x000fe20003f6e200 */
[----:B------:R-:W-:Y:S01]  /*444b0*/  IMAD.MOV.U32 R10, RZ, RZ, R66 ;  /* 0x000000ffff0a7224 */ /* 0x000fe200078e0042 */
[C---:B------:R-:W-:Y:S01]  /*444c0*/  FSETP.GEU.AND P0, PT, |R11|.reuse, 1.469367938527859385e-39, PT ;  /* 0x001000000b00780b */ /* 0x040fe20003f0e200 */
[----:B------:R-:W-:Y:S01]  /*444d0*/  IMAD.MOV.U32 R9, RZ, RZ, 0x1ca00000 ;  /* 0x1ca00000ff097424 */ /* 0x000fe200078e00ff */
[----:B------:R-:W-:Y:S01]  /*444e0*/  LOP3.LUT R67, R11, 0x800fffff, RZ, 0xc0, !PT ;  /* 0x800fffff0b437812 */ /* 0x000fe200078ec0ff */
[----:B------:R-:W-:Y:S01]  /*444f0*/  IMAD.MOV.U32 R70, RZ, RZ, 0x1 ;  /* 0x00000001ff467424 */ /* 0x000fe200078e00ff */
[----:B------:R-:W-:Y:S01]  /*44500*/  LOP3.LUT R7, R13, 0x7ff00000, RZ, 0xc0, !PT ;  /* 0x7ff000000d077812 */ /* 0x000fe200078ec0ff */
[----:B------:R-:W-:Y:S01]  /*44510*/  BSSY.RECONVERGENT B0, `(.L_x_1010) ;  /* 0x0000050000007945 */ /* 0x000fe20003800200 */
[----:B------:R-:W-:Y:S02]  /*44520*/  LOP3.LUT R67, R67, 0x3ff00000, RZ, 0xfc, !PT ;  /* 0x3ff0000043437812 */ /* 0x000fe400078efcff */
[----:B------:R-:W-:Y:S01]  /*44530*/  LOP3.LUT R73, R11, 0x7ff00000, RZ, 0xc0, !PT ;  /* 0x7ff000000b497812 */ /* 0x000fe200078ec0ff */
[----:B------:R-:W-:-:S02]  /*44540*/  IMAD.MOV.U32 R72, RZ, RZ, R7 ;  /* 0x000000ffff487224 */ /* 0x000fc400078e0007 */
[----:B------:R-:W-:Y:S02]  /*44550*/  @!P3 LOP3.LUT R68, R11, 0x7ff00000, RZ, 0xc0, !PT ;  /* 0x7ff000000b44b812 */ /* 0x000fe400078ec0ff */
[----:B------:R-:W-:Y:S01]  /*44560*/  @!P0 DMUL R66, R10, 8.98846567431157953865e+307 ;  /* 0x7fe000000a428828 */ /* 0x000fe20000000000 */
[C---:B------:R-:W-:Y:S02]  /*44570*/  ISETP.GE.U32.AND P2, PT, R7.reuse, R73, PT ;  /* 0x000000490700720c */ /* 0x040fe40003f46070 */
[----:B------:R-:W-:Y:S02]  /*44580*/  @!P3 ISETP.GE.U32.AND P4, PT, R7, R68, PT ;  /* 0x000000440700b20c */ /* 0x000fe40003f86070 */
[----:B------:R-:W-:Y:S01]  /*44590*/  @!P3 MOV R74, RZ ;  /* 0x000000ff004ab202 */ /* 0x000fe20000000f00 */
[----:B------:R-:W0:Y:S01]  /*445a0*/  MUFU.RCP64H R71, R67 ;  /* 0x0000004300477308 */ /* 0x000e220000001800 */
[----:B------:R-:W-:-:S03]  /*445b0*/  @!P3 SEL R69, R9, 0x63400000, !P4 ;  /* 0x634000000945b807 */ /* 0x000fc60006000000 */
[----:B------:R-:W-:Y:S02]  /*445c0*/  @!P0 LOP3.LUT R73, R67, 0x7ff00000, RZ, 0xc0, !PT ;  /* 0x7ff0000043498812 */ /* 0x000fe400078ec0ff */
[--C-:B------:R-:W-:Y:S02]  /*445d0*/  @!P3 LOP3.LUT R68, R69, 0x80000000, R13.reuse, 0xf8, !PT ;  /* 0x800000004544b812 */ /* 0x100fe400078ef80d */
[----:B------:R-:W-:Y:S02]  /*445e0*/  SEL R69, R9, 0x63400000, !P2 ;  /* 0x6340000009457807 */ /* 0x000fe40005000000 */
[----:B------:R-:W-:Y:S01]  /*445f0*/  @!P3 LOP3.LUT R75, R68, 0x100000, RZ, 0xfc, !PT ;  /* 0x00100000444bb812 */ /* 0x000fe200078efcff */
[----:B------:R-:W-:Y:S01]  /*44600*/  IMAD.MOV.U32 R68, RZ, RZ, R12 ;  /* 0x000000ffff447224 */ /* 0x000fe200078e000c */
[----:B------:R-:W-:-:S06]  /*44610*/  LOP3.LUT R69, R69, 0x800fffff, R13, 0xf8, !PT ;  /* 0x800fffff45457812 */ /* 0x000fcc00078ef80d */
[----:B------:R-:W-:Y:S02]  /*44620*/  @!P3 DFMA R68, R68, 2, -R74 ;  /* 0x400000004444b82b */ /* 0x000fe4000000084a */
[----:B0-----:R-:W-:-:S08]  /*44630*/  DFMA R74, R70, -R66, 1 ;  /* 0x3ff00000464a742b */ /* 0x001fd00000000842 */
[----:B------:R-:W-:Y:S01]  /*44640*/  DFMA R74, R74, R74, R74 ;  /* 0x0000004a4a4a722b */ /* 0x000fe2000000004a */
[----:B------:R-:W-:-:S07]  /*44650*/  @!P3 LOP3.LUT R72, R69, 0x7ff00000, RZ, 0xc0, !PT ;  /* 0x7ff000004548b812 */ /* 0x000fce00078ec0ff */
[----:B------:R-:W-:-:S08]  /*44660*/  DFMA R70, R70, R74, R70 ;  /* 0x0000004a4646722b */ /* 0x000fd00000000046 */
[----:B------:R-:W-:-:S08]  /*44670*/  DFMA R76, R70, -R66, 1 ;  /* 0x3ff00000464c742b */ /* 0x000fd00000000842 */
[----:B------:R-:W-:-:S08]  /*44680*/  DFMA R76, R70, R76, R70 ;  /* 0x0000004c464c722b */ /* 0x000fd00000000046 */
[----:B------:R-:W-:-:S08]  /*44690*/  DMUL R74, R76, R68 ;  /* 0x000000444c4a7228 */ /* 0x000fd00000000000 */
[----:B------:R-:W-:-:S08]  /*446a0*/  DFMA R70, R74, -R66, R68 ;  /* 0x800000424a46722b */ /* 0x000fd00000000044 */
[----:B------:R-:W-:Y:S01]  /*446b0*/  DFMA R70, R76, R70, R74 ;  /* 0x000000464c46722b */ /* 0x000fe2000000004a */
[----:B------:R-:W-:-:S05]  /*446c0*/  VIADD R74, R72, 0xffffffff ;  /* 0xffffffff484a7836 */ /* 0x000fca0000000000 */
[----:B------:R-:W-:Y:S01]  /*446d0*/  ISETP.GT.U32.AND P0, PT, R74, 0x7feffffe, PT ;  /* 0x7feffffe4a00780c */ /* 0x000fe20003f04070 */
[----:B------:R-:W-:-:S05]  /*446e0*/  VIADD R74, R73, 0xffffffff ;  /* 0xffffffff494a7836 */ /* 0x000fca0000000000 */
[----:B------:R-:W-:-:S13]  /*446f0*/  ISETP.GT.U32.OR P0, PT, R74, 0x7feffffe, P0 ;  /* 0x7feffffe4a00780c */ /* 0x000fda0000704470 */
[----:B------:R-:W-:Y:S05]  /*44700*/  @P0 BRA `(.L_x_1011) ;  /* 0x00000000006c0947 */ /* 0x000fea0003800000 */
[----:B------:R-:W-:-:S04]  /*44710*/  LOP3.LUT R12, R11, 0x7ff00000, RZ, 0xc0, !PT ;  /* 0x7ff000000b0c7812 */ /* 0x000fc800078ec0ff */
[CC--:B------:R-:W-:Y:S02]  /*44720*/  ISETP.GE.U32.AND P0, PT, R7.reuse, R12.reuse, PT ;  /* 0x0000000c0700720c */ /* 0x0c0fe40003f06070 */
[----:B------:R-:W-:Y:S02]  /*44730*/  VIADDMNMX R7, R7, -R12, 0xb9600000, !PT ;  /* 0xb960000007077446 */ /* 0x000fe4000780090c */
[----:B------:R-:W-:Y:S02]  /*44740*/  SEL R12, R9, 0x63400000, !P0 ;  /* 0x63400000090c7807 */ /* 0x000fe40004000000 */
[----:B------:R-:W-:-:S04]  /*44750*/  VIMNMX R7, PT, PT, R7, 0x46a00000, PT ;  /* 0x46a0000007077848 */ /* 0x000fc80003fe0100 */
[----:B------:R-:W-:Y:S01]  /*44760*/  IADD3 R7, PT, PT, -R12, R7, RZ ;  /* 0x000000070c077210 */ /* 0x000fe20007ffe1ff */
[----:B------:R-:W-:-:S04]  /*44770*/  IMAD.MOV.U32 R12, RZ, RZ, RZ ;  /* 0x000000ffff0c7224 */ /* 0x000fc800078e00ff */
[----:B------:R-:W-:-:S06]  /*44780*/  VIADD R13, R7, 0x7fe00000 ;  /* 0x7fe00000070d7836 */ /* 0x000fcc0000000000 */
[----:B------:R-:W-:-:S10]  /*44790*/  DMUL R74, R70, R12 ;  /* 0x0000000c464a7228 */ /* 0x000fd40000000000 */
[----:B------:R-:W-:-:S13]  /*447a0*/  FSETP.GTU.AND P0, PT, |R75|, 1.469367938527859385e-39, PT ;  /* 0x001000004b00780b */ /* 0x000fda0003f0c200 */
[----:B------:R-:W-:Y:S05]  /*447b0*/  @P0 BRA `(.L_x_1012) ;  /* 0x0000000000940947 */ /* 0x000fea0003800000 */
[----:B------:R-:W-:-:S06]  /*447c0*/  DFMA R66, R70, -R66, R68 ;  /* 0x800000424642722b */ /* 0x000fcc0000000044 */
[----:B------:R-:W-:-:S04]  /*447d0*/  IMAD.MOV.U32 R66, RZ, RZ, RZ ;  /* 0x000000ffff427224 */ /* 0x000fc800078e00ff */
[C---:B------:R-:W-:Y:S02]  /*447e0*/  FSETP.NEU.AND P0, PT, R67.reuse, RZ, PT ;  /* 0x000000ff4300720b */ /* 0x040fe40003f0d000 */
[----:B------:R-:W-:-:S04]  /*447f0*/  LOP3.LUT R10, R67, 0x80000000, R11, 0x48, !PT ;  /* 0x80000000430a7812 */ /* 0x000fc800078e480b */
[----:B------:R-:W-:-:S07]  /*44800*/  LOP3.LUT R67, R10, R13, RZ, 0xfc, !PT ;  /* 0x0000000d0a437212 */ /* 0x000fce00078efcff */
[----:B------:R-:W-:Y:S05]  /*44810*/  @!P0 BRA `(.L_x_1012) ;  /* 0x00000000007c8947 */ /* 0x000fea0003800000 */
[----:B------:R-:W-:Y:S01]  /*44820*/  IMAD.MOV R13, RZ, RZ, -R7 ;  /* 0x000000ffff0d7224 */ /* 0x000fe200078e0a07 */
[----:B------:R-:W-:Y:S02]  /*44830*/  MOV R12, RZ ;  /* 0x000000ff000c7202 */ /* 0x000fe40000000f00 */
[----:B------:R-:W-:-:S04]  /*44840*/  IADD3 R7, PT, PT, -R7, -0x43300000, RZ ;  /* 0xbcd0000007077810 */ /* 0x000fc80007ffe1ff */
[----:B------:R-:W-:Y:S02]  /*44850*/  DFMA R12, R74, -R12, R70 ;  /* 0x8000000c4a0c722b */ /* 0x000fe40000000046 */
[----:B------:R-:W-:-:S08]  /*44860*/  DMUL.RP R70, R70, R66 ;  /* 0x0000004246467228 */ /* 0x000fd00000008000 */
[----:B------:R-:W-:Y:S02]  /*44870*/  FSETP.NEU.AND P0, PT, |R13|, R7, PT ;  /* 0x000000070d00720b */ /* 0x000fe40003f0d200 */
[----:B------:R-:W-:Y:S02]  /*44880*/  LOP3.LUT R7, R71, R10, RZ, 0x3c, !PT ;  /* 0x0000000a47077212 */ /* 0x000fe400078e3cff */
[----:B------:R-:W-:Y:S02]  /*44890*/  FSEL R74, R70, R74, !P0 ;  /* 0x0000004a464a7208 */ /* 0x000fe40004000000 */
[----:B------:R-:W-:Y:S01]  /*448a0*/  FSEL R75, R7, R75, !P0 ;  /* 0x0000004b074b7208 */ /* 0x000fe20004000000 */
[----:B------:R-:W-:Y:S06]  /*448b0*/  BRA `(.L_x_1012) ;  /* 0x0000000000547947 */ /* 0x000fec0003800000 */
.L_x_1011:
[----:B------:R-:W-:-:S14]  /*448c0*/  DSETP.NAN.AND P0, PT, R12, R12, PT ;  /* 0x0000000c0c00722a */ /* 0x000fdc0003f08000 */
[----:B------:R-:W-:Y:S05]  /*448d0*/  @P0 BRA `(.L_x_1013) ;  /* 0x0000000000440947 */ /* 0x000fea0003800000 */
[----:B------:R-:W-:-:S14]  /*448e0*/  DSETP.NAN.AND P0, PT, R10, R10, PT ;  /* 0x0000000a0a00722a */ /* 0x000fdc0003f08000 */
[----:B------:R-:W-:Y:S05]  /*448f0*/  @P0 BRA `(.L_x_1014) ;  /* 0x0000000000300947 */ /* 0x000fea0003800000 */
[----:B------:R-:W-:Y:S01]  /*44900*/  ISETP.NE.AND P0, PT, R72, R73, PT ;  /* 0x000000494800720c */ /* 0x000fe20003f05270 */
[----:B------:R-:W-:Y:S02]  /*44910*/  IMAD.MOV.U32 R74, RZ, RZ, 0x0 ;  /* 0x00000000ff4a7424 */ /* 0x000fe400078e00ff */
[----:B------:R-:W-:-:S10]  /*44920*/  IMAD.MOV.U32 R75, RZ, RZ, -0x80000 ;  /* 0xfff80000ff4b7424 */ /* 0x000fd400078e00ff */
[----:B------:R-:W-:Y:S05]  /*44930*/  @!P0 BRA `(.L_x_1012) ;  /* 0x0000000000348947 */ /* 0x000fea0003800000 */
[----:B------:R-:W-:Y:S02]  /*44940*/  ISETP.NE.AND P0, PT, R72, 0x7ff00000, PT ;  /* 0x7ff000004800780c */ /* 0x000fe40003f05270 */
[----:B------:R-:W-:Y:S02]  /*44950*/  LOP3.LUT R75, R13, 0x80000000, R11, 0x48, !PT ;  /* 0x800000000d4b7812 */ /* 0x000fe400078e480b */
[----:B------:R-:W-:-:S13]  /*44960*/  ISETP.EQ.OR P0, PT, R73, RZ, !P0 ;  /* 0x000000ff4900720c */ /* 0x000fda0004702670 */
[----:B------:R-:W-:Y:S01]  /*44970*/  @P0 LOP3.LUT R7, R75, 0x7ff00000, RZ, 0xfc, !PT ;  /* 0x7ff000004b070812 */ /* 0x000fe200078efcff */
[----:B------:R-:W-:Y:S02]  /*44980*/  @!P0 IMAD.MOV.U32 R74, RZ, RZ, RZ ;  /* 0x000000ffff4a8224 */ /* 0x000fe400078e00ff */
[----:B------:R-:W-:Y:S01]  /*44990*/  @P0 IMAD.MOV.U32 R74, RZ, RZ, RZ ;  /* 0x000000ffff4a0224 */ /* 0x000fe200078e00ff */
[----:B------:R-:W-:Y:S01]  /*449a0*/  @P0 MOV R75, R7 ;  /* 0x00000007004b0202 */ /* 0x000fe20000000f00 */
[----:B------:R-:W-:Y:S06]  /*449b0*/  BRA `(.L_x_1012) ;  /* 0x0000000000147947 */ /* 0x000fec0003800000 */
.L_x_1014:
[----:B------:R-:W-:Y:S01]  /*449c0*/  LOP3.LUT R75, R11, 0x80000, RZ, 0xfc, !PT ;  /* 0x000800000b4b7812 */ /* 0x000fe200078efcff */
[----:B------:R-:W-:Y:S01]  /*449d0*/  IMAD.MOV.U32 R74, RZ, RZ, R10 ;  /* 0x000000ffff4a7224 */ /* 0x000fe200078e000a */
[----:B------:R-:W-:Y:S06]  /*449e0*/  BRA `(.L_x_1012) ;  /* 0x0000000000087947 */ /* 0x000fec0003800000 */
.L_x_1013:
[----:B------:R-:W-:Y:S01]  /*449f0*/  LOP3.LUT R75, R13, 0x80000, RZ, 0xfc, !PT ;  /* 0x000800000d4b7812 */ /* 0x000fe200078efcff */
[----:B------:R-:W-:-:S07]  /*44a00*/  IMAD.MOV.U32 R74, RZ, RZ, R12 ;  /* 0x000000ffff4a7224 */ /* 0x000fce00078e000c */
.L_x_1012:
[----:B------:R-:W-:Y:S05]  /*44a10*/  BSYNC.RECONVERGENT B0 ;  /* 0x0000000000007941 */ /* 0x000fea0003800200 */
.L_x_1010:
[----:B------:R-:W-:-:S04]  /*44a20*/  IMAD.MOV.U32 R9, RZ, RZ, 0x0 ;  /* 0x00000000ff097424 */ /* 0x000fc800078e00ff */
[----:B------:R-:W-:Y:S05]  /*44a30*/  RET.REL.NODEC R8 `(_Z19cuda_kernel_initRNDmP19curandStateMRG32k3a) ;  /* 0xfffffbb408707950 */ /* 0x000fea0003c3ffff */
.L_x_1015:
        /* <DEDUP_REMOVED lines=12> */
.L_x_1027:


//--------------------- .text._Z7picountPi        --------------------------
	.section	.text._Z7picountPi,"ax",@progbits
	.align	128
        .global         _Z7picountPi
        .type           _Z7picountPi,@function
        .size           _Z7picountPi,(.L_x_1028 - _Z7picountPi)
        .other          _Z7picountPi,@"STO_CUDA_ENTRY STV_DEFAULT"
_Z7picountPi:
.text._Z7picountPi:
[----:B------:R-:W-:Y:S01]  /*0000*/  LDC R1, c[0x0][0x37c] ;  /* 0x0000df00ff017b82 */ /* 0x000fe20000000800 */
[----:B------:R-:W0:Y:S01]  /*0010*/  S2R R15, SR_TID.X ;  /* 0x00000000000f7919 */ /* 0x000e220000002100 */
[----:B------:R-:W0:Y:S01]  /*0020*/  LDCU UR4, c[0x0][0x360] ;  /* 0x00006c00ff0477ac */ /* 0x000e220008000800 */
[----:B------:R-:W0:Y:S02]  /*0030*/  S2R R0, SR_CTAID.X ;  /* 0x0000000000007919 */ /* 0x000e240000002500 */
[----:B0-----:R-:W-:Y:S01]  /*0040*/  IMAD R14, R0, UR4, R15 ;  /* 0x00000004000e7c24 */ /* 0x001fe2000f8e020f */
[----:B------:R-:W-:-:S06]  /*0050*/  CS2R R2, SR_CLOCKLO ;  /* 0x0000000000027805 */ /* 0x000fcc0000015000 */
[----:B------:R-:W-:Y:S01]  /*0060*/  R2UR UR26, R2 ;  /* 0x00000000021a72ca */ /* 0x000fe200000e0000 */
[----:B------:R-:W-:Y:S01]  /*0070*/  IMAD.WIDE.U32 R4, R14, -0x326172a9, RZ ;  /* 0xcd9e8d570e047825 */ /* 0x000fe200078e00ff */
[----:B------:R-:W-:Y:S01]  /*0080*/  R2UR UR27, R3 ;  /* 0x00000000031b72ca */ /* 0x000fe200000e0000 */
[----:B------:R-:W-:Y:S01]  /*0090*/  UMOV UR25, 0x3 ;  /* 0x0000000300197882 */ /* 0x000fe20000000000 */
[----:B------:R-:W-:Y:S01]  /*00a0*/  SHF.R.S32.HI R14, RZ, 0x1f, R14 ;  /* 0x0000001fff0e7819 */ /* 0x000fe2000001140e */
[----:B------:R-:W-:Y:S01]  /*00b0*/  IMAD.MOV.U32 R16, RZ, RZ, RZ ;  /* 0x000000ffff107224 */ /* 0x000fe200078e00ff */
[----:B------:R-:W-:-:S07]  /*00c0*/  UMOV UR4, URZ ;  /* 0x000000ff00047c82 */ /* 0x000fce0008000000 */
[----:B------:R-:W-:Y:S01]  /*00d0*/  LOP3.LUT R6, R5, UR26, RZ, 0x3c, !PT ;  /* 0x0000001a05067c12 */ /* 0x000fe2000f8e3cff */
[----:B------:R-:W-:Y:S01]  /*00e0*/  UIADD3 UR8, UPT, UPT, UR26, -0x61c88647, URZ ;  /* 0x9e3779b91a087890 */ /* 0x000fe2000fffe0ff */
[----:B------:R-:W-:Y:S01]  /*00f0*/  MOV R3, UR27 ;  /* 0x0000001b00037c02 */ /* 0x000fe20008000f00 */
[----:B------:R-:W-:Y:S02]  /*0100*/  UIADD3 UR9, UPT, UPT, UR27, -0x4498517b, URZ ;  /* 0xbb67ae851b097890 */ /* 0x000fe4000fffe0ff */
[----:B------:R-:W-:Y:S01]  /*0110*/  IMAD.WIDE.U32 R6, R6, -0x2daee0ad, RZ ;  /* 0xd2511f5306067825 */ /* 0x000fe200078e00ff */
[----:B------:R-:W-:Y:S01]  /*0120*/  LOP3.LUT R8, R3, 0x1, R14, 0x96, !PT ;  /* 0x0000000103087812 */ /* 0x000fe200078e960e */
[----:B------:R-:W-:Y:S02]  /*0130*/  UIADD3 UR10, UPT, UPT, UR26, 0x3c6ef372, URZ ;  /* 0x3c6ef3721a0a7890 */ /* 0x000fe4000fffe0ff */
[----:B------:R-:W-:Y:S01]  /*0140*/  MOV R9, UR9 ;  /* 0x0000000900097c02 */ /* 0x000fe20008000f00 */
[----:B------:R-:W-:-:S02]  /*0150*/  UIADD3 UR11, UPT, UPT, UR27, 0x76cf5d0a, URZ ;  /* 0x76cf5d0a1b0b7890 */ /* 0x000fc4000fffe0ff */
[----:B------:R-:W-:Y:S01]  /*0160*/  UIADD3 UR13, UPT, UPT, UR27, 0x32370b8f, URZ ;  /* 0x32370b8f1b0d7890 */ /* 0x000fe2000fffe0ff */
[----:B------:R-:W-:Y:S01]  /*0170*/  LOP3.LUT R2, R9, 0xa4a23ea6, R7, 0x96, !PT ;  /* 0xa4a23ea609027812 */ /* 0x000fe200078e9607 */
[----:B------:R-:W-:Y:S01]  /*0180*/  IMAD.WIDE.U32 R8, R8, -0x326172a9, RZ ;  /* 0xcd9e8d5708087825 */ /* 0x000fe200078e00ff */
[----:B------:R-:W-:Y:S02]  /*0190*/  UIADD3 UR12, UPT, UPT, UR26, -0x255992d5, URZ ;  /* 0xdaa66d2b1a0c7890 */ /* 0x000fe4000fffe0ff */
[----:B------:R-:W-:Y:S01]  /*01a0*/  UIADD3 UR14, UPT, UPT, UR26, 0x78dde6e4, URZ ;  /* 0x78dde6e41a0e7890 */ /* 0x000fe2000fffe0ff */
[----:B------:R-:W-:Y:S01]  /*01b0*/  IMAD.WIDE.U32 R2, R2, -0x326172a9, RZ ;  /* 0xcd9e8d5702027825 */ /* 0x000fe200078e00ff */
[----:B------:R-:W-:Y:S01]  /*01c0*/  LOP3.LUT R10, R4, UR8, R9, 0x96, !PT ;  /* 0x00000008040a7c12 */ /* 0x000fe2000f8e9609 */
[----:B------:R-:W-:Y:S02]  /*01d0*/  UIADD3 UR15, UPT, UPT, UR27, -0x126145ec, URZ ;  /* 0xed9eba141b0f7890 */ /* 0x000fe4000fffe0ff */
[----:B------:R-:W-:Y:S01]  /*01e0*/  UIADD3 UR17, UPT, UPT, UR27, -0x56f99767, URZ ;  /* 0xa90668991b117890 */ /* 0x000fe2000fffe0ff */
[----:B------:R-:W-:Y:S01]  /*01f0*/  LOP3.LUT R8, R8, UR10, R3, 0x96, !PT ;  /* 0x0000000a08087c12 */ /* 0x000fe2000f8e9603 */
[----:B------:R-:W-:Y:S01]  /*0200*/  IMAD.WIDE.U32 R10, R10, -0x2daee0ad, RZ ;  /* 0xd2511f530a0a7825 */ /* 0x000fe200078e00ff */
[----:B------:R-:W-:-:S02]  /*0210*/  UIADD3 UR16, UPT, UPT, UR26, 0x1715609d, URZ ;  /* 0x1715609d1a107890 */ /* 0x000fc4000fffe0ff */
[----:B------:R-:W-:Y:S01]  /*0220*/  UIADD3 UR18, UPT, UPT, UR26, -0x4ab325aa, URZ ;  /* 0xb54cda561a127890 */ /* 0x000fe2000fffe0ff */
[----:B------:R-:W-:Y:S01]  /*0230*/  IMAD.WIDE.U32 R8, R8, -0x2daee0ad, RZ ;  /* 0xd2511f5308087825 */ /* 0x000fe200078e00ff */
[----:B------:R-:W-:Y:S01]  /*0240*/  LOP3.LUT R12, R6, UR11, R11, 0x96, !PT ;  /* 0x0000000b060c7c12 */ /* 0x000fe2000f8e960b */
[----:B------:R-:W-:Y:S02]  /*0250*/  UIADD3 UR19, UPT, UPT, UR27, 0x646e171e, URZ ;  /* 0x646e171e1b137890 */ /* 0x000fe4000fffe0ff */
[----:B------:R-:W-:Y:S01]  /*0260*/  UIADD3 UR21, UPT, UPT, UR27, 0x1fd5c5a3, URZ ;  /* 0x1fd5c5a31b157890 */ /* 0x000fe2000fffe0ff */
[----:B------:R-:W-:Y:S01]  /*0270*/  LOP3.LUT R10, R10, UR13, R9, 0x96, !PT ;  /* 0x0000000d0a0a7c12 */ /* 0x000fe2000f8e9609 */
[----:B------:R-:W-:Y:S01]  /*0280*/  IMAD.WIDE.U32 R12, R12, -0x326172a9, RZ ;  /* 0xcd9e8d570c0c7825 */ /* 0x000fe200078e00ff */
[----:B------:R-:W-:Y:S02]  /*0290*/  UIADD3 UR20, UPT, UPT, UR26, 0x5384540f, URZ ;  /* 0x5384540f1a147890 */ /* 0x000fe4000fffe0ff */
[----:B------:R-:W-:Y:S01]  /*02a0*/  UIADD3 UR22, UPT, UPT, UR26, -0xe443238, URZ ;  /* 0xf1bbcdc81a167890 */ /* 0x000fe2000fffe0ff */
[----:B------:R-:W-:Y:S01]  /*02b0*/  IMAD.WIDE.U32 R10, R10, -0x326172a9, RZ ;  /* 0xcd9e8d570a0a7825 */ /* 0x000fe200078e00ff */
[----:B------:R-:W-:Y:S01]  /*02c0*/  LOP3.LUT R13, R2, UR12, R13, 0x96, !PT ;  /* 0x0000000c020d7c12 */ /* 0x000fe2000f8e960d */
[----:B------:R-:W-:-:S02]  /*02d0*/  UIADD3 UR23, UPT, UPT, UR27, -0x24c28bd8, URZ ;  /* 0xdb3d74281b177890 */ /* 0x000fc4000fffe0ff */
[----:B------:R-:W-:Y:S01]  /*02e0*/  UIADD3 UR24, UPT, UPT, UR26, -0x700cb87f, URZ ;  /* 0x8ff347811a187890 */ /* 0x000fe2000fffe0ff */
[----:B------:R-:W-:Y:S01]  /*02f0*/  LOP3.LUT R2, R12, UR14, R11, 0x96, !PT ;  /* 0x0000000e0c027c12 */ /* 0x000fe2000f8e960b */
[----:B------:R-:W-:-:S04]  /*0300*/  IMAD.WIDE.U32 R12, R13, -0x2daee0ad, RZ ;  /* 0xd2511f530d0c7825 */ /* 0x000fc800078e00ff */
[----:B------:R-:W-:Y:S01]  /*0310*/  IMAD.WIDE.U32 R2, R2, -0x2daee0ad, RZ ;  /* 0xd2511f5302027825 */ /* 0x000fe200078e00ff */
[----:B------:R-:W-:-:S04]  /*0320*/  LOP3.LUT R13, R8, UR15, R13, 0x96, !PT ;  /* 0x0000000f080d7c12 */ /* 0x000fc8000f8e960d */
[----:B------:R-:W-:Y:S01]  /*0330*/  LOP3.LUT R8, R12, UR17, R3, 0x96, !PT ;  /* 0x000000110c087c12 */ /* 0x000fe2000f8e9603 */
[----:B------:R-:W-:-:S04]  /*0340*/  IMAD.WIDE.U32 R12, R13, -0x326172a9, RZ ;  /* 0xcd9e8d570d0c7825 */ /* 0x000fc800078e00ff */
[----:B------:R-:W-:Y:S01]  /*0350*/  IMAD.WIDE.U32 R8, R8, -0x326172a9, RZ ;  /* 0xcd9e8d5708087825 */ /* 0x000fe200078e00ff */
[----:B------:R-:W-:-:S04]  /*0360*/  LOP3.LUT R10, R10, UR16, R13, 0x96, !PT ;  /* 0x000000100a0a7c12 */ /* 0x000fc8000f8e960d */
[----:B------:R-:W-:Y:S01]  /*0370*/  LOP3.LUT R12, R12, UR18, R9, 0x96, !PT ;  /* 0x000000120c0c7c12 */ /* 0x000fe2000f8e9609 */
[----:B------:R-:W-:-:S04]  /*0380*/  IMAD.WIDE.U32 R10, R10, -0x2daee0ad, RZ ;  /* 0xd2511f530a0a7825 */ /* 0x000fc800078e00ff */
[----:B------:R-:W-:Y:S01]  /*0390*/  IMAD.HI.U32 R3, R12, -0x2daee0ad, RZ ;  /* 0xd2511f530c037827 */ /* 0x000fe200078e00ff */
[----:B------:R-:W-:-:S04]  /*03a0*/  LOP3.LUT R18, R2, UR19, R11, 0x96, !PT ;  /* 0x0000001302127c12 */ /* 0x000fc8000f8e960b */
[----:B------:R-:W-:Y:S01]  /*03b0*/  LOP3.LUT R3, R10, UR21, R3, 0x96, !PT ;  /* 0x000000150a037c12 */ /* 0x000fe2000f8e9603 */
[----:B------:R-:W-:-:S04]  /*03c0*/  IMAD.WIDE.U32 R18, R18, -0x326172a9, RZ ;  /* 0xcd9e8d5712127825 */ /* 0x000fc800078e00ff */
[----:B------:R-:W-:Y:S01]  /*03d0*/  IMAD.HI.U32 R3, R3, -0x326172a9, RZ ;  /* 0xcd9e8d5703037827 */ /* 0x000fe200078e00ff */
[----:B------:R-:W-:-:S04]  /*03e0*/  LOP3.LUT R8, R8, UR20, R19, 0x96, !PT ;  /* 0x0000001408087c12 */ /* 0x000fc8000f8e9613 */
[----:B------:R-:W-:Y:S01]  /*03f0*/  LOP3.LUT R18, R18, UR22, R3, 0x96, !PT ;  /* 0x0000001612127c12 */ /* 0x000fe2000f8e9603 */
[----:B------:R-:W-:-:S04]  /*0400*/  IMAD R8, R8, -0x2daee0ad, RZ ;  /* 0xd2511f5308087824 */ /* 0x000fc800078e02ff */
[----:B------:R-:W-:-:S05]  /*0410*/  IMAD.HI.U32 R3, R18, -0x2daee0ad, RZ ;  /* 0xd2511f5312037827 */ /* 0x000fca00078e00ff */
[----:B------:R-:W-:-:S07]  /*0420*/  LOP3.LUT R20, R3, R8, RZ, 0x3c, !PT ;  /* 0x0000000803147212 */ /* 0x000fce00078e3cff */
.L_x_1023:
[----:B------:R-:W-:Y:S01]  /*0430*/  UIADD3 UR5, UPT, UPT, UR27, -0x695add53, URZ ;  /* 0x96a522ad1b057890 */ /* 0x000fe2000fffe0ff */
[----:B------:R-:W-:Y:S01]  /*0440*/  HFMA2 R17, -RZ, RZ, 0.1171875, 0 ;  /* 0x2f800000ff117431 */ /* 0x000fe200000001ff */
[----:B------:R-:W-:Y:S01]  /*0450*/  UIMAD.WIDE.U32 UR6, UR25, -0x2daee0ad, URZ ;  /* 0xd2511f53190678a5 */ /* 0x000fe2000f8e00ff */
[----:B------:R-:W-:Y:S01]  /*0460*/  MOV R22, 0x3e055027 ;  /* 0x3e05502700167802 */ /* 0x000fe20000000f00 */
[----:B------:R-:W-:Y:S02]  /*0470*/  BSSY.RECONVERGENT B0, `(.L_x_1016) ;  /* 0x0000055000007945 */ /* 0x000fe40003800200 */
[----:B------:R-:W-:Y:S01]  /*0480*/  LOP3.LUT R20, R20, UR5, RZ, 0x3c, !PT ;  /* 0x0000000514147c12 */ /* 0x000fe2000f8e3cff */
[----:B------:R-:W-:Y:S01]  /*0490*/  UIADD3 UR5, UPT, UPT, UR4, 0x76f35df9, URZ ;  /* 0x76f35df904057890 */ /* 0x000fe2000fffe0ff */
[----:B------:R-:W-:Y:S02]  /*04a0*/  IMAD.U32 R3, RZ, RZ, UR7 ;  /* 0x00000007ff037e24 */ /* 0x000fe4000f8e00ff */
[----:B------:R-:W-:-:S03]  /*04b0*/  I2FP.F32.U32 R20, R20 ;  /* 0x0000001400147245 */ /* 0x000fc60000201000 */
[----:B------:R-:W-:Y:S02]  /*04c0*/  LOP3.LUT R10, R14, UR27, R3, 0x96, !PT ;  /* 0x0000001b0e0a7c12 */ /* 0x000fe4000f8e9603 */
[----:B------:R-:W-:Y:S01]  /*04d0*/  FFMA R17, R20, R17, 1.1641532182693481445e-10 ;  /* 0x2f00000014117423 */ /* 0x000fe20000000011 */
[----:B------:R-:W-:Y:S02]  /*04e0*/  MOV R3, UR5 ;  /* 0x0000000500037c02 */ /* 0x000fe40008000f00 */
[----:B------:R-:W-:Y:S02]  /*04f0*/  IMAD.WIDE.U32 R10, R10, -0x326172a9, RZ ;  /* 0xcd9e8d570a0a7825 */ /* 0x000fe400078e00ff */
[----:B------:R-:W-:Y:S02]  /*0500*/  FSETP.GEU.AND P0, PT, R17, 1.175494350822287508e-38, PT ;  /* 0x008000001100780b */ /* 0x000fe40003f0e000 */
[----:B------:R-:W-:Y:S02]  /*0510*/  LOP3.LUT R2, R7, UR9, R3, 0x96, !PT ;  /* 0x0000000907027c12 */ /* 0x000fe4000f8e9603 */
[----:B------:R-:W-:-:S03]  /*0520*/  LOP3.LUT R8, R4, UR8, R11, 0x96, !PT ;  /* 0x0000000804087c12 */ /* 0x000fc6000f8e960b */
[----:B------:R-:W-:-:S04]  /*0530*/  IMAD.WIDE.U32 R2, R2, -0x326172a9, RZ ;  /* 0xcd9e8d5702027825 */ /* 0x000fc800078e00ff */
[----:B------:R-:W-:Y:S01]  /*0540*/  IMAD.WIDE.U32 R8, R8, -0x2daee0ad, RZ ;  /* 0xd2511f5308087825 */ /* 0x000fe200078e00ff */
[----:B------:R-:W-:-:S03]  /*0550*/  LOP3.LUT R10, R10, UR10, R3, 0x96, !PT ;  /* 0x0000000a0a0a7c12 */ /* 0x000fc6000f8e9603 */
[----:B------:R-:W-:Y:S01]  /*0560*/  @!P0 FMUL R17, R17, 8388608 ;  /* 0x4b00000011118820 */ /* 0x000fe20000400000 */
[----:B------:R-:W-:Y:S01]  /*0570*/  LOP3.LUT R12, R6, UR11, R9, 0x96, !PT ;  /* 0x0000000b060c7c12 */ /* 0x000fe2000f8e9609 */
[----:B------:R-:W-:-:S03]  /*0580*/  IMAD.WIDE.U32 R10, R10, -0x2daee0ad, RZ ;  /* 0xd2511f530a0a7825 */ /* 0x000fc600078e00ff */
[----:B------:R-:W-:Y:S01]  /*0590*/  IADD3 R20, PT, PT, R17, -0x3f2aaaab, RZ ;  /* 0xc0d5555511147810 */ /* 0x000fe20007ffe0ff */
[----:B------:R-:W-:-:S03]  /*05a0*/  IMAD.WIDE.U32 R12, R12, -0x326172a9, RZ ;  /* 0xcd9e8d570c0c7825 */ /* 0x000fc600078e00ff */
[----:B------:R-:W-:Y:S02]  /*05b0*/  LOP3.LUT R20, R20, 0xff800000, RZ, 0xc0, !PT ;  /* 0xff80000014147812 */ /* 0x000fe400078ec0ff */
[----:B------:R-:W-:Y:S02]  /*05c0*/  LOP3.LUT R3, R8, UR13, R11, 0x96, !PT ;  /* 0x0000000d08037c12 */ /* 0x000fe4000f8e960b */
[----:B------:R-:W-:Y:S01]  /*05d0*/  LOP3.LUT R8, R2, UR12, R13, 0x96, !PT ;  /* 0x0000000c02087c12 */ /* 0x000fe2000f8e960d */
[----:B------:R-:W-:Y:S01]  /*05e0*/  IMAD.IADD R19, R17, 0x1, -R20 ;  /* 0x0000000111137824 */ /* 0x000fe200078e0a14 */
[----:B------:R-:W-:Y:S01]  /*05f0*/  I2FP.F32.S32 R20, R20 ;  /* 0x0000001400147245 */ /* 0x000fe20000201400 */
[----:B------:R-:W-:-:S04]  /*0600*/  IMAD.WIDE.U32 R2, R3, -0x326172a9, RZ ;  /* 0xcd9e8d5703027825 */ /* 0x000fc800078e00ff */
[----:B------:R-:W-:Y:S01]  /*0610*/  FADD R19, R19, -1 ;  /* 0xbf80000013137421 */ /* 0x000fe20000000000 */
[----:B------:R-:W-:Y:S01]  /*0620*/  IMAD.WIDE.U32 R8, R8, -0x2daee0ad, RZ ;  /* 0xd2511f5308087825 */ /* 0x000fe200078e00ff */
[----:B------:R-:W-:-:S03]  /*0630*/  LOP3.LUT R11, R12, UR14, R3, 0x96, !PT ;  /* 0x0000000e0c0b7c12 */ /* 0x000fc6000f8e9603 */
[----:B------:R-:W-:Y:S01]  /*0640*/  FFMA R22, R19, -R22, 0.14084610342979431152 ;  /* 0x3e1039f613167423 */ /* 0x000fe20000000816 */
[----:B------:R-:W-:-:S03]  /*0650*/  LOP3.LUT R12, R10, UR15, R9, 0x96, !PT ;  /* 0x0000000f0a0c7c12 */ /* 0x000fc6000f8e9609 */
[----:B------:R-:W-:Y:S01]  /*0660*/  FFMA R22, R19, R22, -0.12148627638816833496 ;  /* 0xbdf8cdcc13167423 */ /* 0x000fe20000000016 */
[----:B------:R-:W-:-:S04]  /*0670*/  IMAD.WIDE.U32 R10, R11, -0x2daee0ad, RZ ;  /* 0xd2511f530b0a7825 */ /* 0x000fc800078e00ff */
[----:B------:R-:W-:Y:S01]  /*0680*/  FFMA R22, R19, R22, 0.13980610668659210205 ;  /* 0x3e0f295513167423 */ /* 0x000fe20000000016 */
[----:B------:R-:W-:Y:S01]  /*0690*/  IMAD.WIDE.U32 R12, R12, -0x326172a9, RZ ;  /* 0xcd9e8d570c0c7825 */ /* 0x000fe200078e00ff */
[----:B------:R-:W-:-:S03]  /*06a0*/  LOP3.LUT R3, R8, UR17, R11, 0x96, !PT ;  /* 0x0000001108037c12 */ /* 0x000fc6000f8e960b */
[C---:B------:R-:W-:Y:S01]  /*06b0*/  FFMA R22, R19.reuse, R22, -0.16684235632419586182 ;  /* 0xbe2ad8b913167423 */ /* 0x040fe20000000016 */
[----:B------:R-:W-:Y:S02]  /*06c0*/  FSEL R11, RZ, -23, P0 ;  /* 0xc1b80000ff0b7808 */ /* 0x000fe40000000000 */
[----:B------:R-:W-:Y:S01]  /*06d0*/  LOP3.LUT R8, R2, UR16, R13, 0x96, !PT ;  /* 0x0000001002087c12 */ /* 0x000fe2000f8e960d */
[----:B------:R-:W-:Y:S01]  /*06e0*/  FFMA R22, R19, R22, 0.20012299716472625732 ;  /* 0x3e4ced0b13167423 */ /* 0x000fe20000000016 */
[----:B------:R-:W-:Y:S01]  /*06f0*/  ISETP.GT.U32.AND P0, PT, R17, 0x7f7fffff, PT ;  /* 0x7f7fffff1100780c */ /* 0x000fe20003f04070 */
[----:B------:R-:W-:-:S04]  /*0700*/  IMAD.WIDE.U32 R2, R3, -0x326172a9, RZ ;  /* 0xcd9e8d5703027825 */ /* 0x000fc800078e00ff */
[----:B------:R-:W-:Y:S01]  /*0710*/  FFMA R20, R20, 1.1920928955078125e-07, R11 ;  /* 0x3400000014147823 */ /* 0x000fe2000000000b */
[----:B------:R-:W-:Y:S01]  /*0720*/  FFMA R22, R19, R22, -0.24999669194221496582 ;  /* 0xbe7fff2213167423 */ /* 0x000fe20000000016 */
[----:B------:R-:W-:Y:S01]  /*0730*/  IMAD.WIDE.U32 R8, R8, -0x2daee0ad, RZ ;  /* 0xd2511f5308087825 */ /* 0x000fe200078e00ff */
[----:B------:R-:W-:-:S03]  /*0740*/  LOP3.LUT R11, R12, UR18, R3, 0x96, !PT ;  /* 0x000000120c0b7c12 */ /* 0x000fc6000f8e9603 */
[----:B------:R-:W-:Y:S01]  /*0750*/  FFMA R22, R19, R22, 0.33333182334899902344 ;  /* 0x3eaaaa7813167423 */ /* 0x000fe20000000016 */
[----:B------:R-:W-:-:S03]  /*0760*/  LOP3.LUT R12, R10, UR19, R9, 0x96, !PT ;  /* 0x000000130a0c7c12 */ /* 0x000fc6000f8e9609 */
[----:B------:R-:W-:Y:S01]  /*0770*/  FFMA R22, R19, R22, -0.5 ;  /* 0xbf00000013167423 */ /* 0x000fe20000000016 */
[----:B------:R-:W-:-:S04]  /*0780*/  IMAD.WIDE.U32 R10, R11, -0x2daee0ad, RZ ;  /* 0xd2511f530b0a7825 */ /* 0x000fc800078e00ff */
[----:B------:R-:W-:Y:S01]  /*0790*/  FMUL R22, R19, R22 ;  /* 0x0000001613167220 */ /* 0x000fe20000400000 */
[----:B------:R-:W-:Y:S01]  /*07a0*/  IMAD.WIDE.U32 R12, R12, -0x326172a9, RZ ;  /* 0xcd9e8d570c0c7825 */ /* 0x000fe200078e00ff */
[----:B------:R-:W-:-:S03]  /*07b0*/  LOP3.LUT R3, R8, UR21, R11, 0x96, !PT ;  /* 0x0000001508037c12 */ /* 0x000fc6000f8e960b */
[----:B------:R-:W-:Y:S01]  /*07c0*/  FFMA R19, R19, R22, R19 ;  /* 0x0000001613137223 */ /* 0x000fe20000000013 */
[----:B------:R-:W-:Y:S01]  /*07d0*/  MOV R22, 0x7f800000 ;  /* 0x7f80000000167802 */ /* 0x000fe20000000f00 */
[----:B------:R-:W-:Y:S02]  /*07e0*/  IMAD R8, R18, -0x2daee0ad, RZ ;  /* 0xd2511f5312087824 */ /* 0x000fe400078e02ff */
[----:B------:R-:W-:Y:S01]  /*07f0*/  FFMA R19, R20, 0.69314718246459960938, R19 ;  /* 0x3f31721814137823 */ /* 0x000fe20000000013 */
[----:B------:R-:W-:Y:S01]  /*0800*/  LOP3.LUT R20, R2, UR20, R13, 0x96, !PT ;  /* 0x0000001402147c12 */ /* 0x000fe2000f8e960d */
[C---:B------:R-:W-:Y:S01]  /*0810*/  @P0 FFMA R19, R17.reuse, R22, +INF ;  /* 0x7f80000011130423 */ /* 0x040fe20000000016 */
[----:B------:R-:W-:Y:S01]  /*0820*/  FSETP.NEU.AND P0, PT, R17, RZ, PT ;  /* 0x000000ff1100720b */ /* 0x000fe20003f0d000 */
[----:B------:R-:W-:-:S04]  /*0830*/  IMAD.WIDE.U32 R2, R3, -0x326172a9, RZ ;  /* 0xcd9e8d5703027825 */ /* 0x000fc800078e00ff */
[----:B------:R-:W-:Y:S01]  /*0840*/  FMUL R11, R19, -2 ;  /* 0xc0000000130b7820 */ /* 0x000fe20000400000 */
[----:B------:R-:W-:Y:S01]  /*0850*/  IMAD.WIDE.U32 R20, R20, -0x2daee0ad, RZ ;  /* 0xd2511f5314147825 */ /* 0x000fe200078e00ff */
[----:B------:R-:W-:-:S03]  /*0860*/  LOP3.LUT R18, R12, UR22, R3, 0x96, !PT ;  /* 0x000000160c127c12 */ /* 0x000fc6000f8e9603 */
[----:B------:R-:W-:Y:S02]  /*0870*/  FSEL R11, R11, +INF , P0 ;  /* 0x7f8000000b0b7808 */ /* 0x000fe40000000000 */
[----:B------:R-:W-:Y:S01]  /*0880*/  LOP3.LUT R9, R21, UR23, R10, 0x96, !PT ;  /* 0x0000001715097c12 */ /* 0x000fe2000f8e960a */
[----:B------:R-:W-:Y:S01]  /*0890*/  HFMA2 R10, -RZ, RZ, 0.1495361328125, 0.0004794597625732421875 ;  /* 0x30c90fdbff0a7431 */ /* 0x000fe200000001ff */
[----:B------:R0:W1:Y:S01]  /*08a0*/  MUFU.RSQ R12, R11 ;  /* 0x0000000b000c7308 */ /* 0x0000620000001400 */
[----:B------:R-:W-:Y:S01]  /*08b0*/  VIADD R13, R11, 0xf3000000 ;  /* 0xf30000000b0d7836 */ /* 0x000fe20000000000 */
[----:B------:R-:W-:Y:S01]  /*08c0*/  I2FP.F32.U32 R3, R8 ;  /* 0x0000000800037245 */ /* 0x000fe20000201000 */
[----:B------:R-:W-:-:S03]  /*08d0*/  IMAD.WIDE.U32 R8, R9, -0x326172a9, RZ ;  /* 0xcd9e8d5709087825 */ /* 0x000fc600078e00ff */
[----:B------:R-:W-:Y:S01]  /*08e0*/  ISETP.GT.U32.AND P0, PT, R13, 0x727fffff, PT ;  /* 0x727fffff0d00780c */ /* 0x000fe20003f04070 */
[----:B------:R-:W-:-:S04]  /*08f0*/  IMAD.HI.U32 R13, R18, -0x2daee0ad, RZ ;  /* 0xd2511f53120d7827 */ /* 0x000fc800078e00ff */
[----:B------:R-:W-:Y:S01]  /*0900*/  FFMA R3, R3, R10, 7.314590599882819788e-10 ;  /* 0x30490fdb03037423 */ /* 0x000fe2000000000a */
[----:B------:R-:W-:Y:S02]  /*0910*/  LOP3.LUT R10, R9, UR24, R2, 0x96, !PT ;  /* 0x00000018090a7c12 */ /* 0x000fe4000f8e9602 */
[----:B------:R-:W-:-:S05]  /*0920*/  LOP3.LUT R20, R13, R20, RZ, 0x3c, !PT ;  /* 0x000000140d147212 */ /* 0x000fca00078e3cff */
[----:B01----:R-:W-:Y:S05]  /*0930*/  @!P0 BRA `(.L_x_1017) ;  /* 0x0000000000108947 */ /* 0x003fea0003800000 */
[----:B------:R-:W-:Y:S02]  /*0940*/  MOV R2, R11 ;  /* 0x0000000b00027202 */ /* 0x000fe40000000f00 */
[----:B------:R-:W-:-:S07]  /*0950*/  MOV R21, 0x970 ;  /* 0x0000097000157802 */ /* 0x000fce0000000f00 */
[----:B------:R-:W-:Y:S05]  /*0960*/  CALL.REL.NOINC `($__internal_2_$__cuda_sm20_sqrt_rn_f32_slowpath) ;  /* 0x0000000400a47944 */ /* 0x000fea0003c00000 */
[----:B------:R-:W-:Y:S05]  /*0970*/  BRA `(.L_x_1018) ;  /* 0x0000000000107947 */ /* 0x000fea0003800000 */
.L_x_1017:
[----:B------:R-:W-:Y:S01]  /*0980*/  FMUL.FTZ R2, R11, R12 ;  /* 0x0000000c0b027220 */ /* 0x000fe20000410000 */
[----:B------:R-:W-:-:S03]  /*0990*/  FMUL.FTZ R12, R12, 0.5 ;  /* 0x3f0000000c0c7820 */ /* 0x000fc60000410000 */
[----:B------:R-:W-:-:S04]  /*09a0*/  FFMA R11, -R2, R2, R11 ;  /* 0x00000002020b7223 */ /* 0x000fc8000000010b */
[----:B------:R-:W-:-:S07]  /*09b0*/  FFMA R2, R11, R12, R2 ;  /* 0x0000000c0b027223 */ /* 0x000fce0000000002 */
.L_x_1018:
[----:B------:R-:W-:Y:S05]  /*09c0*/  BSYNC.RECONVERGENT B0 ;  /* 0x0000000000007941 */ /* 0x000fea0003800200 */
.L_x_1016:
[----:B------:R-:W-:Y:S01]  /*09d0*/  I2FP.F32.U32 R10, R10 ;  /* 0x0000000a000a7245 */ /* 0x000fe20000201000 */
[----:B------:R-:W-:Y:S01]  /*09e0*/  IMAD.MOV.U32 R9, RZ, RZ, 0x2f800000 ;  /* 0x2f800000ff097424 */ /* 0x000fe200078e00ff */
[----:B------:R-:W-:Y:S01]  /*09f0*/  I2FP.F32.U32 R8, R8 ;  /* 0x0000000800087245 */ /* 0x000fe20000201000 */
[----:B------:R-:W-:Y:S01]  /*0a00*/  IMAD.MOV.U32 R11, RZ, RZ, 0x3e055027 ;  /* 0x3e055027ff0b7424 */ /* 0x000fe200078e00ff */
[----:B------:R-:W-:Y:S01]  /*0a10*/  BSSY.RECONVERGENT B0, `(.L_x_1019) ;  /* 0x000002f000007945 */ /* 0x000fe20003800200 */
[----:B------:R-:W-:-:S05]  /*0a20*/  FFMA R9, R10, R9, 1.1641532182693481445e-10 ;  /* 0x2f0000000a097423 */ /* 0x000fca0000000009 */
[----:B------:R-:W-:-:S13]  /*0a30*/  FSETP.GEU.AND P0, PT, R9, 1.175494350822287508e-38, PT ;  /* 0x008000000900780b */ /* 0x000fda0003f0e000 */
[----:B------:R-:W-:-:S05]  /*0a40*/  @!P0 FMUL R9, R9, 8388608 ;  /* 0x4b00000009098820 */ /* 0x000fca0000400000 */
[----:B------:R-:W-:-:S04]  /*0a50*/  IADD3 R10, PT, PT, R9, -0x3f2aaaab, RZ ;  /* 0xc0d55555090a7810 */ /* 0x000fc80007ffe0ff */
[----:B------:R-:W-:-:S04]  /*0a60*/  LOP3.LUT R12, R10, 0xff800000, RZ, 0xc0, !PT ;  /* 0xff8000000a0c7812 */ /* 0x000fc800078ec0ff */
[-C--:B------:R-:W-:Y:S02]  /*0a70*/  IADD3 R10, PT, PT, R9, -R12.reuse, RZ ;  /* 0x8000000c090a7210 */ /* 0x080fe40007ffe0ff */
[----:B------:R-:W-:-:S03]  /*0a80*/  I2FP.F32.S32 R12, R12 ;  /* 0x0000000c000c7245 */ /* 0x000fc60000201400 */
[----:B------:R-:W-:-:S04]  /*0a90*/  FADD R10, R10, -1 ;  /* 0xbf8000000a0a7421 */ /* 0x000fc80000000000 */
[----:B------:R-:W-:-:S04]  /*0aa0*/  FFMA R11, R10, -R11, 0.14084610342979431152 ;  /* 0x3e1039f60a0b7423 */ /* 0x000fc8000000080b */
[----:B------:R-:W-:-:S04]  /*0ab0*/  FFMA R11, R10, R11, -0.12148627638816833496 ;  /* 0xbdf8cdcc0a0b7423 */ /* 0x000fc8000000000b */
[----:B------:R-:W-:-:S04]  /*0ac0*/  FFMA R11, R10, R11, 0.13980610668659210205 ;  /* 0x3e0f29550a0b7423 */ /* 0x000fc8000000000b */
[----:B------:R-:W-:-:S04]  /*0ad0*/  FFMA R11, R10, R11, -0.16684235632419586182 ;  /* 0xbe2ad8b90a0b7423 */ /* 0x000fc8000000000b */
[----:B------:R-:W-:-:S04]  /*0ae0*/  FFMA R11, R10, R11, 0.20012299716472625732 ;  /* 0x3e4ced0b0a0b7423 */ /* 0x000fc8000000000b */
[----:B------:R-:W-:-:S04]  /*0af0*/  FFMA R11, R10, R11, -0.24999669194221496582 ;  /* 0xbe7fff220a0b7423 */ /* 0x000fc8000000000b */
[----:B------:R-:W-:-:S04]  /*0b00*/  FFMA R11, R10, R11, 0.33333182334899902344 ;  /* 0x3eaaaa780a0b7423 */ /* 0x000fc8000000000b */
[C---:B------:R-:W-:Y:S01]  /*0b10*/  FFMA R13, R10.reuse, R11, -0.5 ;  /* 0xbf0000000a0d7423 */ /* 0x040fe2000000000b */
[----:B------:R-:W-:Y:S02]  /*0b20*/  FSEL R11, RZ, -23, P0 ;  /* 0xc1b80000ff0b7808 */ /* 0x000fe40000000000 */
[----:B------:R-:W-:Y:S01]  /*0b30*/  ISETP.GT.U32.AND P0, PT, R9, 0x7f7fffff, PT ;  /* 0x7f7fffff0900780c */ /* 0x000fe20003f04070 */
[----:B------:R-:W-:Y:S02]  /*0b40*/  FMUL R13, R10, R13 ;  /* 0x0000000d0a0d7220 */ /* 0x000fe40000400000 */
[----:B------:R-:W-:Y:S01]  /*0b50*/  FFMA R11, R12, 1.1920928955078125e-07, R11 ;  /* 0x340000000c0b7823 */ /* 0x000fe2000000000b */
[----:B------:R-:W-:Y:S01]  /*0b60*/  MOV R12, 0x7f800000 ;  /* 0x7f800000000c7802 */ /* 0x000fe20000000f00 */
[----:B------:R-:W-:-:S04]  /*0b70*/  FFMA R10, R10, R13, R10 ;  /* 0x0000000d0a0a7223 */ /* 0x000fc8000000000a */
[----:B------:R-:W-:Y:S01]  /*0b80*/  FFMA R10, R11, 0.69314718246459960938, R10 ;  /* 0x3f3172180b0a7823 */ /* 0x000fe2000000000a */
[----:B------:R-:W-:-:S03]  /*0b90*/  FMUL.RZ R11, R3, 0.15915493667125701904 ;  /* 0x3e22f983030b7820 */ /* 0x000fc6000040c000 */
[C---:B------:R-:W-:Y:S01]  /*0ba0*/  @P0 FFMA R10, R9.reuse, R12, +INF ;  /* 0x7f800000090a0423 */ /* 0x040fe2000000000c */
[----:B------:R-:W-:Y:S01]  /*0bb0*/  FSETP.NEU.AND P0, PT, R9, RZ, PT ;  /* 0x000000ff0900720b */ /* 0x000fe20003f0d000 */
[----:B------:R-:W0:Y:S02]  /*0bc0*/  MUFU.SIN R3, R11 ;  /* 0x0000000b00037308 */ /* 0x000e240000000400 */
[----:B------:R-:W-:-:S05]  /*0bd0*/  FMUL R10, R10, -2 ;  /* 0xc00000000a0a7820 */ /* 0x000fca0000400000 */
[----:B------:R-:W-:-:S04]  /*0be0*/  FSEL R13, R10, +INF , P0 ;  /* 0x7f8000000a0d7808 */ /* 0x000fc80000000000 */
[----:B------:R-:W-:Y:S01]  /*0bf0*/  IADD3 R9, PT, PT, R13, -0xd000000, RZ ;  /* 0xf30000000d097810 */ /* 0x000fe20007ffe0ff */
[----:B------:R1:W2:Y:S03]  /*0c00*/  MUFU.RSQ R10, R13 ;  /* 0x0000000d000a7308 */ /* 0x0002a60000001400 */
[----:B------:R-:W-:Y:S01]  /*0c10*/  ISETP.GT.U32.AND P0, PT, R9, 0x727fffff, PT ;  /* 0x727fffff0900780c */ /* 0x000fe20003f04070 */
[----:B------:R-:W-:Y:S02]  /*0c20*/  IMAD.MOV.U32 R9, RZ, RZ, 0x30c90fdb ;  /* 0x30c90fdbff097424 */ /* 0x000fe400078e00ff */
[----:B0-----:R-:W-:Y:S02]  /*0c30*/  FMUL R3, R3, R2 ;  /* 0x0000000203037220 */ /* 0x001fe40000400000 */
[----:B------:R-:W-:-:S08]  /*0c40*/  FFMA R8, R8, R9, 7.314590599882819788e-10 ;  /* 0x30490fdb08087423 */ /* 0x000fd00000000009 */
[----:B-1----:R-:W-:Y:S05]  /*0c50*/  @!P0 BRA `(.L_x_1020) ;  /* 0x0000000000188947 */ /* 0x002fea0003800000 */
[----:B------:R-:W-:Y:S01]  /*0c60*/  BSSY.RECONVERGENT B1, `(.L_x_1021) ;  /* 0x0000004000017945 */ /* 0x000fe20003800200 */
[----:B------:R-:W-:Y:S02]  /*0c70*/  MOV R2, R13 ;  /* 0x0000000d00027202 */ /* 0x000fe40000000f00 */
[----:B------:R-:W-:-:S07]  /*0c80*/  MOV R21, 0xca0 ;  /* 0x00000ca000157802 */ /* 0x000fce0000000f00 */
[----:B--2---:R-:W-:Y:S05]  /*0c90*/  CALL.REL.NOINC `($__internal_2_$__cuda_sm20_sqrt_rn_f32_slowpath) ;  /* 0x0000000000d87944 */ /* 0x004fea0003c00000 */
[----:B------:R-:W-:Y:S05]  /*0ca0*/  BSYNC.RECONVERGENT B1 ;  /* 0x0000000000017941 */ /* 0x000fea0003800200 */
.L_x_1021:
[----:B------:R-:W-:Y:S05]  /*0cb0*/  BRA `(.L_x_1022) ;  /* 0x0000000000107947 */ /* 0x000fea0003800000 */
.L_x_1020:
[----:B--2---:R-:W-:Y:S01]  /*0cc0*/  FMUL.FTZ R2, R13, R10 ;  /* 0x0000000a0d027220 */ /* 0x004fe20000410000 */
[----:B------:R-:W-:-:S03]  /*0cd0*/  FMUL.FTZ R10, R10, 0.5 ;  /* 0x3f0000000a0a7820 */ /* 0x000fc60000410000 */
[----:B------:R-:W-:-:S04]  /*0ce0*/  FFMA R9, -R2, R2, R13 ;  /* 0x0000000202097223 */ /* 0x000fc8000000010d */
[----:B------:R-:W-:-:S07]  /*0cf0*/  FFMA R2, R9, R10, R2 ;  /* 0x0000000a09027223 */ /* 0x000fce0000000002 */
.L_x_1022:
[----:B------:R-:W-:Y:S05]  /*0d00*/  BSYNC.RECONVERGENT B0 ;  /* 0x0000000000007941 */ /* 0x000fea0003800200 */
.L_x_1019:
[----:B------:R-:W-:Y:S01]  /*0d10*/  FMUL.RZ R8, R8, 0.15915493667125701904 ;  /* 0x3e22f98308087820 */ /* 0x000fe2000040c000 */
[----:B------:R-:W-:Y:S02]  /*0d20*/  UIADD3 UR25, UPT, UPT, UR25, 0x1, URZ ;  /* 0x0000000119197890 */ /* 0x000fe4000fffe0ff */
[----:B------:R-:W-:Y:S01]  /*0d30*/  UIADD3 UR4, UPT, UPT, UR4, -0x2daee0ad, URZ ;  /* 0xd2511f5304047890 */ /* 0x000fe2000fffe0ff */
[----:B------:R-:W0:Y:S01]  /*0d40*/  MUFU.COS R9, R8 ;  /* 0x0000000800097308 */ /* 0x000e220000000000 */
[----:B------:R-:W-:Y:S01]  /*0d50*/  UISETP.NE.AND UP0, UPT, UR25, 0xf4243, UPT ;  /* 0x000f42431900788c */ /* 0x000fe2000bf05270 */
[----:B0-----:R-:W-:-:S04]  /*0d60*/  FMUL R2, R9, R2 ;  /* 0x0000000209027220 */ /* 0x001fc80000400000 */
[----:B------:R-:W-:-:S04]  /*0d70*/  FMUL R2, R2, R2 ;  /* 0x0000000202027220 */ /* 0x000fc80000400000 */
[----:B------:R-:W-:-:S04]  /*0d80*/  FFMA R2, R3, R3, R2 ;  /* 0x0000000303027223 */ /* 0x000fc80000000002 */
[----:B------:R-:W0:Y:S02]  /*0d90*/  F2I.TRUNC.NTZ R3, R2 ;  /* 0x0000000200037305 */ /* 0x000e24000020f100 */
[----:B0-----:R-:W-:Y:S01]  /*0da0*/  IADD3 R16, PT, PT, R16, 0x1, -R3 ;  /* 0x0000000110107810 */ /* 0x001fe20007ffe803 */
[----:B------:R-:W-:Y:S06]  /*0db0*/  BRA.U UP0, `(.L_x_1023) ;  /* 0xfffffff5009c7547 */ /* 0x000fec000b83ffff */
[----:B------:R-:W0:Y:S01]  /*0dc0*/  S2UR UR6, SR_CgaCtaId ;  /* 0x00000000000679c3 */ /* 0x000e220000008800 */
[----:B------:R-:W-:Y:S01]  /*0dd0*/  UMOV UR5, 0x400 ;  /* 0x0000040000057882 */ /* 0x000fe20000000000 */
[----:B------:R-:W-:Y:S01]  /*0de0*/  ISETP.NE.AND P0, PT, R15, RZ, PT ;  /* 0x000000ff0f00720c */ /* 0x000fe20003f05270 */
[----:B0-----:R-:W-:-:S06]  /*0df0*/  ULEA UR5, UR6, UR5, 0x18 ;  /* 0x0000000506057291 */ /* 0x001fcc000f8ec0ff */
[----:B------:R-:W-:-:S05]  /*0e00*/  LEA R3, R15, UR5, 0x2 ;  /* 0x000000050f037c11 */ /* 0x000fca000f8e10ff */
[----:B------:R0:W-:Y:S01]  /*0e10*/  STS [R3], R16 ;  /* 0x0000001003007388 */ /* 0x0001e20000000800 */
[----:B------:R-:W-:Y:S05]  /*0e20*/  @P0 EXIT ;  /* 0x000000000000094d */ /* 0x000fea0003800000 */
[----:B------:R-:W1:Y:S01]  /*0e30*/  LDS.128 R4, [UR5] ;  /* 0x00000005ff047984 */ /* 0x000e620008000c00 */
[----:B0-----:R-:W0:Y:S01]  /*0e40*/  LDC.64 R2, c[0x0][0x380] ;  /* 0x0000e000ff027b82 */ /* 0x001e220000000a00 */
[----:B------:R-:W2:Y:S02]  /*0e50*/  LDCU.64 UR6, c[0x0][0x358] ;  /* 0x00006b00ff0677ac */ /* 0x000ea40008000a00 */
[----:B------:R-:W3:Y:S04]  /*0e60*/  LDS.128 R8, [UR5+0x10] ;  /* 0x00001005ff087984 */ /* 0x000ee80008000c00 */
[----:B------:R-:W4:Y:S04]  /*0e70*/  LDS.128 R24, [UR5+0x20] ;  /* 0x00002005ff187984 */ /* 0x000f280008000c00 */
[----:B------:R-:W5:Y:S04]  /*0e80*/  LDS.128 R12, [UR5+0x30] ;  /* 0x00003005ff0c7984 */ /* 0x000f680008000c00 */
[----:B------:R-:W2:Y:S04]  /*0e90*/  LDS.128 R20, [UR5+0x40] ;  /* 0x00004005ff147984 */ /* 0x000ea80008000c00 */
[----:B------:R-:W2:Y:S01]  /*0ea0*/  LDS.128 R16, [UR5+0x50] ;  /* 0x00005005ff107984 */ /* 0x000ea20008000c00 */
[----:B0-----:R-:W-:Y:S01]  /*0eb0*/  IMAD.WIDE.U32 R2, R0, 0x4, R2 ;  /* 0x0000000400027825 */ /* 0x001fe200078e0002 */
[----:B-1----:R-:W-:-:S04]  /*0ec0*/  IADD3 R4, PT, PT, R6, R4, R5 ;  /* 0x0000000406047210 */ /* 0x002fc80007ffe005 */
[----:B---3--:R-:W-:Y:S02]  /*0ed0*/  IADD3 R8, PT, PT, R8, R4, R7 ;  /* 0x0000000408087210 */ /* 0x008fe40007ffe007 */
[----:B------:R-:W0:Y:S02]  /*0ee0*/  LDS.128 R4, [UR5+0x60] ;  /* 0x00006005ff047984 */ /* 0x000e240008000c00 */
[----:B------:R-:W-:-:S04]  /*0ef0*/  IADD3 R8, PT, PT, R10, R8, R9 ;  /* 0x000000080a087210 */ /* 0x000fc80007ffe009 */
[----:B----4-:R-:W-:Y:S02]  /*0f00*/  IADD3 R24, PT, PT, R24, R8, R11 ;  /* 0x0000000818187210 */ /* 0x010fe40007ffe00b */
[----:B------:R-:W1:Y:S02]  /*0f10*/  LDS.128 R8, [UR5+0x70] ;  /* 0x00007005ff087984 */ /* 0x000e640008000c00 */
[----:B------:R-:W-:-:S04]  /*0f20*/  IADD3 R24, PT, PT, R26, R24, R25 ;  /* 0x000000181a187210 */ /* 0x000fc80007ffe019 */
[----:B-----5:R-:W-:-:S04]  /*0f30*/  IADD3 R12, PT, PT, R12, R24, R27 ;  /* 0x000000180c0c7210 */ /* 0x020fc80007ffe01b */
[----:B------:R-:W-:-:S04]  /*0f40*/  IADD3 R12, PT, PT, R14, R12, R13 ;  /* 0x0000000c0e0c7210 */ /* 0x000fc80007ffe00d */
[----:B--2---:R-:W-:-:S04]  /*0f50*/  IADD3 R12, PT, PT, R20, R12, R15 ;  /* 0x0000000c140c7210 */ /* 0x004fc80007ffe00f */
[----:B------:R-:W-:-:S04]  /*0f60*/  IADD3 R12, PT, PT, R22, R12, R21 ;  /* 0x0000000c160c7210 */ /* 0x000fc80007ffe015 */
[----:B------:R-:W-:-:S04]  /*0f70*/  IADD3 R12, PT, PT, R16, R12, R23 ;  /* 0x0000000c100c7210 */ /* 0x000fc80007ffe017 */
[----:B------:R-:W-:-:S04]  /*0f80*/  IADD3 R12, PT, PT, R18, R12, R17 ;  /* 0x0000000c120c7210 */ /* 0x000fc80007ffe011 */
[----:B0-----:R-:W-:-:S04]  /*0f90*/  IADD3 R4, PT, PT, R4, R12, R19 ;  /* 0x0000000c04047210 */ /* 0x001fc80007ffe013 */
[----:B------:R-:W-:-:S04]  /*0fa0*/  IADD3 R4, PT, PT, R6, R4, R5 ;  /* 0x0000000406047210 */ /* 0x000fc80007ffe005 */
[----:B-1----:R-:W-:-:S04]  /*0fb0*/  IADD3 R4, PT, PT, R8, R4, R7 ;  /* 0x0000000408047210 */ /* 0x002fc80007ffe007 */
[----:B------:R-:W-:-:S04]  /*0fc0*/  IADD3 R4, PT, PT, R10, R4, R9 ;  /* 0x000000040a047210 */ /* 0x000fc80007ffe009 */
[----:B------:R-:W-:-:S05]  /*0fd0*/  IADD3 R11, PT, PT, R4, R11, RZ ;  /* 0x0000000b040b7210 */ /* 0x000fca0007ffe0ff */
[----:B------:R-:W-:Y:S01]  /*0fe0*/  STG.E desc[UR6][R2.64], R11 ;  /* 0x0000000b02007986 */ /* 0x000fe2000c101906 */
[----:B------:R-:W-:Y:S05]  /*0ff0*/  EXIT ;  /* 0x000000000000794d */ /* 0x000fea0003800000 */
        .weak           $__internal_2_$__cuda_sm20_sqrt_rn_f32_slowpath
        .type           $__internal_2_$__cuda_sm20_sqrt_rn_f32_slowpath,@function
        .size           $__internal_2_$__cuda_sm20_sqrt_rn_f32_slowpath,(.L_x_1028 - $__internal_2_$__cuda_sm20_sqrt_rn_f32_slowpath)
$__internal_2_$__cuda_sm20_sqrt_rn_f32_slowpath:
[----:B------:R-:W-:-:S13]  /*1000*/  LOP3.LUT P0, RZ, R2, 0x7fffffff, RZ, 0xc0, !PT ;  /* 0x7fffffff02ff7812 */ /* 0x000fda000780c0ff */
[----:B------:R-:W-:Y:S01]  /*1010*/  @!P0 IMAD.MOV.U32 R11, RZ, RZ, R2 ;  /* 0x000000ffff0b8224 */ /* 0x000fe200078e0002 */
[----:B------:R-:W-:Y:S06]  /*1020*/  @!P0 BRA `(.L_x_1024) ;  /* 0x0000000000408947 */ /* 0x000fec0003800000 */
[----:B------:R-:W-:-:S13]  /*1030*/  FSETP.GEU.FTZ.AND P0, PT, R2, RZ, PT ;  /* 0x000000ff0200720b */ /* 0x000fda0003f1e000 */
[----:B------:R-:W-:Y:S01]  /*1040*/  @!P0 MOV R11, 0x7fffffff ;  /* 0x7fffffff000b8802 */ /* 0x000fe20000000f00 */
[----:B------:R-:W-:Y:S06]  /*1050*/  @!P0 BRA `(.L_x_1024) ;  /* 0x0000000000348947 */ /* 0x000fec0003800000 */
[----:B------:R-:W-:-:S13]  /*1060*/  FSETP.GTU.FTZ.AND P0, PT, |R2|, +INF , PT ;  /* 0x7f8000000200780b */ /* 0x000fda0003f1c200 */
[----:B------:R-:W-:Y:S01]  /*1070*/  @P0 FADD.FTZ R11, R2, 1 ;  /* 0x3f800000020b0421 */ /* 0x000fe20000010000 */
[----:B------:R-:W-:Y:S06]  /*1080*/  @P0 BRA `(.L_x_1024) ;  /* 0x0000000000280947 */ /* 0x000fec0003800000 */
[----:B------:R-:W-:-:S13]  /*1090*/  FSETP.NEU.FTZ.AND P0, PT, |R2|, +INF , PT ;  /* 0x7f8000000200780b */ /* 0x000fda0003f1d200 */
[----:B------:R-:W-:-:S04]  /*10a0*/  @P0 FFMA R12, R2, 1.84467440737095516160e+19, RZ ;  /* 0x5f800000020c0823 */ /* 0x000fc800000000ff */
[----:B------:R-:W0:Y:S02]  /*10b0*/  @P0 MUFU.RSQ R11, R12 ;  /* 0x0000000c000b0308 */ /* 0x000e240000001400 */
[----:B0-----:R-:W-:Y:S01]  /*10c0*/  @P0 FMUL.FTZ R13, R12, R11 ;  /* 0x0000000b0c0d0220 */ /* 0x001fe20000410000 */
[----:B------:R-:W-:Y:S01]  /*10d0*/  @P0 FMUL.FTZ R19, R11, 0.5 ;  /* 0x3f0000000b130820 */ /* 0x000fe20000410000 */
[----:B------:R-:W-:Y:S02]  /*10e0*/  @!P0 MOV R11, R2 ;  /* 0x00000002000b8202 */ /* 0x000fe40000000f00 */
[----:B------:R-:W-:-:S04]  /*10f0*/  @P0 FADD.FTZ R17, -R13, -RZ ;  /* 0x800000ff0d110221 */ /* 0x000fc80000010100 */
[----:B------:R-:W-:-:S04]  /*1100*/  @P0 FFMA R22, R13, R17, R12 ;  /* 0x000000110d160223 */ /* 0x000fc8000000000c */
[----:B------:R-:W-:-:S04]  /*1110*/  @P0 FFMA R19, R22, R19, R13 ;  /* 0x0000001316130223 */ /* 0x000fc8000000000d */
[----:B------:R-:W-:-:S07]  /*1120*/  @P0 FMUL.FTZ R11, R19, 2.3283064365386962891e-10 ;  /* 0x2f800000130b0820 */ /* 0x000fce0000410000 */
.L_x_1024:
[----:B------:R-:W-:Y:S01]  /*1130*/  HFMA2 R13, -RZ, RZ, 0, 0 ;  /* 0x00000000ff0d7431 */ /* 0x000fe200000001ff */
[----:B------:R-:W-:Y:S01]  /*1140*/  MOV R12, R21 ;  /* 0x00000015000c7202 */ /* 0x000fe20000000f00 */
[----:B------:R-:W-:-:S03]  /*1150*/  IMAD.MOV.U32 R2, RZ, RZ, R11 ;  /* 0x000000ffff027224 */ /* 0x000fc600078e000b */
[----:B------:R-:W-:Y:S05]  /*1160*/  RET.REL.NODEC R12 `(_Z7picountPi) ;  /* 0xffffffec0ca47950 */ /* 0x000fea0003c3ffff */
.L_x_1025:
        /* <DEDUP_REMOVED lines=9> */
.L_x_1028:


//--------------------- .nv.global.init           --------------------------
	.section	.nv.global.init,"aw",@progbits
	.align	4
.nv.global.init:
	.type		mrg32k3aM1SubSeq,@object
	.size		mrg32k3aM1SubSeq,(mrg32k3aM2SubSeq - mrg32k3aM1SubSeq)
mrg32k3aM1SubSeq:
        /*0000*/ 	.byte	0x0b, 0xcc, 0xee, 0x04, 0x73, 0x29, 0x8b, 0x6f, 0xf6, 0x53, 0x03, 0xf6, 0x23, 0xf6, 0xea, 0xda
        /* <DEDUP_REMOVED lines=125> */
	.type		mrg32k3aM2SubSeq,@object
	.size		mrg32k3aM2SubSeq,(mrg32k3aM1 - mrg32k3aM2SubSeq)
mrg32k3aM2SubSeq:
        /* <DEDUP_REMOVED lines=126> */
	.type		mrg32k3aM1,@object
	.size		mrg32k3aM1,(mrg32k3aM1Seq - mrg32k3aM1)
mrg32k3aM1:
        /* <DEDUP_REMOVED lines=144> */
	.type		mrg32k3aM1Seq,@object
	.size		mrg32k3aM1Seq,(mrg32k3aM2 - mrg32k3aM1Seq)
mrg32k3aM1Seq:
        /* <DEDUP_REMOVED lines=144> */
	.type		mrg32k3aM2,@object
	.size		mrg32k3aM2,(mrg32k3aM2Seq - mrg32k3aM2)
mrg32k3aM2:
        /* <DEDUP_REMOVED lines=144> */
	.type		mrg32k3aM2Seq,@object
	.size		mrg32k3aM2Seq,(precalc_xorwow_matrix - mrg32k3aM2Seq)
mrg32k3aM2Seq:
        /* <DEDUP_REMOVED lines=144> */
	.type		precalc_xorwow_matrix,@object
	.size		precalc_xorwow_matrix,(precalc_xorwow_offset_matrix - precalc_xorwow_matrix)
precalc_xorwow_matrix:
        /* <DEDUP_REMOVED lines=6400> */
	.type		precalc_xorwow_offset_matrix,@object
	.size		precalc_xorwow_offset_matrix,(.L_1 - precalc_xorwow_offset_matrix)
precalc_xorwow_offset_matrix:
        /* <DEDUP_REMOVED lines=6400> */
.L_1:


//--------------------- .nv.shared.reserved.0     --------------------------
	.section	.nv.shared.reserved.0,"aw",@nobits
	.weak		__nv_reservedSMEM_offset_0_alias
	.size		__nv_reservedSMEM_offset_0_alias, 0, 64
	.other		__nv_reservedSMEM_offset_0_alias,@"STO_CUDA_RESERVED_SHARED STV_DEFAULT"
__nv_reservedSMEM_offset_0_alias:
	.zero		0
	.zero		64


//--------------------- .nv.shared._Z7picountPi   --------------------------
	.section	.nv.shared._Z7picountPi,"aw",@nobits
	.sectionflags	@""
	.align	4
.nv.shared._Z7picountPi:
	.zero		1152


//--------------------- .nv.constant0._Z6kernelP17curandStateXORWOW --------------------------
	.section	.nv.constant0._Z6kernelP17curandStateXORWOW,"a",@progbits
	.sectionflags	@""
	.align	4
.nv.constant0._Z6kernelP17curandStateXORWOW:
	.zero		904


//--------------------- .nv.constant0._Z10my_kernel5v --------------------------
	.section	.nv.constant0._Z10my_kernel5v,"a",@progbits
	.sectionflags	@""
	.align	4
.nv.constant0._Z10my_kernel5v:
	.zero		896


//--------------------- .nv.constant0._Z32cuda_kernel_RNDnormalDitributionP7double2P19curandStateMRG32k3a --------------------------
	.section	.nv.constant0._Z32cuda_kernel_RNDnormalDitributionP7double2P19curandStateMRG32k3a,"a",@progbits
	.sectionflags	@""
	.align	4
.nv.constant0._Z32cuda_kernel_RNDnormalDitributionP7double2P19curandStateMRG32k3a:
	.zero		912


//--------------------- .nv.constant0._Z19cuda_kernel_initRNDmP19curandStateMRG32k3a --------------------------
	.section	.nv.constant0._Z19cuda_kernel_initRNDmP19curandStateMRG32k3a,"a",@progbits
	.sectionflags	@""
	.align	4
.nv.constant0._Z19cuda_kernel_initRNDmP19curandStateMRG32k3a:
	.zero		912


//--------------------- .nv.constant0._Z7picountPi --------------------------
	.section	.nv.constant0._Z7picountPi,"a",@progbits
	.sectionflags	@""
	.align	4
.nv.constant0._Z7picountPi:
	.zero		904


//--------------------- SYMBOLS --------------------------

	.type		.nv.reservedSmem.offset0,@object
	.size		.nv.reservedSmem.offset0,0x4
	.type		.nv.reservedSmem.cap,@object
	.size		.nv.reservedSmem.cap,0x4
